def matmul_kernel(
    a_ptr,
    b_ptr,
    c_ptr,
    M,
    N,
    K,
    stride_am,
    stride_ak,
    stride_bk,
    stride_bn,
    stride_cm,
    stride_cn,
    BLOCK_M: tl.constexpr,
    BLOCK_N: tl.constexpr,
    BLOCK_K: tl.constexpr,
    GROUP_M: tl.constexpr,
):
    pid = tl.program_id(axis=0)
    num_pid_m = tl.cdiv(M, BLOCK_M)
    num_pid_n = tl.cdiv(N, BLOCK_N)
    num_pid_in_group = GROUP_M * num_pid_n
    group_id = pid // num_pid_in_group
    first_pid_m = group_id * GROUP_M
    group_size_m = min(num_pid_m - first_pid_m, GROUP_M)
    pid_m = first_pid_m + ((pid % num_pid_in_group) % group_size_m)
    pid_n = (pid % num_pid_in_group) // group_size_m

    offs_am = (pid_m * BLOCK_M + tl.arange(0, BLOCK_M)) % M
    offs_bn = (pid_n * BLOCK_N + tl.arange(0, BLOCK_N)) % N
    offs_k = tl.arange(0, BLOCK_K)
    a_ptrs = a_ptr + offs_am[:, None] * stride_am + offs_k[None, :] * stride_ak
    b_ptrs = b_ptr + offs_k[:, None] * stride_bk + offs_bn[None, :] * stride_bn

    acc = tl.zeros((BLOCK_M, BLOCK_N), dtype=tl.float32)
    for kk in range(0, tl.cdiv(K, BLOCK_K)):
        a = tl.load(a_ptrs, mask=offs_k[None, :] < K - kk * BLOCK_K, other=0.0)
        b = tl.load(b_ptrs, mask=offs_k[:, None] < K - kk * BLOCK_K, other=0.0)
        acc = tl.dot(a, b, acc)
        a_ptrs += BLOCK_K * stride_ak
        b_ptrs += BLOCK_K * stride_bk

    c = acc.to(c_ptr.dtype.element_ty)
    offs_cm = pid_m * BLOCK_M + tl.arange(0, BLOCK_M)
    offs_cn = pid_n * BLOCK_N + tl.arange(0, BLOCK_N)
    c_ptrs = c_ptr + offs_cm[:, None] * stride_cm + offs_cn[None, :] * stride_cn
    mask = (offs_cm[:, None] < M) & (offs_cn[None, :] < N)
    tl.store(c_ptrs, c, mask=mask)

# config = {"BLOCK_K": 128, "BLOCK_M": 512, "BLOCK_N": 128, "GROUP_M": 4, "arch": "sm_80", "dtype": "fp16", "num_ctas": 1, "num_stages": 3, "num_warps": 4}
# arch = sm_80


// ===== COMPILED SASS (sm_80) =====

	.target	sm_80

	.elftype	@"ET_EXEC"


//--------------------- .note.nv.tkinfo           --------------------------
	.section	.note.nv.tkinfo,"",@"SHT_NOTE"
	.sectionflags	@"SHF_NOTE_NV_TKINFO"
	.tkinfo
        /*0018*/ 	.word	0x00000002
        /*0030*/ 	.string	""
        /*0030*/ 	.string	"ptxas"
        /*0030*/ 	.string	"Cuda compilation tools, release 13.0, V13.0.88"
        /*0030*/ 	.string	"Build cuda_13.0.r13.0/compiler.36424714_0"
        /*0030*/ 	.string	"-v  -suppress-debug-info  -lineinfo  -arch sm_80 "



//--------------------- .note.nv.cuinfo           --------------------------
	.section	.note.nv.cuinfo,"",@"SHT_NOTE"
	.sectionflags	@"SHF_NOTE_NV_CUINFO"
        /*0018*/ 	.short	0x0002
        /*001a*/ 	.short	0x0050
        /*001c*/ 	.short	0x0082
	.zero		2


//--------------------- .nv.info                  --------------------------
	.section	.nv.info,"",@"SHT_CUDA_INFO"
	.align	4


	//----- nvinfo : EIATTR_REGCOUNT
	.align		4
        /*0000*/ 	.byte	0x04, 0x2f
        /*0002*/ 	.short	(.L_1 - .L_0)
	.align		4
.L_0:
        /*0004*/ 	.word	index@(matmul_kernel)
        /*0008*/ 	.word	0x00000020


	//----- nvinfo : EIATTR_FRAME_SIZE
	.align		4
.L_1:
        /*000c*/ 	.byte	0x04, 0x11
        /*000e*/ 	.short	(.L_3 - .L_2)
	.align		4
.L_2:
        /*0010*/ 	.word	index@(matmul_kernel)
        /*0014*/ 	.word	0x00007bd8


	//----- nvinfo : EIATTR_MIN_STACK_SIZE
	.align		4
.L_3:
        /*0018*/ 	.byte	0x04, 0x12
        /*001a*/ 	.short	(.L_5 - .L_4)
	.align		4
.L_4:
        /*001c*/ 	.word	index@(matmul_kernel)
        /*0020*/ 	.word	0x00007bd8
.L_5:


//--------------------- .nv.info.matmul_kernel    --------------------------
	.section	.nv.info.matmul_kernel,"",@"SHT_CUDA_INFO"
	.sectionflags	@""
	.align	4


	//----- nvinfo : EIATTR_CUDA_API_VERSION
	.align		4
        /*0000*/ 	.byte	0x04, 0x37
        /*0002*/ 	.short	(.L_7 - .L_6)
.L_6:
        /*0004*/ 	.word	0x00000082


	//----- nvinfo : EIATTR_SW2861232_WAR
	.align		4
.L_7:
        /*0008*/ 	.byte	0x01, 0x35
	.zero		2


	//----- nvinfo : EIATTR_PARAM_CBANK
	.align		4
        /*000c*/ 	.byte	0x04, 0x0a
        /*000e*/ 	.short	(.L_9 - .L_8)
	.align		4
.L_8:
        /*0010*/ 	.word	index@(.nv.constant0.matmul_kernel)
        /*0014*/ 	.short	0x0160
        /*0016*/ 	.short	0x0050


	//----- nvinfo : EIATTR_CBANK_PARAM_SIZE
	.align		4
.L_9:
        /*0018*/ 	.byte	0x03, 0x19
        /*001a*/ 	.short	0x0050


	//----- nvinfo : EIATTR_KPARAM_INFO
	.align		4
        /*001c*/ 	.byte	0x04, 0x17
        /*001e*/ 	.short	(.L_11 - .L_10)
.L_10:
        /*0020*/ 	.word	0x00000000
        /*0024*/ 	.short	0x000d
        /*0026*/ 	.short	0x0048
        /*0028*/ 	.byte	0x00, 0xf4, 0x21, 0x00


	//----- nvinfo : EIATTR_KPARAM_INFO
	.align		4
.L_11:
        /*002c*/ 	.byte	0x04, 0x17
        /*002e*/ 	.short	(.L_13 - .L_12)
.L_12:
        /*0030*/ 	.word	0x00000000
        /*0034*/ 	.short	0x000c
        /*0036*/ 	.short	0x0040
        /*0038*/ 	.byte	0x00, 0xf4, 0x21, 0x00


	//----- nvinfo : EIATTR_KPARAM_INFO
	.align		4
.L_13:
        /*003c*/ 	.byte	0x04, 0x17
        /*003e*/ 	.short	(.L_15 - .L_14)
.L_14:
        /*0040*/ 	.word	0x00000000
        /*0044*/ 	.short	0x000b
        /*0046*/ 	.short	0x0038
        /*0048*/ 	.byte	0x00, 0xf0, 0x11, 0x00


	//----- nvinfo : EIATTR_KPARAM_INFO
	.align		4
.L_15:
        /*004c*/ 	.byte	0x04, 0x17
        /*004e*/ 	.short	(.L_17 - .L_16)
.L_16:
        /*0050*/ 	.word	0x00000000
        /*0054*/ 	.short	0x000a
        /*0056*/ 	.short	0x0034
        /*0058*/ 	.byte	0x00, 0xf0, 0x11, 0x00


	//----- nvinfo : EIATTR_KPARAM_INFO
	.align		4
.L_17:
        /*005c*/ 	.byte	0x04, 0x17
        /*005e*/ 	.short	(.L_19 - .L_18)
.L_18:
        /*0060*/ 	.word	0x00000000
        /*0064*/ 	.short	0x0009
        /*0066*/ 	.short	0x0030
        /*0068*/ 	.byte	0x00, 0xf0, 0x11, 0x00


	//----- nvinfo : EIATTR_KPARAM_INFO
	.align		4
.L_19:
        /*006c*/ 	.byte	0x04, 0x17
        /*006e*/ 	.short	(.L_21 - .L_20)
.L_20:
        /*0070*/ 	.word	0x00000000
        /*0074*/ 	.short	0x0008
        /*0076*/ 	.short	0x002c
        /*0078*/ 	.byte	0x00, 0xf0, 0x11, 0x00


	//----- nvinfo : EIATTR_KPARAM_INFO
	.align		4
.L_21:
        /*007c*/ 	.byte	0x04, 0x17
        /*007e*/ 	.short	(.L_23 - .L_22)
.L_22:
        /*0080*/ 	.word	0x00000000
        /*0084*/ 	.short	0x0007
        /*0086*/ 	.short	0x0028
        /*0088*/ 	.byte	0x00, 0xf0, 0x11, 0x00


	//----- nvinfo : EIATTR_KPARAM_INFO
	.align		4
.L_23:
        /*008c*/ 	.byte	0x04, 0x17
        /*008e*/ 	.short	(.L_25 - .L_24)
.L_24:
        /*0090*/ 	.word	0x00000000
        /*0094*/ 	.short	0x0006
        /*0096*/ 	.short	0x0024
        /*0098*/ 	.byte	0x00, 0xf0, 0x11, 0x00


	//----- nvinfo : EIATTR_KPARAM_INFO
	.align		4
.L_25:
        /*009c*/ 	.byte	0x04, 0x17
        /*009e*/ 	.short	(.L_27 - .L_26)
.L_26:
        /*00a0*/ 	.word	0x00000000
        /*00a4*/ 	.short	0x0005
        /*00a6*/ 	.short	0x0020
        /*00a8*/ 	.byte	0x00, 0xf0, 0x11, 0x00


	//----- nvinfo : EIATTR_KPARAM_INFO
	.align		4
.L_27:
        /*00ac*/ 	.byte	0x04, 0x17
        /*00ae*/ 	.short	(.L_29 - .L_28)
.L_28:
        /*00b0*/ 	.word	0x00000000
        /*00b4*/ 	.short	0x0004
        /*00b6*/ 	.short	0x001c
        /*00b8*/ 	.byte	0x00, 0xf0, 0x11, 0x00


	//----- nvinfo : EIATTR_KPARAM_INFO
	.align		4
.L_29:
        /*00bc*/ 	.byte	0x04, 0x17
        /*00be*/ 	.short	(.L_31 - .L_30)
.L_30:
        /*00c0*/ 	.word	0x00000000
        /*00c4*/ 	.short	0x0003
        /*00c6*/ 	.short	0x0018
        /*00c8*/ 	.byte	0x00, 0xf0, 0x11, 0x00


	//----- nvinfo : EIATTR_KPARAM_INFO
	.align		4
.L_31:
        /*00cc*/ 	.byte	0x04, 0x17
        /*00ce*/ 	.short	(.L_33 - .L_32)
.L_32:
        /*00d0*/ 	.word	0x00000000
        /*00d4*/ 	.short	0x0002
        /*00d6*/ 	.short	0x0010
        /*00d8*/ 	.byte	0x00, 0xf4, 0x21, 0x00


	//----- nvinfo : EIATTR_KPARAM_INFO
	.align		4
.L_33:
        /*00dc*/ 	.byte	0x04, 0x17
        /*00de*/ 	.short	(.L_35 - .L_34)
.L_34:
        /*00e0*/ 	.word	0x00000000
        /*00e4*/ 	.short	0x0001
        /*00e6*/ 	.short	0x0008
        /*00e8*/ 	.byte	0x00, 0xf4, 0x21, 0x00


	//----- nvinfo : EIATTR_KPARAM_INFO
	.align		4
.L_35:
        /*00ec*/ 	.byte	0x04, 0x17
        /*00ee*/ 	.short	(.L_37 - .L_36)
.L_36:
        /*00f0*/ 	.word	0x00000000
        /*00f4*/ 	.short	0x0000
        /*00f6*/ 	.short	0x0000
        /*00f8*/ 	.byte	0x00, 0xf4, 0x21, 0x00


	//----- nvinfo : EIATTR_MAXREG_COUNT
	.align		4
.L_37:
        /*00fc*/ 	.byte	0x03, 0x1b
        /*00fe*/ 	.short	0x00ff


	//----- nvinfo : EIATTR_NUM_BARRIERS
	.align		4
        /*0100*/ 	.byte	0x02, 0x4c
        /*0102*/ 	.byte	0x01
	.zero		1


	//----- nvinfo : EIATTR_ANNOTATIONS
	.align		4
        /*0104*/ 	.byte	0x04, 0x55
        /*0106*/ 	.short	(.L_39 - .L_38)


	//   ....[0]....
.L_38:
        /*0108*/ 	.word	0x00000001
        /*010c*/ 	.byte	0x70, 0x00, 0x00, 0x00, 0x01, 0x00, 0x00, 0x00, 0xb0, 0x00, 0x00, 0x00, 0x01, 0x00, 0x00, 0x00
        /* <DEDUP_REMOVED lines=3712> */
        /*e91c*/ 	.byte	0x80, 0x75, 0x03, 0x00


	//----- nvinfo : EIATTR_MERCURY_ISA_VERSION
	.align		4
.L_39:
        /*e920*/ 	.byte	0x03, 0x5f
        /*e922*/ 	.short	0x0000


	//----- nvinfo : EIATTR_EXIT_INSTR_OFFSETS
	.align		4
        /*e924*/ 	.byte	0x04, 0x1c
        /*e926*/ 	.short	(.L_41 - .L_40)


	//   ....[0]....
.L_40:
        /*e928*/ 	.word	0x000957a0


	//   ....[1]....
        /*e92c*/ 	.word	0x000957d0


	//----- nvinfo : EIATTR_REQNTID
	.align		4
.L_41:
        /*e930*/ 	.byte	0x04, 0x10
        /*e932*/ 	.short	(.L_43 - .L_42)
.L_42:
        /*e934*/ 	.word	0x00000080
        /*e938*/ 	.word	0x00000001
        /*e93c*/ 	.word	0x00000001
.L_43:


//--------------------- .nv.callgraph             --------------------------
	.section	.nv.callgraph,"",@"SHT_CUDA_CALLGRAPH"
	.align	4
	.sectionentsize	8
	.align		4
        /*0000*/ 	.word	0x00000000
	.align		4
        /*0004*/ 	.word	0xffffffff
	.align		4
        /*0008*/ 	.word	0x00000000
	.align		4
        /*000c*/ 	.word	0xfffffffe
	.align		4
        /*0010*/ 	.word	0x00000000
	.align		4
        /*0014*/ 	.word	0xfffffffd
	.align		4
        /*0018*/ 	.word	0x00000000
	.align		4
        /*001c*/ 	.word	0xfffffffc


//--------------------- .nv.rel.action            --------------------------
	.section	.nv.rel.action,"",@"SHT_CUDA_RELOCINFO"
	.align	8
	.sectionentsize	8
        /*0000*/ 	.byte	0x73, 0x00, 0x00, 0x00, 0x00, 0x00, 0x00, 0x00, 0x00, 0x00, 0x00, 0x11, 0x25, 0x00, 0x05, 0x36


//--------------------- .nv.constant0.matmul_kernel --------------------------
	.section	.nv.constant0.matmul_kernel,"a",@progbits
	.sectionflags	@""
	.align	4
.nv.constant0.matmul_kernel:
	.zero		432


//--------------------- .text.matmul_kernel       --------------------------
	.section	.text.matmul_kernel,"ax",@progbits
	.sectioninfo	@"SHI_REGISTERS=32"
	.align	128
        .global         matmul_kernel
        .type           matmul_kernel,@function
        .size           matmul_kernel,(.L_x_4 - matmul_kernel)
        .other          matmul_kernel,@"STO_CUDA_ENTRY STV_DEFAULT"
matmul_kernel:
.text.matmul_kernel:
[----:B------:R-:W-:-:S04]  /*0000*/  IMAD.MOV.U32 R1, RZ, RZ, c[0x0][0x28] ;  /* 0x00000a00ff017624 */ /* 0x000fc800078e00ff */
[----:B------:R-:W-:Y:S01]  /*0010*/  IMAD.MOV.U32 R0, RZ, RZ, c[0x0][0x17c] ;  /* 0x00005f00ff007624 */ /* 0x000fe200078e00ff */
[----:B------:R-:W-:Y:S01]  /*0020*/  IADD3 R1, R1, -0x7bd8, RZ ;  /* 0xffff842801017810 */ /* 0x000fe20007ffe0ff */
[----:B------:R-:W0:Y:S01]  /*0030*/  S2R R29, SR_TID.X ;  /* 0x00000000001d7919 */ /* 0x000e220000002100 */
[----:B------:R-:W-:Y:S01]  /*0040*/  CS2R R12, SRZ ;  /* 0x00000000000c7805 */ /* 0x000fe2000001ff00 */
[----:B------:R-:W-:Y:S01]  /*0050*/  CS2R R14, SRZ ;  /* 0x00000000000e7805 */ /* 0x000fe2000001ff00 */
[----:B------:R-:W-:Y:S01]  /*0060*/  IADD3 R0, R0, 0x7f, RZ ;  /* 0x0000007f00007810 */ /* 0x000fe20007ffe0ff */
[----:B------:R-:W-:Y:S01]  /*0070*/  STL [R1+0x190], RZ ;  /* 0x000190ff01007387 */ /* 0x000fe20000100800 */
[----:B------:R-:W-:Y:S01]  /*0080*/  CS2R R16, SRZ ;  /* 0x0000000000107805 */ /* 0x000fe2000001ff00 */
[----:B------:R-:W-:Y:S01]  /*0090*/  CS2R R18, SRZ ;  /* 0x0000000000127805 */ /* 0x000fe2000001ff00 */
[----:B------:R-:W-:Y:S01]  /*00a0*/  SHF.R.S32.HI R3, RZ, 0x1f, R0 ;  /* 0x0000001fff037819 */ /* 0x000fe20000011400 */
[----:B------:R-:W-:Y:S01]  /*00b0*/  STL [R1+0x194], RZ ;  /* 0x000194ff01007387 */ /* 0x000fe20000100800 */
[----:B------:R-:W-:Y:S01]  /*00c0*/  CS2R R20, SRZ ;  /* 0x0000000000147805 */ /* 0x000fe2000001ff00 */
[----:B------:R-:W-:Y:S01]  /*00d0*/  CS2R R22, SRZ ;  /* 0x0000000000167805 */ /* 0x000fe2000001ff00 */
[----:B------:R-:W-:Y:S01]  /*00e0*/  LEA.HI R3, R3, R0, RZ, 0x7 ;  /* 0x0000000003037211 */ /* 0x000fe200078f38ff */
[----:B------:R-:W-:Y:S01]  /*00f0*/  STL [R1+0x198], RZ ;  /* 0x000198ff01007387 */ /* 0x000fe20000100800 */
[----:B------:R-:W-:Y:S01]  /*0100*/  CS2R R24, SRZ ;  /* 0x0000000000187805 */ /* 0x000fe2000001ff00 */
[----:B------:R-:W-:Y:S01]  /*0110*/  CS2R R26, SRZ ;  /* 0x00000000001a7805 */ /* 0x000fe2000001ff00 */
[----:B------:R-:W-:Y:S01]  /*0120*/  SHF.R.S32.HI R0, RZ, 0x7, R3 ;  /* 0x00000007ff007819 */ /* 0x000fe20000011403 */
[----:B------:R-:W-:Y:S04]  /*0130*/  STL [R1+0x19c], RZ ;  /* 0x00019cff01007387 */ /* 0x000fe80000100800 */
[----:B------:R-:W-:Y:S01]  /*0140*/  IMAD.SHL.U32 R0, R0, 0x4, RZ ;  /* 0x0000000400007824 */ /* 0x000fe200078e00ff */
[----:B------:R-:W1:Y:S04]  /*0150*/  S2R R3, SR_CTAID.X ;  /* 0x0000000000037919 */ /* 0x000e680000002500 */
[-C--:B------:R-:W-:Y:S01]  /*0160*/  IABS R7, R0.reuse ;  /* 0x0000000000077213 */ /* 0x080fe20000000000 */
[----:B------:R-:W-:Y:S01]  /*0170*/  STL [R1+0x180], RZ ;  /* 0x000180ff01007387 */ /* 0x000fe20000100800 */
[----:B------:R-:W-:-:S02]  /*0180*/  IABS R10, R0 ;  /* 0x00000000000a7213 */ /* 0x000fc40000000000 */
[----:B------:R-:W2:Y:S01]  /*0190*/  I2F.RP R2, R7 ;  /* 0x0000000700027306 */ /* 0x000ea20000209400 */
[----:B------:R-:W-:Y:S04]  /*01a0*/  STL [R1+0x184], RZ ;  /* 0x000184ff01007387 */ /* 0x000fe80000100800 */
[----:B------:R-:W-:Y:S04]  /*01b0*/  STL [R1+0x188], RZ ;  /* 0x000188ff01007387 */ /* 0x000fe80000100800 */
[----:B------:R-:W-:Y:S04]  /*01c0*/  STL [R1+0x18c], RZ ;  /* 0x00018cff01007387 */ /* 0x000fe80000100800 */
[----:B------:R-:W-:Y:S01]  /*01d0*/  STL [R1+0x170], RZ ;  /* 0x000170ff01007387 */ /* 0x000fe20000100800 */
[----:B--2---:R-:W2:Y:S01]  /*01e0*/  MUFU.RCP R2, R2 ;  /* 0x0000000200027308 */ /* 0x004ea20000001000 */
[----:B-1----:R-:W-:-:S02]  /*01f0*/  IABS R8, R3 ;  /* 0x0000000300087213 */ /* 0x002fc40000000000 */
[----:B------:R-:W-:Y:S04]  /*0200*/  STL [R1+0x174], RZ ;  /* 0x000174ff01007387 */ /* 0x000fe80000100800 */
[----:B------:R-:W-:Y:S04]  /*0210*/  STL [R1+0x178], RZ ;  /* 0x000178ff01007387 */ /* 0x000fe80000100800 */
[----:B------:R-:W-:Y:S04]  /*0220*/  STL [R1+0x17c], RZ ;  /* 0x00017cff01007387 */ /* 0x000fe80000100800 */
[----:B------:R-:W-:Y:S01]  /*0230*/  STL [R1+0x160], RZ ;  /* 0x000160ff01007387 */ /* 0x000fe20000100800 */
[----:B--2---:R-:W-:Y:S01]  /*0240*/  IADD3 R4, R2, 0xffffffe, RZ ;  /* 0x0ffffffe02047810 */ /* 0x004fe20007ffe0ff */
[----:B------:R-:W-:-:S02]  /*0250*/  IMAD.MOV R2, RZ, RZ, -R10 ;  /* 0x000000ffff027224 */ /* 0x000fc400078e0a0a */
[----:B------:R-:W-:Y:S01]  /*0260*/  STL [R1+0x164], RZ ;  /* 0x000164ff01007387 */ /* 0x000fe20000100800 */
[----:B------:R1:W2:Y:S03]  /*0270*/  F2I.FTZ.U32.TRUNC.NTZ R5, R4 ;  /* 0x0000000400057305 */ /* 0x0002a6000021f000 */
[----:B------:R-:W-:Y:S04]  /*0280*/  STL [R1+0x168], RZ ;  /* 0x000168ff01007387 */ /* 0x000fe80000100800 */
[----:B------:R-:W-:Y:S01]  /*0290*/  STL [R1+0x16c], RZ ;  /* 0x00016cff01007387 */ /* 0x000fe20000100800 */
[----:B-1----:R-:W-:-:S03]  /*02a0*/  IMAD.MOV.U32 R4, RZ, RZ, RZ ;  /* 0x000000ffff047224 */ /* 0x002fc600078e00ff */
[----:B------:R-:W-:Y:S04]  /*02b0*/  STL [R1+0x150], RZ ;  /* 0x000150ff01007387 */ /* 0x000fe80000100800 */
[----:B------:R-:W-:Y:S01]  /*02c0*/  STL [R1+0x154], RZ ;  /* 0x000154ff01007387 */ /* 0x000fe20000100800 */
[----:B--2---:R-:W-:-:S03]  /*02d0*/  IMAD.MOV R6, RZ, RZ, -R5 ;  /* 0x000000ffff067224 */ /* 0x004fc600078e0a05 */
[----:B------:R-:W-:Y:S01]  /*02e0*/  STL [R1+0x158], RZ ;  /* 0x000158ff01007387 */ /* 0x000fe20000100800 */
[----:B------:R-:W-:Y:S02]  /*02f0*/  IMAD R9, R6, R7, RZ ;  /* 0x0000000706097224 */ /* 0x000fe400078e02ff */
[----:B------:R-:W-:Y:S01]  /*0300*/  IMAD.MOV.U32 R6, RZ, RZ, R8 ;  /* 0x000000ffff067224 */ /* 0x000fe200078e0008 */
[----:B------:R-:W-:Y:S01]  /*0310*/  STL [R1+0x15c], RZ ;  /* 0x00015cff01007387 */ /* 0x000fe20000100800 */
[----:B------:R-:W-:-:S03]  /*0320*/  IMAD.HI.U32 R5, R5, R9, R4 ;  /* 0x0000000905057227 */ /* 0x000fc600078e0004 */
[----:B------:R-:W-:Y:S03]  /*0330*/  STL [R1+0x140], RZ ;  /* 0x000140ff01007387 */ /* 0x000fe60000100800 */
[----:B------:R-:W-:Y:S01]  /*0340*/  IMAD.HI.U32 R5, R5, R6, RZ ;  /* 0x0000000605057227 */ /* 0x000fe200078e00ff */
[----:B------:R-:W-:Y:S03]  /*0350*/  STL [R1+0x144], RZ ;  /* 0x000144ff01007387 */ /* 0x000fe60000100800 */
[----:B------:R-:W-:Y:S01]  /*0360*/  IMAD R2, R5, R2, R6 ;  /* 0x0000000205027224 */ /* 0x000fe200078e0206 */
[----:B------:R-:W-:Y:S04]  /*0370*/  STL [R1+0x148], RZ ;  /* 0x000148ff01007387 */ /* 0x000fe80000100800 */
[----:B------:R-:W-:Y:S01]  /*0380*/  ISETP.GT.U32.AND P1, PT, R7, R2, PT ;  /* 0x000000020700720c */ /* 0x000fe20003f24070 */
[----:B------:R-:W-:Y:S04]  /*0390*/  STL [R1+0x14c], RZ ;  /* 0x00014cff01007387 */ /* 0x000fe80000100800 */
[----:B------:R-:W-:Y:S04]  /*03a0*/  STL [R1+0x130], RZ ;  /* 0x000130ff01007387 */ /* 0x000fe80000100800 */
[----:B------:R-:W-:Y:S04]  /*03b0*/  STL [R1+0x134], RZ ;  /* 0x000134ff01007387 */ /* 0x000fe80000100800 */
[----:B------:R-:W-:Y:S01]  /*03c0*/  @!P1 IMAD.IADD R2, R2, 0x1, -R7 ;  /* 0x0000000102029824 */ /* 0x000fe200078e0a07 */
[----:B------:R-:W-:Y:S01]  /*03d0*/  @!P1 IADD3 R5, R5, 0x1, RZ ;  /* 0x0000000105059810 */ /* 0x000fe20007ffe0ff */
[----:B------:R-:W-:Y:S01]  /*03e0*/  STL [R1+0x138], RZ ;  /* 0x000138ff01007387 */ /* 0x000fe20000100800 */
[----:B------:R-:W-:-:S02]  /*03f0*/  ISETP.NE.AND P1, PT, R0, RZ, PT ;  /* 0x000000ff0000720c */ /* 0x000fc40003f25270 */
[----:B------:R-:W-:Y:S01]  /*0400*/  ISETP.GE.U32.AND P0, PT, R2, R7, PT ;  /* 0x000000070200720c */ /* 0x000fe20003f06070 */
[----:B------:R-:W-:Y:S01]  /*0410*/  STL [R1+0x13c], RZ ;  /* 0x00013cff01007387 */ /* 0x000fe20000100800 */
[----:B------:R-:W-:-:S03]  /*0420*/  LOP3.LUT R2, R3, R0, RZ, 0x3c, !PT ;  /* 0x0000000003027212 */ /* 0x000fc600078e3cff */
[----:B------:R-:W-:Y:S01]  /*0430*/  STL [R1+0x120], RZ ;  /* 0x000120ff01007387 */ /* 0x000fe20000100800 */
[----:B------:R-:W-:Y:S01]  /*0440*/  ISETP.GE.AND P2, PT, R2, RZ, PT ;  /* 0x000000ff0200720c */ /* 0x000fe20003f46270 */
[----:B------:R-:W-:Y:S02]  /*0450*/  IMAD.MOV.U32 R2, RZ, RZ, c[0x0][0x178] ;  /* 0x00005e00ff027624 */ /* 0x000fe400078e00ff */
[----:B------:R-:W-:Y:S03]  /*0460*/  STL [R1+0x124], RZ ;  /* 0x000124ff01007387 */ /* 0x000fe60000100800 */
[----:B------:R-:W-:Y:S01]  /*0470*/  IADD3 R2, R2, 0x1ff, RZ ;  /* 0x000001ff02027810 */ /* 0x000fe20007ffe0ff */
[----:B------:R-:W-:Y:S01]  /*0480*/  STL [R1+0x128], RZ ;  /* 0x000128ff01007387 */ /* 0x000fe20000100800 */
[----:B------:R-:W-:-:S03]  /*0490*/  @P0 IADD3 R5, R5, 0x1, RZ ;  /* 0x0000000105050810 */ /* 0x000fc60007ffe0ff */
[----:B------:R-:W-:Y:S02]  /*04a0*/  STL [R1+0x12c], RZ ;  /* 0x00012cff01007387 */ /* 0x000fe40000100800 */
[----:B------:R-:W-:Y:S01]  /*04b0*/  IMAD.MOV.U32 R4, RZ, RZ, R5 ;  /* 0x000000ffff047224 */ /* 0x000fe200078e0005 */
[----:B------:R-:W-:Y:S01]  /*04c0*/  SHF.R.S32.HI R5, RZ, 0x1f, R2 ;  /* 0x0000001fff057819 */ /* 0x000fe20000011402 */
[----:B------:R-:W-:Y:S02]  /*04d0*/  STL [R1+0x110], RZ ;  /* 0x000110ff01007387 */ /* 0x000fe40000100800 */
[----:B------:R-:W-:Y:S01]  /*04e0*/  @!P2 IMAD.MOV R4, RZ, RZ, -R4 ;  /* 0x000000ffff04a224 */ /* 0x000fe200078e0a04 */
[----:B------:R-:W-:Y:S01]  /*04f0*/  @!P1 LOP3.LUT R4, RZ, R0, RZ, 0x33, !PT ;  /* 0x00000000ff049212 */ /* 0x000fe200078e33ff */
[----:B------:R-:W-:Y:S01]  /*0500*/  STL [R1+0x114], RZ ;  /* 0x000114ff01007387 */ /* 0x000fe20000100800 */
[----:B------:R-:W-:-:S03]  /*0510*/  LEA.HI R5, R5, R2, RZ, 0x9 ;  /* 0x0000000205057211 */ /* 0x000fc600078f48ff */
[----:B------:R-:W-:Y:S01]  /*0520*/  IMAD.SHL.U32 R2, R4, 0x4, RZ ;  /* 0x0000000404027824 */ /* 0x000fe200078e00ff */
[----:B------:R-:W-:Y:S01]  /*0530*/  STL [R1+0x118], RZ ;  /* 0x000118ff01007387 */ /* 0x000fe20000100800 */
[----:B------:R-:W-:-:S03]  /*0540*/  IMAD.MOV R4, RZ, RZ, -R4 ;  /* 0x000000ffff047224 */ /* 0x000fc600078e0a04 */
[----:B------:R-:W-:Y:S01]  /*0550*/  LEA.HI.SX32 R5, R5, -R2, 0x17 ;  /* 0x8000000205057211 */ /* 0x000fe200078fbaff */
[----:B------:R-:W-:Y:S01]  /*0560*/  IMAD R9, R0, R4, R3 ;  /* 0x0000000400097224 */ /* 0x000fe200078e0203 */
[----:B------:R-:W-:Y:S01]  /*0570*/  STL [R1+0x11c], RZ ;  /* 0x00011cff01007387 */ /* 0x000fe20000100800 */
[----:B------:R-:W-:Y:S01]  /*0580*/  IMAD.MOV.U32 R4, RZ, RZ, RZ ;  /* 0x000000ffff047224 */ /* 0x000fe200078e00ff */
[----:B------:R-:W-:Y:S02]  /*0590*/  IMNMX R10, R5, 0x4, PT ;  /* 0x00000004050a7817 */ /* 0x000fe40003800200 */
[----:B------:R-:W-:Y:S02]  /*05a0*/  STL [R1+0x100], RZ ;  /* 0x000100ff01007387 */ /* 0x000fe40000100800 */
[-C--:B------:R-:W-:Y:S02]  /*05b0*/  IABS R8, R10.reuse ;  /* 0x0000000a00087213 */ /* 0x080fe40000000000 */
[----:B------:R-:W-:Y:S01]  /*05c0*/  IABS R0, R10 ;  /* 0x0000000a00007213 */ /* 0x000fe20000000000 */
[----:B------:R-:W-:Y:S01]  /*05d0*/  STL [R1+0x104], RZ ;  /* 0x000104ff01007387 */ /* 0x000fe20000100800 */
[----:B------:R-:W1:Y:S03]  /*05e0*/  I2F.RP R6, R8 ;  /* 0x0000000800067306 */ /* 0x000e660000209400 */
[----:B------:R-:W-:Y:S04]  /*05f0*/  STL [R1+0x108], RZ ;  /* 0x000108ff01007387 */ /* 0x000fe80000100800 */
[----:B------:R-:W-:Y:S04]  /*0600*/  STL [R1+0x10c], RZ ;  /* 0x00010cff01007387 */ /* 0x000fe80000100800 */
[----:B------:R-:W-:Y:S04]  /*0610*/  STL [R1+0xf0], RZ ;  /* 0x0000f0ff01007387 */ /* 0x000fe80000100800 */
[----:B------:R-:W-:Y:S01]  /*0620*/  STL [R1+0xf4], RZ ;  /* 0x0000f4ff01007387 */ /* 0x000fe20000100800 */
[----:B-1----:R-:W1:Y:S03]  /*0630*/  MUFU.RCP R6, R6 ;  /* 0x0000000600067308 */ /* 0x002e660000001000 */
[----:B------:R-:W-:Y:S04]  /*0640*/  STL [R1+0xf8], RZ ;  /* 0x0000f8ff01007387 */ /* 0x000fe80000100800 */
[----:B------:R-:W-:Y:S04]  /*0650*/  STL [R1+0xfc], RZ ;  /* 0x0000fcff01007387 */ /* 0x000fe80000100800 */
[----:B------:R-:W-:Y:S04]  /*0660*/  STL [R1+0xe0], RZ ;  /* 0x0000e0ff01007387 */ /* 0x000fe80000100800 */
[----:B------:R-:W-:Y:S01]  /*0670*/  STL [R1+0xe4], RZ ;  /* 0x0000e4ff01007387 */ /* 0x000fe20000100800 */
[----:B-1----:R-:W-:-:S03]  /*0680*/  IADD3 R5, R6, 0xffffffe, RZ ;  /* 0x0ffffffe06057810 */ /* 0x002fc60007ffe0ff */
[----:B------:R-:W-:Y:S03]  /*0690*/  STL [R1+0xe8], RZ ;  /* 0x0000e8ff01007387 */ /* 0x000fe60000100800 */
[----:B------:R-:W1:Y:S01]  /*06a0*/  F2I.FTZ.U32.TRUNC.NTZ R5, R5 ;  /* 0x0000000500057305 */ /* 0x000e62000021f000 */
[----:B------:R-:W-:Y:S04]  /*06b0*/  STL [R1+0xec], RZ ;  /* 0x0000ecff01007387 */ /* 0x000fe80000100800 */
[----:B------:R-:W-:Y:S04]  /*06c0*/  STL [R1+0xd0], RZ ;  /* 0x0000d0ff01007387 */ /* 0x000fe80000100800 */
[----:B------:R-:W-:Y:S04]  /*06d0*/  STL [R1+0xd4], RZ ;  /* 0x0000d4ff01007387 */ /* 0x000fe80000100800 */
[----:B------:R-:W-:Y:S01]  /*06e0*/  STL [R1+0xd8], RZ ;  /* 0x0000d8ff01007387 */ /* 0x000fe20000100800 */
[----:B-1----:R-:W-:-:S03]  /*06f0*/  IMAD.MOV R7, RZ, RZ, -R5 ;  /* 0x000000ffff077224 */ /* 0x002fc600078e0a05 */
[----:B------:R-:W-:Y:S01]  /*0700*/  STL [R1+0xdc], RZ ;  /* 0x0000dcff01007387 */ /* 0x000fe20000100800 */
[----:B------:R-:W-:Y:S01]  /*0710*/  IMAD.MOV.U32 R3, RZ, RZ, R7 ;  /* 0x000000ffff037224 */ /* 0x000fe200078e0007 */
[----:B------:R-:W-:Y:S02]  /*0720*/  IABS R7, R9 ;  /* 0x0000000900077213 */ /* 0x000fe40000000000 */
[----:B------:R-:W-:Y:S01]  /*0730*/  STL [R1+0xc0], RZ ;  /* 0x0000c0ff01007387 */ /* 0x000fe20000100800 */
[----:B------:R-:W-:-:S03]  /*0740*/  IMAD R3, R3, R8, RZ ;  /* 0x0000000803037224 */ /* 0x000fc600078e02ff */
[----:B------:R-:W-:Y:S01]  /*0750*/  STL [R1+0xc4], RZ ;  /* 0x0000c4ff01007387 */ /* 0x000fe20000100800 */
[----:B------:R-:W-:-:S03]  /*0760*/  IMAD.HI.U32 R4, R5, R3, R4 ;  /* 0x0000000305047227 */ /* 0x000fc600078e0004 */
[----:B------:R-:W-:Y:S01]  /*0770*/  STL [R1+0xc8], RZ ;  /* 0x0000c8ff01007387 */ /* 0x000fe20000100800 */
[----:B------:R-:W-:Y:S02]  /*0780*/  IMAD.MOV R3, RZ, RZ, -R0 ;  /* 0x000000ffff037224 */ /* 0x000fe400078e0a00 */
[----:B------:R-:W-:Y:S01]  /*0790*/  IMAD.HI.U32 R0, R4, R7, RZ ;  /* 0x0000000704007227 */ /* 0x000fe200078e00ff */
[----:B------:R-:W-:Y:S03]  /*07a0*/  STL [R1+0xcc], RZ ;  /* 0x0000ccff01007387 */ /* 0x000fe60000100800 */
[----:B------:R-:W-:Y:S01]  /*07b0*/  IMAD R3, R0, R3, R7 ;  /* 0x0000000300037224 */ /* 0x000fe200078e0207 */
[----:B------:R-:W-:Y:S01]  /*07c0*/  STL [R1+0xb0], RZ ;  /* 0x0000b0ff01007387 */ /* 0x000fe20000100800 */
[----:B------:R-:W-:Y:S01]  /*07d0*/  ULDC.64 UR6, c[0x0][0x118] ;  /* 0x0000460000067ab9 */ /* 0x000fe20000000a00 */
[----:B------:R-:W-:-:S02]  /*07e0*/  CS2R R6, SRZ ;  /* 0x0000000000067805 */ /* 0x000fc4000001ff00 */
[----:B------:R-:W-:Y:S01]  /*07f0*/  ISETP.GT.U32.AND P1, PT, R8, R3, PT ;  /* 0x000000030800720c */ /* 0x000fe20003f24070 */
[----:B------:R-:W-:Y:S04]  /*0800*/  STL [R1+0xb4], RZ ;  /* 0x0000b4ff01007387 */ /* 0x000fe80000100800 */
[----:B------:R-:W-:Y:S04]  /*0810*/  STL [R1+0xb8], RZ ;  /* 0x0000b8ff01007387 */ /* 0x000fe80000100800 */
[----:B------:R-:W-:Y:S04]  /*0820*/  STL [R1+0xbc], RZ ;  /* 0x0000bcff01007387 */ /* 0x000fe80000100800 */
[----:B------:R-:W-:Y:S01]  /*0830*/  STL [R1+0xa0], RZ ;  /* 0x0000a0ff01007387 */ /* 0x000fe20000100800 */
[----:B------:R-:W-:Y:S01]  /*0840*/  @!P1 IMAD.IADD R3, R3, 0x1, -R8 ;  /* 0x0000000103039824 */ /* 0x000fe200078e0a08 */
[----:B------:R-:W-:-:S02]  /*0850*/  @!P1 IADD3 R0, R0, 0x1, RZ ;  /* 0x0000000100009810 */ /* 0x000fc40007ffe0ff */
[----:B------:R-:W-:Y:S01]  /*0860*/  STL [R1+0xa4], RZ ;  /* 0x0000a4ff01007387 */ /* 0x000fe20000100800 */
[----:B------:R-:W-:Y:S02]  /*0870*/  ISETP.NE.AND P1, PT, R10, RZ, PT ;  /* 0x000000ff0a00720c */ /* 0x000fe40003f25270 */
        /* <DEDUP_REMOVED lines=9> */
[----:B------:R-:W-:Y:S02]  /*0910*/  @P0 IADD3 R0, R0, 0x1, RZ ;  /* 0x0000000100000810 */ /* 0x000fe40007ffe0ff */
[----:B------:R-:W-:Y:S01]  /*0920*/  ISETP.GE.AND P0, PT, R3, 0x80, PT ;  /* 0x000000800300780c */ /* 0x000fe20003f06270 */
[----:B------:R-:W-:Y:S02]  /*0930*/  STL [R1+0x98], RZ ;  /* 0x000098ff01007387 */ /* 0x000fe40000100800 */
[----:B------:R-:W-:Y:S01]  /*0940*/  @!P2 IMAD.MOV R0, RZ, RZ, -R0 ;  /* 0x000000ffff00a224 */ /* 0x000fe200078e0a00 */
[----:B------:R-:W-:Y:S01]  /*0950*/  @!P1 LOP3.LUT R0, RZ, R10, RZ, 0x33, !PT ;  /* 0x0000000aff009212 */ /* 0x000fe200078e33ff */
[----:B------:R-:W-:Y:S04]  /*0960*/  STL [R1+0x9c], RZ ;  /* 0x00009cff01007387 */ /* 0x000fe80000100800 */
[----:B------:R-:W-:Y:S01]  /*0970*/  STL [R1+0x80], RZ ;  /* 0x000080ff01007387 */ /* 0x000fe20000100800 */
[----:B------:R-:W-:-:S02]  /*0980*/  IMAD.MOV R5, RZ, RZ, -R0 ;  /* 0x000000ffff057224 */ /* 0x000fc400078e0a00 */
[----:B------:R-:W-:Y:S01]  /*0990*/  IMAD.SHL.U32 R28, R0, 0x80, RZ ;  /* 0x00000080001c7824 */ /* 0x000fe200078e00ff */
[----:B------:R-:W-:Y:S01]  /*09a0*/  STL [R1+0x84], RZ ;  /* 0x000084ff01007387 */ /* 0x000fe20000100800 */
[----:B------:R-:W-:Y:S01]  /*09b0*/  IMAD R5, R10, R5, R9 ;  /* 0x000000050a057224 */ /* 0x000fe200078e0209 */
[----:B0-----:R-:W-:Y:S01]  /*09c0*/  LOP3.LUT R0, R29, 0x7f, RZ, 0xc0, !PT ;  /* 0x0000007f1d007812 */ /* 0x001fe200078ec0ff */
[----:B------:R-:W-:Y:S01]  /*09d0*/  CS2R R8, SRZ ;  /* 0x0000000000087805 */ /* 0x000fe2000001ff00 */
[----:B------:R-:W-:Y:S01]  /*09e0*/  STL [R1+0x88], RZ ;  /* 0x000088ff01007387 */ /* 0x000fe20000100800 */
[----:B------:R-:W-:Y:S01]  /*09f0*/  IMAD.IADD R2, R2, 0x1, R5 ;  /* 0x0000000102027824 */ /* 0x000fe200078e0205 */
[C---:B------:R-:W-:Y:S01]  /*0a00*/  IADD3 R29, R28.reuse, 0x2, RZ ;  /* 0x000000021c1d7810 */ /* 0x040fe20007ffe0ff */
[----:B------:R-:W-:Y:S01]  /*0a10*/  CS2R R4, SRZ ;  /* 0x0000000000047805 */ /* 0x000fe2000001ff00 */
[----:B------:R-:W-:Y:S01]  /*0a20*/  STL [R1+0x8c], RZ ;  /* 0x00008cff01007387 */ /* 0x000fe20000100800 */
[----:B------:R-:W-:Y:S01]  /*0a30*/  IADD3 R3, R28, 0x3, RZ ;  /* 0x000000031c037810 */ /* 0x000fe20007ffe0ff */
[----:B------:R-:W-:-:S02]  /*0a40*/  CS2R R10, SRZ ;  /* 0x00000000000a7805 */ /* 0x000fc4000001ff00 */
[----:B------:R-:W-:Y:S04]  /*0a50*/  STL [R1+0x70], RZ ;  /* 0x000070ff01007387 */ /* 0x000fe80000100800 */
        /* <DEDUP_REMOVED lines=27> */
[----:B------:R-:W-:Y:S04]  /*0c10*/  STL [R1], RZ ;  /* 0x000000ff01007387 */ /* 0x000fe80000100800 */
[----:B------:R-:W-:Y:S04]  /*0c20*/  STL [R1+0x4], RZ ;  /* 0x000004ff01007387 */ /* 0x000fe80000100800 */
[----:B------:R-:W-:Y:S04]  /*0c30*/  STL [R1+0x8], RZ ;  /* 0x000008ff01007387 */ /* 0x000fe80000100800 */
[----:B------:R-:W-:Y:S04]  /*0c40*/  STL [R1+0xc], RZ ;  /* 0x00000cff01007387 */ /* 0x000fe80000100800 */
[----:B------:R0:W-:Y:S04]  /*0c50*/  STL [R1+0x25e4], R4 ;  /* 0x0025e40401007387 */ /* 0x0001e80000100800 */
[----:B------:R-:W-:Y:S04]  /*0c60*/  STL [R1+0x270], RZ ;  /* 0x000270ff01007387 */ /* 0x000fe80000100800 */
[----:B------:R-:W-:Y:S01]  /*0c70*/  STL [R1+0x274], RZ ;  /* 0x000274ff01007387 */ /* 0x000fe20000100800 */
[----:B0-----:R-:W-:-:S03]  /*0c80*/  IADD3 R4, R28, 0x1, RZ ;  /* 0x000000011c047810 */ /* 0x001fc60007ffe0ff */
        /* <DEDUP_REMOVED lines=126> */
[----:B------:R-:W-:Y:S04]  /*1470*/  STL [R1+0xfcc], R28 ;  /* 0x000fcc1c01007387 */ /* 0x000fe80000100800 */
[----:B------:R0:W-:Y:S04]  /*1480*/  STL [R1+0x23f4], R4 ;  /* 0x0023f40401007387 */ /* 0x0001e80000100800 */
[----:B------:R1:W-:Y:S04]  /*1490*/  STL [R1+0x23f0], R29 ;  /* 0x0023f01d01007387 */ /* 0x0003e80000100800 */
[----:B------:R2:W-:Y:S01]  /*14a0*/  STL [R1+0x23ec], R3 ;  /* 0x0023ec0301007387 */ /* 0x0005e20000100800 */
[----:B0-----:R-:W-:-:S02]  /*14b0*/  IADD3 R4, R28, 0x4, RZ ;  /* 0x000000041c047810 */ /* 0x001fc40007ffe0ff */
[----:B-1----:R-:W-:-:S03]  /*14c0*/  IADD3 R29, R28, 0x5, RZ ;  /* 0x000000051c1d7810 */ /* 0x002fc60007ffe0ff */
[----:B------:R0:W-:Y:S01]  /*14d0*/  STL [R1+0x23e8], R4 ;  /* 0x0023e80401007387 */ /* 0x0001e20000100800 */
[----:B--2---:R-:W-:-:S03]  /*14e0*/  IADD3 R3, R28, 0x6, RZ ;  /* 0x000000061c037810 */ /* 0x004fc60007ffe0ff */
[----:B------:R1:W-:Y:S04]  /*14f0*/  STL [R1+0x23f8], R29 ;  /* 0x0023f81d01007387 */ /* 0x0003e80000100800 */
[----:B------:R2:W-:Y:S01]  /*1500*/  STL [R1+0x23fc], R3 ;  /* 0x0023fc0301007387 */ /* 0x0005e20000100800 */
[C---:B0-----:R-:W-:Y:S02]  /*1510*/  IADD3 R4, R28.reuse, 0x7, RZ ;  /* 0x000000071c047810 */ /* 0x041fe40007ffe0ff */
        /* <DEDUP_REMOVED lines=194> */
[----:B--2---:R-:W-:Y:S01]  /*2140*/  IMAD R3, R2, 0x200, R0 ;  /* 0x0000020002037824 */ /* 0x004fe200078e0200 */
[C---:B------:R-:W-:Y:S02]  /*2150*/  IADD3 R2, R28.reuse, 0x6a, RZ ;  /* 0x0000006a1c027810 */ /* 0x040fe40007ffe0ff */
[----:B------:R1:W-:Y:S01]  /*2160*/  STL [R1+0x2584], R29 ;  /* 0x0025841d01007387 */ /* 0x0003e20000100800 */
[C---:B------:R-:W-:Y:S02]  /*2170*/  IADD3 R0, R28.reuse, 0x6b, RZ ;  /* 0x0000006b1c007810 */ /* 0x040fe40007ffe0ff */
[----:B0-----:R-:W-:-:S05]  /*2180*/  IADD3 R4, R28, 0x69, RZ ;  /* 0x000000691c047810 */ /* 0x001fca0007ffe0ff */
[----:B------:R0:W-:Y:S01]  /*2190*/  STL [R1+0x2588], R4 ;  /* 0x0025880401007387 */ /* 0x0001e20000100800 */
[----:B-1----:R-:W-:-:S03]  /*21a0*/  IADD3 R29, R28, 0x72, RZ ;  /* 0x000000721c1d7810 */ /* 0x002fc60007ffe0ff */
[----:B------:R-:W-:Y:S04]  /*21b0*/  STL [R1+0xfd0], R3 ;  /* 0x000fd00301007387 */ /* 0x000fe80000100800 */
[----:B------:R1:W-:Y:S01]  /*21c0*/  STL [R1+0x258c], R2 ;  /* 0x00258c0201007387 */ /* 0x0003e20000100800 */
[----:B0-----:R-:W-:-:S03]  /*21d0*/  IADD3 R4, R28, 0x6c, RZ ;  /* 0x0000006c1c047810 */ /* 0x001fc60007ffe0ff */
[----:B------:R0:W-:Y:S04]  /*21e0*/  STL [R1+0x2590], R0 ;  /* 0x0025900001007387 */ /* 0x0001e80000100800 */
[----:B------:R2:W-:Y:S01]  /*21f0*/  STL [R1+0x2594], R4 ;  /* 0x0025940401007387 */ /* 0x0005e20000100800 */
[C---:B-1----:R-:W-:Y:S02]  /*2200*/  IADD3 R2, R28.reuse, 0x6d, RZ ;  /* 0x0000006d1c027810 */ /* 0x042fe40007ffe0ff */
[----:B0-----:R-:W-:-:S03]  /*2210*/  IADD3 R0, R28, 0x6e, RZ ;  /* 0x0000006e1c007810 */ /* 0x001fc60007ffe0ff */
        /* <DEDUP_REMOVED lines=9> */
[----:B------:R-:W-:Y:S01]  /*22b0*/  STL [R1+0x25a8], R0 ;  /* 0x0025a80001007387 */ /* 0x000fe20000100800 */
[----:B0-----:R-:W-:-:S03]  /*22c0*/  IADD3 R2, R28, 0x74, RZ ;  /* 0x000000741c027810 */ /* 0x001fc60007ffe0ff */
[----:B------:R0:W-:Y:S01]  /*22d0*/  STL [R1+0x25b0], R4 ;  /* 0x0025b00401007387 */ /* 0x0001e20000100800 */
[----:B-1----:R-:W-:-:S03]  /*22e0*/  IADD3 R29, R28, 0x77, RZ ;  /* 0x000000771c1d7810 */ /* 0x002fc60007ffe0ff */
[----:B------:R1:W-:Y:S01]  /*22f0*/  STL [R1+0x25b4], R2 ;  /* 0x0025b40201007387 */ /* 0x0003e20000100800 */
[C---:B0-----:R-:W-:Y:S02]  /*2300*/  IADD3 R4, R28.reuse, 0x75, RZ ;  /* 0x000000751c047810 */ /* 0x041fe40007ffe0ff */
[----:B-1----:R-:W-:-:S03]  /*2310*/  IADD3 R2, R28, 0x76, RZ ;  /* 0x000000761c027810 */ /* 0x002fc60007ffe0ff */
[----:B------:R0:W-:Y:S02]  /*2320*/  STL [R1+0x25b8], R4 ;  /* 0x0025b80401007387 */ /* 0x0001e40000100800 */
[----:B0-----:R-:W-:-:S05]  /*2330*/  IADD3 R4, R28, 0x78, RZ ;  /* 0x000000781c047810 */ /* 0x001fca0007ffe0ff */
[----:B------:R0:W-:Y:S04]  /*2340*/  STL [R1+0x25c4], R4 ;  /* 0x0025c40401007387 */ /* 0x0001e80000100800 */
[----:B------:R-:W-:Y:S04]  /*2350*/  STL [R1+0x25bc], R2 ;  /* 0x0025bc0201007387 */ /* 0x000fe80000100800 */
[----:B------:R-:W-:Y:S01]  /*2360*/  STL [R1+0x25c0], R29 ;  /* 0x0025c01d01007387 */ /* 0x000fe20000100800 */
[----:B0-----:R-:W-:-:S05]  /*2370*/  IADD3 R4, R28, 0x79, RZ ;  /* 0x000000791c047810 */ /* 0x001fca0007ffe0ff */
[----:B------:R0:W-:Y:S02]  /*2380*/  STL [R1+0x25c8], R4 ;  /* 0x0025c80401007387 */ /* 0x0001e40000100800 */
        /* <DEDUP_REMOVED lines=14> */
[C---:B0-----:R-:W-:Y:S02]  /*2470*/  IADD3 R4, R3.reuse, 0x100, RZ ;  /* 0x0000010003047810 */ /* 0x041fe40007ffe0ff */
[----:B------:R-:W-:-:S03]  /*2480*/  IADD3 R3, R3, 0x180, RZ ;  /* 0x0000018003037810 */ /* 0x000fc60007ffe0ff */
[----:B------:R0:W-:Y:S04]  /*2490*/  STL [R1+0xfd8], R4 ;  /* 0x000fd80401007387 */ /* 0x0001e80000100800 */
[----:B0-----:R0:W5:Y:S04]  /*24a0*/  LDL.LU R4, [R1+0x25e4] ;  /* 0x0025e40001047983 */ /* 0x0011680000300800 */
[----:B------:R1:W-:Y:S02]  /*24b0*/  STL [R1+0xfdc], R3 ;  /* 0x000fdc0301007387 */ /* 0x0003e40000100800 */
[----:B-1----:R-:W-:-:S05]  /*24c0*/  IMAD.MOV.U32 R3, RZ, RZ, c[0x0][0x180] ;  /* 0x00006000ff037624 */ /* 0x002fca00078e00ff */
[----:B------:R-:W-:Y:S01]  /*24d0*/  IADD3 R3, R3, 0x7f, RZ ;  /* 0x0000007f03037810 */ /* 0x000fe20007ffe0ff */
[----:B------:R-:W-:Y:S05]  /*24e0*/  @!P0 BRA `(.L_x_0) ;  /* 0x0008682000008947 */ /* 0x000fea0003800000 */
[----:B0-----:R-:W2:Y:S04]  /*24f0*/  LDL R8, [R1+0xfd0] ;  /* 0x000fd00001087983 */ /* 0x001ea80000100800 */
[----:B------:R-:W3:Y:S04]  /*2500*/  LDL R9, [R1+0xfd4] ;  /* 0x000fd40001097983 */ /* 0x000ee80000100800 */
[----:B------:R-:W4:Y:S04]  /*2510*/  LDL R10, [R1+0xfd8] ;  /* 0x000fd800010a7983 */ /* 0x000f280000100800 */
        /* <DEDUP_REMOVED lines=11> */
[----:B------:R-:W4:Y:S01]  /*25d0*/  LDL R25, [R1+0x25b0] ;  /* 0x0025b00001197983 */ /* 0x000f220000100800 */
[----:B------:R-:W-:Y:S01]  /*25e0*/  IMAD.MOV.U32 R23, RZ, RZ, R0 ;  /* 0x000000ffff177224 */ /* 0x000fe200078e0000 */
[----:B------:R-:W-:Y:S01]  /*25f0*/  IABS R0, c[0x0][0x178] ;  /* 0x00005e0000007a13 */ /* 0x000fe20000000000 */
[----:B------:R-:W-:Y:S01]  /*2600*/  IMAD.MOV.U32 R26, RZ, RZ, R2 ;  /* 0x000000ffff1a7224 */ /* 0x000fe200078e0002 */
[----:B------:R-:W4:Y:S03]  /*2610*/  LDL R22, [R1+0x25ac] ;  /* 0x0025ac0001167983 */ /* 0x000f260000100800 */
[----:B------:R-:W-:-:S04]  /*2620*/  IMAD.MOV.U32 R11, RZ, RZ, R0 ;  /* 0x000000ffff0b7224 */ /* 0x000fc800078e0000 */
[----:B------:R-:W0:Y:S01]  /*2630*/  I2F.RP R2, R11 ;  /* 0x0000000b00027306 */ /* 0x000e220000209400 */
[----:B------:R-:W-:Y:S01]  /*2640*/  IMAD.MOV.U32 R21, RZ, RZ, R29 ;  /* 0x000000ffff157224 */ /* 0x000fe200078e001d */
[----:B------:R-:W-:-:S06]  /*2650*/  IABS R29, c[0x0][0x17c] ;  /* 0x00005f00001d7a13 */ /* 0x000fcc0000000000 */
[----:B------:R1:W1:Y:S08]  /*2660*/  I2F.RP R0, R29 ;  /* 0x0000001d00007306 */ /* 0x0002700000209400 */
[----:B0-----:R-:W0:Y:S01]  /*2670*/  MUFU.RCP R2, R2 ;  /* 0x0000000200027308 */ /* 0x001e220000001000 */
[----:B-1----:R-:W1:Y:S07]  /*2680*/  S2R R29, SR_TID.X ;  /* 0x00000000001d7919 */ /* 0x002e6e0000002100 */
[----:B------:R-:W1:Y:S01]  /*2690*/  MUFU.RCP R0, R0 ;  /* 0x0000000000007308 */ /* 0x000e620000001000 */
[----:B0-----:R-:W-:-:S07]  /*26a0*/  IADD3 R2, R2, 0xffffffe, RZ ;  /* 0x0ffffffe02027810 */ /* 0x001fce0007ffe0ff */
[----:B------:R0:W0:Y:S01]  /*26b0*/  F2I.FTZ.U32.TRUNC.NTZ R5, R2 ;  /* 0x0000000200057305 */ /* 0x000022000021f000 */
[----:B-1----:R-:W-:Y:S01]  /*26c0*/  IADD3 R0, R0, 0xffffffe, RZ ;  /* 0x0ffffffe00007810 */ /* 0x002fe20007ffe0ff */
[----:B------:R-:W-:-:S06]  /*26d0*/  IMAD.SHL.U32 R6, R29, 0x2, RZ ;  /* 0x000000021d067824 */ /* 0x000fcc00078e00ff */
[----:B------:R1:W1:Y:S01]  /*26e0*/  F2I.FTZ.U32.TRUNC.NTZ R7, R0 ;  /* 0x0000000000077305 */ /* 0x000262000021f000 */
[----:B0-----:R-:W-:Y:S02]  /*26f0*/  LOP3.LUT R2, R29, 0x7, RZ, 0xc0, !PT ;  /* 0x000000071d027812 */ /* 0x001fe400078ec0ff */
[----:B-----5:R-:W-:-:S03]  /*2700*/  LOP3.LUT R4, R6, 0x10, RZ, 0xc0, !PT ;  /* 0x0000001006047812 */ /* 0x020fc600078ec0ff */
[----:B------:R-:W-:Y:S01]  /*2710*/  IMAD R2, R2, 0x410, RZ ;  /* 0x0000041002027824 */ /* 0x000fe200078e02ff */
[----:B------:R-:W-:Y:S01]  /*2720*/  LOP3.LUT R4, R4, 0x60, R29, 0xf8, !PT ;  /* 0x0000006004047812 */ /* 0x000fe200078ef81d */
[----:B-1----:R-:W-:Y:S01]  /*2730*/  IMAD.MOV R0, RZ, RZ, -R5 ;  /* 0x000000ffff007224 */ /* 0x002fe200078e0a05 */
[----:B------:R-:W-:Y:S02]  /*2740*/  SHF.R.S32.HI R6, RZ, 0x1f, R3 ;  /* 0x0000001fff067819 */ /* 0x000fe40000011403 */
[----:B------:R-:W-:Y:S01]  /*2750*/  LOP3.LUT R2, R2, R4, RZ, 0x3c, !PT ;  /* 0x0000000402027212 */ /* 0x000fe200078e3cff */
[----:B------:R-:W-:Y:S02]  /*2760*/  IMAD R0, R0, R11, RZ ;  /* 0x0000000b00007224 */ /* 0x000fe400078e02ff */
[----:B------:R-:W-:Y:S01]  /*2770*/  IMAD.MOV.U32 R4, RZ, RZ, RZ ;  /* 0x000000ffff047224 */ /* 0x000fe200078e00ff */
[----:B------:R-:W-:Y:S02]  /*2780*/  LEA.HI R3, R6, R3, RZ, 0x7 ;  /* 0x0000000306037211 */ /* 0x000fe400078f38ff */
[----:B------:R-:W-:Y:S01]  /*2790*/  IABS R29, c[0x0][0x17c] ;  /* 0x00005f00001d7a13 */ /* 0x000fe20000000000 */
[----:B------:R-:W-:-:S04]  /*27a0*/  IMAD.HI.U32 R4, R5, R0, R4 ;  /* 0x0000000005047227 */ /* 0x000fc800078e0004 */
[--C-:B------:R-:W-:Y:S01]  /*27b0*/  IMAD.MOV R0, RZ, RZ, -R7.reuse ;  /* 0x000000ffff007224 */ /* 0x100fe200078e0a07 */
[----:B------:R4:W-:Y:S01]  /*27c0*/  STL [R1+0x278], R3 ;  /* 0x0002780301007387 */ /* 0x0009e20000100800 */
[----:B------:R-:W-:Y:S02]  /*27d0*/  IMAD.MOV.U32 R6, RZ, RZ, RZ ;  /* 0x000000ffff067224 */ /* 0x000fe400078e00ff */
[----:B------:R-:W-:Y:S01]  /*27e0*/  IMAD R0, R0, R29, RZ ;  /* 0x0000001d00007224 */ /* 0x000fe200078e02ff */
[----:B------:R0:W-:Y:S03]  /*27f0*/  STL [R1+0x19c], R2 ;  /* 0x00019c0201007387 */ /* 0x0001e60000100800 */
[----:B------:R-:W-:Y:S01]  /*2800*/  IMAD.HI.U32 R0, R7, R0, R6 ;  /* 0x0000000007007227 */ /* 0x000fe200078e0006 */
[----:B------:R-:W-:Y:S02]  /*2810*/  IABS R28, R28 ;  /* 0x0000001c001c7213 */ /* 0x000fe40000000000 */
[----:B--2---:R-:W-:-:S02]  /*2820*/  IABS R8, R8 ;  /* 0x0000000800087213 */ /* 0x004fc40000000000 */
[----:B---3--:R-:W-:-:S03]  /*2830*/  IABS R5, R9 ;  /* 0x0000000900057213 */ /* 0x008fc60000000000 */
[----:B------:R-:W-:Y:S01]  /*2840*/  IMAD.HI.U32 R9, R4, R8, RZ ;  /* 0x0000000804097227 */ /* 0x000fe200078e00ff */
[----:B----4-:R-:W-:-:S03]  /*2850*/  IABS R3, R10 ;  /* 0x0000000a00037213 */ /* 0x010fc60000000000 */
[----:B------:R-:W-:Y:S01]  /*2860*/  IMAD.HI.U32 R10, R4, R5, RZ ;  /* 0x00000005040a7227 */ /* 0x000fe200078e00ff */
[----:B0-----:R-:W-:-:S03]  /*2870*/  IABS R2, R12 ;  /* 0x0000000c00027213 */ /* 0x001fc60000000000 */
[----:B------:R-:W-:-:S04]  /*2880*/  IMAD.HI.U32 R6, R4, R3, RZ ;  /* 0x0000000304067227 */ /* 0x000fc800078e00ff */
[----:B------:R-:W-:-:S04]  /*2890*/  IMAD.HI.U32 R4, R4, R2, RZ ;  /* 0x0000000204047227 */ /* 0x000fc800078e00ff */
[----:B------:R-:W-:Y:S02]  /*28a0*/  IMAD.MOV R9, RZ, RZ, -R9 ;  /* 0x000000ffff097224 */ /* 0x000fe400078e0a09 */
[----:B------:R-:W-:Y:S02]  /*28b0*/  IMAD.MOV R7, RZ, RZ, -R10 ;  /* 0x000000ffff077224 */ /* 0x000fe400078e0a0a */
[----:B------:R-:W-:Y:S02]  /*28c0*/  IMAD.MOV R6, RZ, RZ, -R6 ;  /* 0x000000ffff067224 */ /* 0x000fe400078e0a06 */
[----:B------:R-:W-:Y:S02]  /*28d0*/  IMAD.MOV R4, RZ, RZ, -R4 ;  /* 0x000000ffff047224 */ /* 0x000fe400078e0a04 */
[C---:B------:R-:W-:Y:S02]  /*28e0*/  IMAD R8, R11.reuse, R9, R8 ;  /* 0x000000090b087224 */ /* 0x040fe400078e0208 */
[----:B------:R-:W-:-:S02]  /*28f0*/  IMAD R5, R11, R7, R5 ;  /* 0x000000070b057224 */ /* 0x000fc400078e0205 */
[C---:B------:R-:W-:Y:S01]  /*2900*/  IMAD R3, R11.reuse, R6, R3 ;  /* 0x000000060b037224 */ /* 0x040fe200078e0203 */
[----:B------:R-:W-:Y:S01]  /*2910*/  IABS R9, R13 ;  /* 0x0000000d00097213 */ /* 0x000fe20000000000 */
[----:B------:R-:W-:Y:S01]  /*2920*/  IMAD R2, R11, R4, R2 ;  /* 0x000000040b027224 */ /* 0x000fe200078e0202 */
[----:B------:R0:W-:Y:S01]  /*2930*/  STL [R1+0x64], R8 ;  /* 0x0000640801007387 */ /* 0x0001e20000100800 */
[----:B------:R-:W-:-:S03]  /*2940*/  IABS R7, R14 ;  /* 0x0000000e00077213 */ /* 0x000fc60000000000 */
[----:B------:R1:W-:Y:S01]  /*2950*/  STL [R1+0x60], R5 ;  /* 0x0000600501007387 */ /* 0x0003e20000100800 */
[----:B------:R-:W-:-:S03]  /*2960*/  IMAD.HI.U32 R10, R0, R9, RZ ;  /* 0x00000009000a7227 */ /* 0x000fc600078e00ff */
[----:B------:R2:W-:Y:S01]  /*2970*/  STL [R1+0x5c], R3 ;  /* 0x00005c0301007387 */ /* 0x0005e20000100800 */
[----:B0-----:R-:W-:-:S03]  /*2980*/  IMAD.HI.U32 R8, R0, R7, RZ ;  /* 0x0000000700087227 */ /* 0x001fc600078e00ff */
[----:B------:R0:W-:Y:S01]  /*2990*/  STL [R1+0x58], R2 ;  /* 0x0000580201007387 */ /* 0x0001e20000100800 */
[----:B-1----:R-:W-:Y:S01]  /*29a0*/  IABS R5, R15 ;  /* 0x0000000f00057213 */ /* 0x002fe20000000000 */
[----:B------:R-:W-:Y:S02]  /*29b0*/  IMAD.MOV R10, RZ, RZ, -R10 ;  /* 0x000000ffff0a7224 */ /* 0x000fe400078e0a0a */
[----:B--2---:R-:W-:Y:S01]  /*29c0*/  IMAD.HI.U32 R3, R0, R28, RZ ;  /* 0x0000001c00037227 */ /* 0x004fe200078e00ff */
[----:B0-----:R-:W-:-:S03]  /*29d0*/  IABS R2, R16 ;  /* 0x0000001000027213 */ /* 0x001fc60000000000 */
[----:B------:R-:W-:-:S04]  /*29e0*/  IMAD.HI.U32 R6, R0, R5, RZ ;  /* 0x0000000500067227 */ /* 0x000fc800078e00ff */
[----:B------:R-:W-:Y:S02]  /*29f0*/  IMAD.MOV R3, RZ, RZ, -R3 ;  /* 0x000000ffff037224 */ /* 0x000fe400078e0a03 */
[----:B------:R-:W-:-:S04]  /*2a00*/  IMAD.HI.U32 R4, R0, R2, RZ ;  /* 0x0000000200047227 */ /* 0x000fc800078e00ff */
[----:B------:R-:W-:Y:S02]  /*2a10*/  IMAD.MOV R8, RZ, RZ, -R8 ;  /* 0x000000ffff087224 */ /* 0x000fe400078e0a08 */
[----:B------:R-:W-:Y:S02]  /*2a20*/  IMAD.MOV R6, RZ, RZ, -R6 ;  /* 0x000000ffff067224 */ /* 0x000fe400078e0a06 */
[C---:B------:R-:W-:Y:S02]  /*2a30*/  IMAD R9, R29.reuse, R10, R9 ;  /* 0x0000000a1d097224 */ /* 0x040fe400078e0209 */
[C---:B------:R-:W-:Y:S01]  /*2a40*/  IMAD R28, R29.reuse, R3, R28 ;  /* 0x000000031d1c7224 */ /* 0x040fe200078e021c */
[----:B------:R-:W-:Y:S01]  /*2a50*/  IABS R3, R17 ;  /* 0x0000001100037213 */ /* 0x000fe20000000000 */
[----:B------:R-:W-:Y:S02]  /*2a60*/  IMAD.MOV R4, RZ, RZ, -R4 ;  /* 0x000000ffff047224 */ /* 0x000fe400078e0a04 */
[C---:B------:R-:W-:Y:S01]  /*2a70*/  IMAD R7, R29.reuse, R8, R7 ;  /* 0x000000081d077224 */ /* 0x040fe200078e0207 */
[----:B------:R0:W-:Y:S01]  /*2a80*/  STL [R1+0x54], R9 ;  /* 0x0000540901007387 */ /* 0x0001e20000100800 */
[----:B------:R-:W-:-:S02]  /*2a90*/  IMAD R5, R29, R6, R5 ;  /* 0x000000061d057224 */ /* 0x000fc400078e0205 */
[----:B------:R-:W-:Y:S01]  /*2aa0*/  IMAD R2, R29, R4, R2 ;  /* 0x000000041d027224 */ /* 0x000fe200078e0202 */
[----:B------:R1:W-:Y:S01]  /*2ab0*/  STL [R1+0x50], R7 ;  /* 0x0000500701007387 */ /* 0x0003e20000100800 */
[----:B------:R-:W-:Y:S01]  /*2ac0*/  IMAD.HI.U32 R4, R0, R3, RZ ;  /* 0x0000000300047227 */ /* 0x000fe200078e00ff */
[----:B0-----:R-:W-:Y:S02]  /*2ad0*/  IABS R9, R18 ;  /* 0x0000001200097213 */ /* 0x001fe40000000000 */
[----:B------:R0:W-:Y:S01]  /*2ae0*/  STL [R1+0x4c], R5 ;  /* 0x00004c0501007387 */ /* 0x0001e20000100800 */
[----:B-1----:R-:W-:-:S03]  /*2af0*/  IABS R7, R19 ;  /* 0x0000001300077213 */ /* 0x002fc60000000000 */
[----:B------:R1:W-:Y:S01]  /*2b00*/  STL [R1+0x48], R2 ;  /* 0x0000480201007387 */ /* 0x0003e20000100800 */
[----:B------:R-:W-:Y:S02]  /*2b10*/  IMAD.MOV R4, RZ, RZ, -R4 ;  /* 0x000000ffff047224 */ /* 0x000fe400078e0a04 */
[----:B------:R-:W-:Y:S01]  /*2b20*/  IMAD.HI.U32 R10, R0, R9, RZ ;  /* 0x00000009000a7227 */ /* 0x000fe200078e00ff */
[----:B0-----:R-:W-:-:S03]  /*2b30*/  IABS R5, R20 ;  /* 0x0000001400057213 */ /* 0x001fc60000000000 */
[----:B------:R-:W-:Y:S01]  /*2b40*/  IMAD.HI.U32 R8, R0, R7, RZ ;  /* 0x0000000700087227 */ /* 0x000fe200078e00ff */
[----:B-1----:R-:W-:-:S03]  /*2b50*/  IABS R2, R21 ;  /* 0x0000001500027213 */ /* 0x002fc60000000000 */
[----:B------:R-:W-:Y:S02]  /*2b60*/  IMAD R3, R29, R4, R3 ;  /* 0x000000041d037224 */ /* 0x000fe400078e0203 */
[----:B------:R-:W-:-:S04]  /*2b70*/  IMAD.HI.U32 R6, R0, R5, RZ ;  /* 0x0000000500067227 */ /* 0x000fc800078e00ff */
[----:B------:R-:W-:Y:S02]  /*2b80*/  IMAD.MOV R10, RZ, RZ, -R10 ;  /* 0x000000ffff0a7224 */ /* 0x000fe400078e0a0a */
[----:B------:R-:W-:-:S04]  /*2b90*/  IMAD.HI.U32 R4, R0, R2, RZ ;  /* 0x0000000200047227 */ /* 0x000fc800078e00ff */
[----:B------:R-:W-:Y:S02]  /*2ba0*/  IMAD.MOV R8, RZ, RZ, -R8 ;  /* 0x000000ffff087224 */ /* 0x000fe400078e0a08 */
[----:B------:R-:W-:Y:S02]  /*2bb0*/  IMAD.MOV R6, RZ, RZ, -R6 ;  /* 0x000000ffff067224 */ /* 0x000fe400078e0a06 */
[C---:B------:R-:W-:Y:S02]  /*2bc0*/  IMAD R9, R29.reuse, R10, R9 ;  /* 0x0000000a1d097224 */ /* 0x040fe400078e0209 */
[----:B------:R-:W-:Y:S02]  /*2bd0*/  IMAD.MOV R4, RZ, RZ, -R4 ;  /* 0x000000ffff047224 */ /* 0x000fe400078e0a04 */
[C---:B------:R-:W-:Y:S01]  /*2be0*/  IMAD R7, R29.reuse, R8, R7 ;  /* 0x000000081d077224 */ /* 0x040fe200078e0207 */
[----:B------:R0:W-:Y:S01]  /*2bf0*/  STL [R1+0x44], R3 ;  /* 0x0000440301007387 */ /* 0x0001e20000100800 */
[----:B------:R-:W-:-:S02]  /*2c00*/  IMAD R5, R29, R6, R5 ;  /* 0x000000061d057224 */ /* 0x000fc400078e0205 */
[----:B------:R-:W-:Y:S01]  /*2c10*/  IMAD R2, R29, R4, R2 ;  /* 0x000000041d027224 */ /* 0x000fe200078e0202 */
[----:B------:R1:W-:Y:S04]  /*2c20*/  STL [R1+0x40], R9 ;  /* 0x0000400901007387 */ /* 0x0003e80000100800 */
[----:B------:R2:W-:Y:S01]  /*2c30*/  STL [R1+0x3c], R7 ;  /* 0x00003c0701007387 */ /* 0x0005e20000100800 */
[----:B0-----:R-:W-:-:S03]  /*2c40*/  IABS R3, R26 ;  /* 0x0000001a00037213 */ /* 0x001fc60000000000 */
[----:B------:R-:W3:Y:S01]  /*2c50*/  LDL R26, [R1+0x25a4] ;  /* 0x0025a400011a7983 */ /* 0x000ee20000100800 */
[----:B-1----:R-:W-:-:S03]  /*2c60*/  IABS R9, R27 ;  /* 0x0000001b00097213 */ /* 0x002fc60000000000 */
[----:B------:R0:W-:Y:S04]  /*2c70*/  STL [R1+0x38], R5 ;  /* 0x0000380501007387 */ /* 0x0001e80000100800 */
[----:B------:R1:W-:Y:S04]  /*2c80*/  STL [R1+0x194], R2 ;  /* 0x0001940201007387 */ /* 0x0003e80000100800 */
[----:B------:R-:W4:Y:S01]  /*2c90*/  LDL R27, [R1+0x25a0] ;  /* 0x0025a000011b7983 */ /* 0x000f220000100800 */
[----:B--2---:R-:W-:-:S03]  /*2ca0*/  IABS R7, R24 ;  /* 0x0000001800077213 */ /* 0x004fc60000000000 */
[----:B------:R-:W2:Y:S01]  /*2cb0*/  LDL R24, [R1+0x259c] ;  /* 0x00259c0001187983 */ /* 0x000ea20000100800 */
[----:B0-----:R-:W-:-:S03]  /*2cc0*/  IABS R5, R25 ;  /* 0x0000001900057213 */ /* 0x001fc60000000000 */
[----:B------:R-:W2:Y:S01]  /*2cd0*/  LDL R25, [R1+0x2598] ;  /* 0x0025980001197983 */ /* 0x000ea20000100800 */
[----:B------:R-:W-:-:S04]  /*2ce0*/  IMAD.HI.U32 R4, R0, R3, RZ ;  /* 0x0000000300047227 */ /* 0x000fc800078e00ff */
[----:B------:R-:W-:-:S04]  /*2cf0*/  IMAD.HI.U32 R10, R0, R9, RZ ;  /* 0x00000009000a7227 */ /* 0x000fc800078e00ff */
[----:B------:R-:W-:-:S04]  /*2d00*/  IMAD.HI.U32 R8, R0, R7, RZ ;  /* 0x0000000700087227 */ /* 0x000fc800078e00ff */
[----:B------:R-:W-:Y:S02]  /*2d10*/  IMAD.MOV R4, RZ, RZ, -R4 ;  /* 0x000000ffff047224 */ /* 0x000fe400078e0a04 */
[----:B------:R-:W-:Y:S02]  /*2d20*/  IMAD.MOV R10, RZ, RZ, -R10 ;  /* 0x000000ffff0a7224 */ /* 0x000fe400078e0a0a */
[----:B------:R-:W-:Y:S02]  /*2d30*/  IMAD.MOV R8, RZ, RZ, -R8 ;  /* 0x000000ffff087224 */ /* 0x000fe400078e0a08 */
[C---:B------:R-:W-:Y:S02]  /*2d40*/  IMAD R3, R29.reuse, R4, R3 ;  /* 0x000000041d037224 */ /* 0x040fe400078e0203 */
[C---:B------:R-:W-:Y:S01]  /*2d50*/  IMAD R9, R29.reuse, R10, R9 ;  /* 0x0000000a1d097224 */ /* 0x040fe200078e0209 */
[----:B-1----:R-:W-:Y:S01]  /*2d60*/  IABS R2, R22 ;  /* 0x0000001600027213 */ /* 0x002fe20000000000 */
[----:B------:R-:W-:Y:S01]  /*2d70*/  IMAD R7, R29, R8, R7 ;  /* 0x000000081d077224 */ /* 0x000fe200078e0207 */
[----:B------:R-:W2:Y:S01]  /*2d80*/  LDL R22, [R1+0x2594] ;  /* 0x0025940001167983 */ /* 0x000ea20000100800 */
[----:B------:R-:W-:-:S03]  /*2d90*/  IMAD.HI.U32 R6, R0, R5, RZ ;  /* 0x0000000500067227 */ /* 0x000fc600078e00ff */
[----:B------:R0:W-:Y:S01]  /*2da0*/  STL [R1+0x198], R3 ;  /* 0x0001980301007387 */ /* 0x0001e20000100800 */
[----:B------:R-:W-:-:S03]  /*2db0*/  IMAD.HI.U32 R4, R0, R2, RZ ;  /* 0x0000000200047227 */ /* 0x000fc600078e00ff */
[----:B------:R-:W-:Y:S04]  /*2dc0*/  STL [R1+0x178], R9 ;  /* 0x0001780901007387 */ /* 0x000fe80000100800 */
[----:B------:R4:W-:Y:S01]  /*2dd0*/  STL [R1+0x184], R7 ;  /* 0x0001840701007387 */ /* 0x0009e20000100800 */
[----:B0-----:R-:W-:-:S03]  /*2de0*/  IABS R3, R23 ;  /* 0x0000001700037213 */ /* 0x001fc60000000000 */
[----:B------:R-:W2:Y:S01]  /*2df0*/  LDL R23, [R1+0x2590] ;  /* 0x0025900001177983 */ /* 0x000ea20000100800 */
[----:B------:R-:W-:Y:S02]  /*2e00*/  IMAD.MOV R6, RZ, RZ, -R6 ;  /* 0x000000ffff067224 */ /* 0x000fe400078e0a06 */
[----:B------:R-:W-:Y:S02]  /*2e10*/  IMAD.MOV R4, RZ, RZ, -R4 ;  /* 0x000000ffff047224 */ /* 0x000fe400078e0a04 */
[C---:B------:R-:W-:Y:S02]  /*2e20*/  IMAD R5, R29.reuse, R6, R5 ;  /* 0x000000061d057224 */ /* 0x040fe400078e0205 */
[----:B------:R-:W-:-:S03]  /*2e30*/  IMAD R2, R29, R4, R2 ;  /* 0x000000041d027224 */ /* 0x000fc600078e0202 */
[----:B------:R2:W-:Y:S04]  /*2e40*/  STL [R1+0x18c], R5 ;  /* 0x00018c0501007387 */ /* 0x0005e80000100800 */
[----:B------:R0:W-:Y:S01]  /*2e50*/  STL [R1+0x190], R2 ;  /* 0x0001900201007387 */ /* 0x0001e20000100800 */
[----:B---3--:R-:W-:-:S03]  /*2e60*/  IABS R8, R26 ;  /* 0x0000001a00087213 */ /* 0x008fc60000000000 */
[----:B------:R-:W3:Y:S01]  /*2e70*/  LDL R26, [R1+0x258c] ;  /* 0x00258c00011a7983 */ /* 0x000ee20000100800 */
[----:B----4-:R-:W-:-:S03]  /*2e80*/  IABS R7, R27 ;  /* 0x0000001b00077213 */ /* 0x010fc60000000000 */
[----:B------:R-:W4:Y:S01]  /*2e90*/  LDL R27, [R1+0x2588] ;  /* 0x00258800011b7983 */ /* 0x000f220000100800 */
[----:B--2---:R-:W-:-:S03]  /*2ea0*/  IABS R5, R24 ;  /* 0x0000001800057213 */ /* 0x004fc60000000000 */
[----:B------:R-:W2:Y:S01]  /*2eb0*/  LDL R24, [R1+0x2584] ;  /* 0x0025840001187983 */ /* 0x000ea20000100800 */
[----:B0-----:R-:W-:-:S03]  /*2ec0*/  IABS R2, R25 ;  /* 0x0000001900027213 */ /* 0x001fc60000000000 */
[----:B------:R-:W2:Y:S01]  /*2ed0*/  LDL R25, [R1+0x2580] ;  /* 0x0025800001197983 */ /* 0x000ea20000100800 */
[----:B------:R-:W-:-:S04]  /*2ee0*/  IMAD.HI.U32 R4, R0, R3, RZ ;  /* 0x0000000300047227 */ /* 0x000fc800078e00ff */
[----:B------:R-:W-:Y:S02]  /*2ef0*/  IMAD.MOV R4, RZ, RZ, -R4 ;  /* 0x000000ffff047224 */ /* 0x000fe400078e0a04 */
[----:B------:R-:W-:-:S04]  /*2f00*/  IMAD.HI.U32 R9, R0, R8, RZ ;  /* 0x0000000800097227 */ /* 0x000fc800078e00ff */
[----:B------:R-:W-:-:S04]  /*2f10*/  IMAD.HI.U32 R10, R0, R7, RZ ;  /* 0x00000007000a7227 */ /* 0x000fc800078e00ff */
        /* <DEDUP_REMOVED lines=12> */
[----:B------:R-:W-:Y:S04]  /*2fe0*/  STL [R1+0x180], R8 ;  /* 0x0001800801007387 */ /* 0x000fe80000100800 */
[----:B------:R3:W-:Y:S01]  /*2ff0*/  STL [R1+0x160], R7 ;  /* 0x0001600701007387 */ /* 0x0007e20000100800 */
[----:B0-----:R-:W-:-:S03]  /*3000*/  IABS R3, R22 ;  /* 0x0000001600037213 */ /* 0x001fc60000000000 */
[----:B------:R-:W2:Y:S01]  /*3010*/  LDL R22, [R1+0x257c] ;  /* 0x00257c0001167983 */ /* 0x000ea20000100800 */
[----:B------:R-:W-:-:S03]  /*3020*/  IABS R9, R23 ;  /* 0x0000001700097213 */ /* 0x000fc60000000000 */
[----:B------:R4:W-:Y:S04]  /*3030*/  STL [R1+0x168], R5 ;  /* 0x0001680501007387 */ /* 0x0009e80000100800 */
[----:B------:R2:W-:Y:S04]  /*3040*/  STL [R1+0x16c], R2 ;  /* 0x00016c0201007387 */ /* 0x0005e80000100800 */
[----:B------:R-:W2:Y:S01]  /*3050*/  LDL R23, [R1+0x2578] ;  /* 0x0025780001177983 */ /* 0x000ea20000100800 */
[----:B------:R-:W-:-:S04]  /*3060*/  IMAD.HI.U32 R4, R0, R3, RZ ;  /* 0x0000000300047227 */ /* 0x000fc800078e00ff */
[----:B------:R-:W-:-:S04]  /*3070*/  IMAD.HI.U32 R10, R0, R9, RZ ;  /* 0x00000009000a7227 */ /* 0x000fc800078e00ff */
[----:B------:R-:W-:Y:S02]  /*3080*/  IMAD.MOV R4, RZ, RZ, -R4 ;  /* 0x000000ffff047224 */ /* 0x000fe400078e0a04 */
[----:B------:R-:W-:Y:S02]  /*3090*/  IMAD.MOV R10, RZ, RZ, -R10 ;  /* 0x000000ffff0a7224 */ /* 0x000fe400078e0a0a */
[C---:B------:R-:W-:Y:S02]  /*30a0*/  IMAD R3, R29.reuse, R4, R3 ;  /* 0x000000041d037224 */ /* 0x040fe400078e0203 */
[----:B------:R-:W-:Y:S01]  /*30b0*/  IMAD R9, R29, R10, R9 ;  /* 0x0000000a1d097224 */ /* 0x000fe200078e0209 */
[----:B---3--:R-:W-:Y:S02]  /*30c0*/  IABS R7, R26 ;  /* 0x0000001a00077213 */ /* 0x008fe40000000000 */
[----:B------:R-:W3:Y:S03]  /*30d0*/  LDL R26, [R1+0x2574] ;  /* 0x00257400011a7983 */ /* 0x000ee60000100800 */
[----:B------:R-:W-:Y:S01]  /*30e0*/  IMAD.HI.U32 R8, R0, R7, RZ ;  /* 0x0000000700087227 */ /* 0x000fe200078e00ff */
[----:B----4-:R-:W-:-:S02]  /*30f0*/  IABS R5, R27 ;  /* 0x0000001b00057213 */ /* 0x010fc40000000000 */
[----:B------:R-:W4:Y:S01]  /*3100*/  LDL R27, [R1+0x2570] ;  /* 0x00257000011b7983 */ /* 0x000f220000100800 */
[----:B------:R-:W-:Y:S01]  /*3110*/  IMAD.MOV R8, RZ, RZ, -R8 ;  /* 0x000000ffff087224 */ /* 0x000fe200078e0a08 */
[----:B--2---:R-:W-:Y:S02]  /*3120*/  IABS R2, R24 ;  /* 0x0000001800027213 */ /* 0x004fe40000000000 */
[----:B------:R-:W2:Y:S01]  /*3130*/  LDL R24, [R1+0x256c] ;  /* 0x00256c0001187983 */ /* 0x000ea20000100800 */
[----:B------:R-:W-:-:S03]  /*3140*/  IMAD R7, R29, R8, R7 ;  /* 0x000000081d077224 */ /* 0x000fc600078e0207 */
[----:B------:R0:W-:Y:S04]  /*3150*/  STL [R1+0x164], R3 ;  /* 0x0001640301007387 */ /* 0x0001e80000100800 */
[----:B------:R-:W-:Y:S04]  /*3160*/  STL [R1+0x144], R9 ;  /* 0x0001440901007387 */ /* 0x000fe80000100800 */
[----:B------:R1:W-:Y:S01]  /*3170*/  STL [R1+0x14c], R7 ;  /* 0x00014c0701007387 */ /* 0x0003e20000100800 */
[----:B0-----:R-:W-:-:S03]  /*3180*/  IABS R3, R25 ;  /* 0x0000001900037213 */ /* 0x001fc60000000000 */
[----:B------:R-:W2:Y:S01]  /*3190*/  LDL R25, [R1+0x2568] ;  /* 0x0025680001197983 */ /* 0x000ea20000100800 */
[----:B------:R-:W-:-:S04]  /*31a0*/  IMAD.HI.U32 R6, R0, R5, RZ ;  /* 0x0000000500067227 */ /* 0x000fc800078e00ff */
[----:B------:R-:W-:-:S04]  /*31b0*/  IMAD.HI.U32 R4, R0, R2, RZ ;  /* 0x0000000200047227 */ /* 0x000fc800078e00ff */
[----:B------:R-:W-:Y:S02]  /*31c0*/  IMAD.MOV R6, RZ, RZ, -R6 ;  /* 0x000000ffff067224 */ /* 0x000fe400078e0a06 */
[----:B------:R-:W-:Y:S02]  /*31d0*/  IMAD.MOV R4, RZ, RZ, -R4 ;  /* 0x000000ffff047224 */ /* 0x000fe400078e0a04 */
[C---:B------:R-:W-:Y:S02]  /*31e0*/  IMAD R5, R29.reuse, R6, R5 ;  /* 0x000000061d057224 */ /* 0x040fe400078e0205 */
[----:B------:R-:W-:-:S03]  /*31f0*/  IMAD R2, R29, R4, R2 ;  /* 0x000000041d027224 */ /* 0x000fc600078e0202 */
[----:B------:R3:W-:Y:S04]  /*3200*/  STL [R1+0x154], R5 ;  /* 0x0001540501007387 */ /* 0x0007e80000100800 */
[----:B------:R4:W-:Y:S01]  /*3210*/  STL [R1+0x15c], R2 ;  /* 0x00015c0201007387 */ /* 0x0009e20000100800 */
[----:B------:R-:W-:-:S03]  /*3220*/  IABS R8, R22 ;  /* 0x0000001600087213 */ /* 0x000fc60000000000 */
[----:B------:R-:W2:Y:S01]  /*3230*/  LDL R22, [R1+0x2564] ;  /* 0x0025640001167983 */ /* 0x000ea20000100800 */
[----:B-1----:R-:W-:-:S03]  /*3240*/  IABS R7, R23 ;  /* 0x0000001700077213 */ /* 0x002fc60000000000 */
[----:B------:R-:W2:Y:S01]  /*3250*/  LDL R23, [R1+0x2560] ;  /* 0x0025600001177983 */ /* 0x000ea20000100800 */
[----:B------:R-:W-:-:S04]  /*3260*/  IMAD.HI.U32 R4, R0, R3, RZ ;  /* 0x0000000300047227 */ /* 0x000fc800078e00ff */
[----:B------:R-:W-:Y:S02]  /*3270*/  IMAD.MOV R4, RZ, RZ, -R4 ;  /* 0x000000ffff047224 */ /* 0x000fe400078e0a04 */
[----:B------:R-:W-:-:S04]  /*3280*/  IMAD.HI.U32 R9, R0, R8, RZ ;  /* 0x0000000800097227 */ /* 0x000fc800078e00ff */
[----:B------:R-:W-:-:S04]  /*3290*/  IMAD.HI.U32 R10, R0, R7, RZ ;  /* 0x00000007000a7227 */ /* 0x000fc800078e00ff */
[C---:B------:R-:W-:Y:S02]  /*32a0*/  IMAD R3, R29.reuse, R4, R3 ;  /* 0x000000041d037224 */ /* 0x040fe400078e0203 */
        /* <DEDUP_REMOVED lines=8> */
[----:B------:R-:W4:Y:S03]  /*3330*/  LDL R27, [R1+0x2558] ;  /* 0x00255800011b7983 */ /* 0x000f260000100800 */
[----:B------:R-:W-:-:S04]  /*3340*/  IMAD.HI.U32 R4, R0, R2, RZ ;  /* 0x0000000200047227 */ /* 0x000fc800078e00ff */
[----:B------:R-:W-:Y:S02]  /*3350*/  IMAD.MOV R6, RZ, RZ, -R6 ;  /* 0x000000ffff067224 */ /* 0x000fe400078e0a06 */
[----:B------:R-:W-:Y:S01]  /*3360*/  IMAD.MOV R4, RZ, RZ, -R4 ;  /* 0x000000ffff047224 */ /* 0x000fe200078e0a04 */
[----:B------:R2:W-:Y:S01]  /*3370*/  STL [R1+0x150], R3 ;  /* 0x0001500301007387 */ /* 0x0005e20000100800 */
[C---:B------:R-:W-:Y:S02]  /*3380*/  IMAD R5, R29.reuse, R6, R5 ;  /* 0x000000061d057224 */ /* 0x040fe400078e0205 */
[----:B------:R-:W-:Y:S01]  /*3390*/  IMAD R2, R29, R4, R2 ;  /* 0x000000041d027224 */ /* 0x000fe200078e0202 */
[----:B------:R-:W-:Y:S04]  /*33a0*/  STL [R1+0x148], R8 ;  /* 0x0001480801007387 */ /* 0x000fe80000100800 */
[----:B------:R0:W-:Y:S01]  /*33b0*/  STL [R1+0x120], R7 ;  /* 0x0001200701007387 */ /* 0x0001e20000100800 */
[----:B--2---:R-:W-:-:S03]  /*33c0*/  IABS R3, R24 ;  /* 0x0000001800037213 */ /* 0x004fc60000000000 */
[----:B------:R-:W2:Y:S01]  /*33d0*/  LDL R24, [R1+0x2554] ;  /* 0x0025540001187983 */ /* 0x000ea20000100800 */
[----:B------:R-:W-:-:S03]  /*33e0*/  IABS R9, R25 ;  /* 0x0000001900097213 */ /* 0x000fc60000000000 */
[----:B------:R1:W-:Y:S04]  /*33f0*/  STL [R1+0x130], R5 ;  /* 0x0001300501007387 */ /* 0x0003e80000100800 */
[----:B------:R3:W-:Y:S04]  /*3400*/  STL [R1+0x134], R2 ;  /* 0x0001340201007387 */ /* 0x0007e80000100800 */
[----:B------:R-:W2:Y:S01]  /*3410*/  LDL R25, [R1+0x2550] ;  /* 0x0025500001197983 */ /* 0x000ea20000100800 */
[----:B------:R-:W-:-:S04]  /*3420*/  IMAD.HI.U32 R4, R0, R3, RZ ;  /* 0x0000000300047227 */ /* 0x000fc800078e00ff */
[----:B------:R-:W-:-:S04]  /*3430*/  IMAD.HI.U32 R10, R0, R9, RZ ;  /* 0x00000009000a7227 */ /* 0x000fc800078e00ff */
[----:B------:R-:W-:Y:S01]  /*3440*/  IMAD.MOV R4, RZ, RZ, -R4 ;  /* 0x000000ffff047224 */ /* 0x000fe200078e0a04 */
[----:B0-----:R-:W-:Y:S02]  /*3450*/  IABS R7, R22 ;  /* 0x0000001600077213 */ /* 0x001fe40000000000 */
[----:B------:R-:W2:Y:S03]  /*3460*/  LDL R22, [R1+0x254c] ;  /* 0x00254c0001167983 */ /* 0x000ea60000100800 */
[----:B------:R-:W-:Y:S01]  /*3470*/  IMAD.HI.U32 R8, R0, R7, RZ ;  /* 0x0000000700087227 */ /* 0x000fe200078e00ff */
[----:B-1----:R-:W-:Y:S02]  /*3480*/  IABS R5, R23 ;  /* 0x0000001700057213 */ /* 0x002fe40000000000 */
[----:B------:R-:W2:Y:S01]  /*3490*/  LDL R23, [R1+0x2548] ;  /* 0x0025480001177983 */ /* 0x000ea20000100800 */
[----:B------:R-:W-:-:S02]  /*34a0*/  IMAD.MOV R10, RZ, RZ, -R10 ;  /* 0x000000ffff0a7224 */ /* 0x000fc400078e0a0a */
[----:B------:R-:W-:Y:S02]  /*34b0*/  IMAD.MOV R8, RZ, RZ, -R8 ;  /* 0x000000ffff087224 */ /* 0x000fe400078e0a08 */
[C---:B------:R-:W-:Y:S02]  /*34c0*/  IMAD R3, R29.reuse, R4, R3 ;  /* 0x000000041d037224 */ /* 0x040fe400078e0203 */
[C---:B------:R-:W-:Y:S02]  /*34d0*/  IMAD R9, R29.reuse, R10, R9 ;  /* 0x0000000a1d097224 */ /* 0x040fe400078e0209 */
[----:B------:R-:W-:Y:S02]  /*34e0*/  IMAD R7, R29, R8, R7 ;  /* 0x000000081d077224 */ /* 0x000fe400078e0207 */
[----:B------:R-:W-:-:S04]  /*34f0*/  IMAD.HI.U32 R6, R0, R5, RZ ;  /* 0x0000000500067227 */ /* 0x000fc800078e00ff */
[----:B------:R-:W-:-:S04]  /*3500*/  IMAD.MOV R6, RZ, RZ, -R6 ;  /* 0x000000ffff067224 */ /* 0x000fc800078e0a06 */
[----:B------:R-:W-:Y:S01]  /*3510*/  IMAD R5, R29, R6, R5 ;  /* 0x000000061d057224 */ /* 0x000fe200078e0205 */
[----:B---3--:R-:W-:Y:S02]  /*3520*/  IABS R2, R26 ;  /* 0x0000001a00027213 */ /* 0x008fe40000000000 */
[----:B------:R-:W3:Y:S04]  /*3530*/  LDL R26, [R1+0x2544] ;  /* 0x00254400011a7983 */ /* 0x000ee80000100800 */
[----:B------:R4:W-:Y:S01]  /*3540*/  STL [R1+0x124], R3 ;  /* 0x0001240301007387 */ /* 0x0009e20000100800 */
[----:B------:R-:W-:-:S03]  /*3550*/  IMAD.HI.U32 R4, R0, R2, RZ ;  /* 0x0000000200047227 */ /* 0x000fc600078e00ff */
[----:B------:R-:W-:Y:S04]  /*3560*/  STL [R1+0xf8], R9 ;  /* 0x0000f80901007387 */ /* 0x000fe80000100800 */
[----:B------:R0:W-:Y:S01]  /*3570*/  STL [R1+0x100], R7 ;  /* 0x0001000701007387 */ /* 0x0001e20000100800 */
[----:B----4-:R-:W-:-:S03]  /*3580*/  IABS R3, R27 ;  /* 0x0000001b00037213 */ /* 0x010fc60000000000 */
[----:B------:R-:W4:Y:S01]  /*3590*/  LDL R27, [R1+0x2540] ;  /* 0x00254000011b7983 */ /* 0x000f220000100800 */
[----:B------:R-:W-:-:S04]  /*35a0*/  IMAD.MOV R4, RZ, RZ, -R4 ;  /* 0x000000ffff047224 */ /* 0x000fc800078e0a04 */
[----:B------:R-:W-:Y:S01]  /*35b0*/  IMAD R2, R29, R4, R2 ;  /* 0x000000041d027224 */ /* 0x000fe200078e0202 */
[----:B------:R1:W-:Y:S04]  /*35c0*/  STL [R1+0x118], R5 ;  /* 0x0001180501007387 */ /* 0x0003e80000100800 */
[----:B------:R0:W-:Y:S01]  /*35d0*/  STL [R1+0x11c], R2 ;  /* 0x00011c0201007387 */ /* 0x0001e20000100800 */
[----:B--2---:R-:W-:-:S03]  /*35e0*/  IABS R8, R24 ;  /* 0x0000001800087213 */ /* 0x004fc60000000000 */
[----:B------:R-:W2:Y:S01]  /*35f0*/  LDL R24, [R1+0x253c] ;  /* 0x00253c0001187983 */ /* 0x000ea20000100800 */
[----:B0-----:R-:W-:-:S03]  /*3600*/  IABS R7, R25 ;  /* 0x0000001900077213 */ /* 0x001fc60000000000 */
[----:B------:R-:W2:Y:S01]  /*3610*/  LDL R25, [R1+0x2538] ;  /* 0x0025380001197983 */ /* 0x000ea20000100800 */
[----:B------:R-:W-:-:S04]  /*3620*/  IMAD.HI.U32 R4, R0, R3, RZ ;  /* 0x0000000300047227 */ /* 0x000fc800078e00ff */
[----:B------:R-:W-:Y:S02]  /*3630*/  IMAD.MOV R4, RZ, RZ, -R4 ;  /* 0x000000ffff047224 */ /* 0x000fe400078e0a04 */
[----:B------:R-:W-:-:S04]  /*3640*/  IMAD.HI.U32 R9, R0, R8, RZ ;  /* 0x0000000800097227 */ /* 0x000fc800078e00ff */
[C---:B------:R-:W-:Y:S01]  /*3650*/  IMAD.HI.U32 R10, R0.reuse, R7, RZ ;  /* 0x00000007000a7227 */ /* 0x040fe200078e00ff */
[----:B-1----:R-:W-:Y:S02]  /*3660*/  IABS R5, R22 ;  /* 0x0000001600057213 */ /* 0x002fe40000000000 */
[----:B------:R-:W2:Y:S01]  /*3670*/  LDL R22, [R1+0x2534] ;  /* 0x0025340001167983 */ /* 0x000ea20000100800 */
[----:B------:R-:W-:Y:S02]  /*3680*/  IMAD R3, R29, R4, R3 ;  /* 0x000000041d037224 */ /* 0x000fe400078e0203 */
[----:B------:R-:W-:Y:S01]  /*3690*/  IMAD.HI.U32 R6, R0, R5, RZ ;  /* 0x0000000500067227 */ /* 0x000fe200078e00ff */
[----:B------:R-:W-:Y:S02]  /*36a0*/  IABS R2, R23 ;  /* 0x0000001700027213 */ /* 0x000fe40000000000 */
[----:B------:R-:W2:Y:S01]  /*36b0*/  LDL R23, [R1+0x2530] ;  /* 0x0025300001177983 */ /* 0x000ea20000100800 */
[----:B------:R-:W-:-:S02]  /*36c0*/  IMAD.MOV R9, RZ, RZ, -R9 ;  /* 0x000000ffff097224 */ /* 0x000fc400078e0a09 */
        /* <DEDUP_REMOVED lines=11> */
[----:B---3--:R-:W-:-:S03]  /*3780*/  IABS R3, R26 ;  /* 0x0000001a00037213 */ /* 0x008fc60000000000 */
[----:B------:R-:W3:Y:S04]  /*3790*/  LDL R26, [R1+0x252c] ;  /* 0x00252c00011a7983 */ /* 0x000ee80000100800 */
[----:B------:R0:W-:Y:S04]  /*37a0*/  STL [R1+0x30], R5 ;  /* 0x0000300501007387 */ /* 0x0001e80000100800 */
[----:B------:R1:W-:Y:S01]  /*37b0*/  STL [R1+0xf0], R2 ;  /* 0x0000f00201007387 */ /* 0x0003e20000100800 */
[----:B----4-:R-:W-:-:S03]  /*37c0*/  IABS R9, R27 ;  /* 0x0000001b00097213 */ /* 0x010fc60000000000 */
        /* <DEDUP_REMOVED lines=19> */
[----:B------:R3:W-:Y:S04]  /*3900*/  STL [R1+0x2c], R9 ;  /* 0x00002c0901007387 */ /* 0x0007e80000100800 */
        /* <DEDUP_REMOVED lines=23> */
[----:B------:R-:W-:-:S04]  /*3a80*/  IMAD.HI.U32 R4, R0, R2, RZ ;  /* 0x0000000200047227 */ /* 0x000fc800078e00ff */
[----:B------:R-:W-:Y:S02]  /*3a90*/  IMAD.MOV R10, RZ, RZ, -R10 ;  /* 0x000000ffff0a7224 */ /* 0x000fe400078e0a0a */
[----:B------:R-:W-:Y:S02]  /*3aa0*/  IMAD.MOV R8, RZ, RZ, -R8 ;  /* 0x000000ffff087224 */ /* 0x000fe400078e0a08 */
[----:B------:R-:W-:Y:S02]  /*3ab0*/  IMAD.MOV R6, RZ, RZ, -R6 ;  /* 0x000000ffff067224 */ /* 0x000fe400078e0a06 */
[----:B------:R-:W-:Y:S02]  /*3ac0*/  IMAD.MOV R4, RZ, RZ, -R4 ;  /* 0x000000ffff047224 */ /* 0x000fe400078e0a04 */
[C---:B------:R-:W-:Y:S02]  /*3ad0*/  IMAD R9, R29.reuse, R10, R9 ;  /* 0x0000000a1d097224 */ /* 0x040fe400078e0209 */
[C---:B------:R-:W-:Y:S01]  /*3ae0*/  IMAD R7, R29.reuse, R8, R7 ;  /* 0x000000081d077224 */ /* 0x040fe200078e0207 */
[----:B------:R0:W-:Y:S01]  /*3af0*/  STL [R1+0xd4], R3 ;  /* 0x0000d40301007387 */ /* 0x0001e20000100800 */
[----:B------:R-:W-:-:S02]  /*3b00*/  IMAD R5, R29, R6, R5 ;  /* 0x000000061d057224 */ /* 0x000fc400078e0205 */
[----:B------:R-:W-:Y:S01]  /*3b10*/  IMAD R2, R29, R4, R2 ;  /* 0x000000041d027224 */ /* 0x000fe200078e0202 */
[----:B------:R1:W-:Y:S04]  /*3b20*/  STL [R1+0x28], R9 ;  /* 0x0000280901007387 */ /* 0x0003e80000100800 */
[----:B------:R3:W-:Y:S01]  /*3b30*/  STL [R1+0xb8], R7 ;  /* 0x0000b80701007387 */ /* 0x0007e20000100800 */
[----:B0-----:R-:W-:-:S03]  /*3b40*/  IABS R3, R22 ;  /* 0x0000001600037213 */ /* 0x001fc60000000000 */
[----:B------:R-:W2:Y:S01]  /*3b50*/  LDL R22, [R1+0x2504] ;  /* 0x0025040001167983 */ /* 0x000ea20000100800 */
[----:B-1----:R-:W-:-:S03]  /*3b60*/  IABS R9, R23 ;  /* 0x0000001700097213 */ /* 0x002fc60000000000 */
        /* <DEDUP_REMOVED lines=14> */
[----:B------:R-:W-:-:S04]  /*3c50*/  IMAD.MOV R8, RZ, RZ, -R8 ;  /* 0x000000ffff087224 */ /* 0x000fc800078e0a08 */
[----:B------:R-:W-:Y:S01]  /*3c60*/  IMAD R7, R29, R8, R7 ;  /* 0x000000081d077224 */ /* 0x000fe200078e0207 */
[----:B--2---:R-:W-:Y:S02]  /*3c70*/  IABS R2, R24 ;  /* 0x0000001800027213 */ /* 0x004fe40000000000 */
[----:B------:R-:W2:Y:S04]  /*3c80*/  LDL R24, [R1+0x24f4] ;  /* 0x0024f40001187983 */ /* 0x000ea80000100800 */
[----:B------:R0:W-:Y:S04]  /*3c90*/  STL [R1+0xbc], R3 ;  /* 0x0000bc0301007387 */ /* 0x0001e80000100800 */
[----:B------:R1:W-:Y:S04]  /*3ca0*/  STL [R1+0x24], R9 ;  /* 0x0000240901007387 */ /* 0x0003e80000100800 */
        /* <DEDUP_REMOVED lines=11> */
[----:B------:R-:W-:Y:S01]  /*3d60*/  IMAD.HI.U32 R4, R0, R3, RZ ;  /* 0x0000000300047227 */ /* 0x000fe200078e00ff */
[----:B-1----:R-:W-:Y:S02]  /*3d70*/  IABS R9, R22 ;  /* 0x0000001600097213 */ /* 0x002fe40000000000 */
[----:B------:R-:W2:Y:S01]  /*3d80*/  LDL R22, [R1+0x24ec] ;  /* 0x0024ec0001167983 */ /* 0x000ea20000100800 */
[----:B------:R-:W-:-:S03]  /*3d90*/  IABS R7, R23 ;  /* 0x0000001700077213 */ /* 0x000fc60000000000 */
[----:B------:R-:W2:Y:S01]  /*3da0*/  LDL R23, [R1+0x24e4] ;  /* 0x0024e40001177983 */ /* 0x000ea20000100800 */
        /* <DEDUP_REMOVED lines=19> */
[----:B------:R0:W-:Y:S04]  /*3ee0*/  STL [R1+0x90], R9 ;  /* 0x0000900901007387 */ /* 0x0001e80000100800 */
[----:B------:R1:W-:Y:S01]  /*3ef0*/  STL [R1+0x98], R7 ;  /* 0x0000980701007387 */ /* 0x0003e20000100800 */
[----:B--2---:R-:W-:-:S03]  /*3f00*/  IABS R3, R24 ;  /* 0x0000001800037213 */ /* 0x004fc60000000000 */
[----:B------:R-:W2:Y:S04]  /*3f10*/  LDL R24, [R1+0x24dc] ;  /* 0x0024dc0001187983 */ /* 0x000ea80000100800 */
[----:B------:R0:W-:Y:S04]  /*3f20*/  STL [R1+0xa0], R5 ;  /* 0x0000a00501007387 */ /* 0x0001e80000100800 */
[----:B------:R3:W-:Y:S01]  /*3f30*/  STL [R1+0xa4], R2 ;  /* 0x0000a40201007387 */ /* 0x0007e20000100800 */
[----:B------:R-:W-:-:S03]  /*3f40*/  IABS R8, R25 ;  /* 0x0000001900087213 */ /* 0x000fc60000000000 */
[----:B------:R-:W2:Y:S01]  /*3f50*/  LDL R25, [R1+0x24d8] ;  /* 0x0024d80001197983 */ /* 0x000ea20000100800 */
[----:B------:R-:W-:-:S04]  /*3f60*/  IMAD.HI.U32 R4, R0, R3, RZ ;  /* 0x0000000300047227 */ /* 0x000fc800078e00ff */
[----:B0-----:R-:W-:-:S04]  /*3f70*/  IMAD.HI.U32 R9, R0, R8, RZ ;  /* 0x0000000800097227 */ /* 0x001fc800078e00ff */
[----:B------:R-:W-:Y:S02]  /*3f80*/  IMAD.MOV R4, RZ, RZ, -R4 ;  /* 0x000000ffff047224 */ /* 0x000fe400078e0a04 */
[----:B------:R-:W-:Y:S02]  /*3f90*/  IMAD.MOV R9, RZ, RZ, -R9 ;  /* 0x000000ffff097224 */ /* 0x000fe400078e0a09 */
[C---:B------:R-:W-:Y:S02]  /*3fa0*/  IMAD R3, R29.reuse, R4, R3 ;  /* 0x000000041d037224 */ /* 0x040fe400078e0203 */
[----:B------:R-:W-:Y:S01]  /*3fb0*/  IMAD R8, R29, R9, R8 ;  /* 0x000000091d087224 */ /* 0x000fe200078e0208 */
[----:B-1----:R-:W-:Y:S02]  /*3fc0*/  IABS R7, R22 ;  /* 0x0000001600077213 */ /* 0x002fe40000000000 */
[----:B------:R-:W2:Y:S03]  /*3fd0*/  LDL R22, [R1+0x24d4] ;  /* 0x0024d40001167983 */ /* 0x000ea60000100800 */
[----:B------:R-:W-:Y:S01]  /*3fe0*/  IMAD.HI.U32 R10, R0, R7, RZ ;  /* 0x00000007000a7227 */ /* 0x000fe200078e00ff */
[----:B------:R-:W-:-:S02]  /*3ff0*/  IABS R5, R23 ;  /* 0x0000001700057213 */ /* 0x000fc40000000000 */
[----:B------:R-:W2:Y:S01]  /*4000*/  LDL R23, [R1+0x24d0] ;  /* 0x0024d00001177983 */ /* 0x000ea20000100800 */
[----:B------:R-:W-:-:S04]  /*4010*/  IMAD.MOV R10, RZ, RZ, -R10 ;  /* 0x000000ffff0a7224 */ /* 0x000fc800078e0a0a */
        /* <DEDUP_REMOVED lines=29> */
[----:B-1----:R-:W-:Y:S02]  /*41f0*/  IABS R5, R22 ;  /* 0x0000001600057213 */ /* 0x002fe40000000000 */
[----:B------:R-:W2:Y:S03]  /*4200*/  LDL R22, [R1+0x24bc] ;  /* 0x0024bc0001167983 */ /* 0x000ea60000100800 */
[----:B------:R-:W-:Y:S01]  /*4210*/  IMAD.HI.U32 R6, R0, R5, RZ ;  /* 0x0000000500067227 */ /* 0x000fe200078e00ff */
[----:B------:R-:W-:-:S03]  /*4220*/  IABS R2, R23 ;  /* 0x0000001700027213 */ /* 0x000fc60000000000 */
[----:B------:R-:W-:Y:S01]  /*4230*/  IMAD.MOV R6, RZ, RZ, -R6 ;  /* 0x000000ffff067224 */ /* 0x000fe200078e0a06 */
[----:B------:R-:W2:Y:S01]  /*4240*/  LDL R23, [R1+0x24b8] ;  /* 0x0024b80001177983 */ /* 0x000ea20000100800 */
[----:B------:R-:W-:-:S04]  /*4250*/  IMAD.HI.U32 R4, R0, R2, RZ ;  /* 0x0000000200047227 */ /* 0x000fc800078e00ff */
[----:B------:R-:W-:Y:S01]  /*4260*/  IMAD.MOV R4, RZ, RZ, -R4 ;  /* 0x000000ffff047224 */ /* 0x000fe200078e0a04 */
[----:B------:R3:W-:Y:S01]  /*4270*/  STL [R1+0x84], R3 ;  /* 0x0000840301007387 */ /* 0x0007e20000100800 */
[C---:B------:R-:W-:Y:S02]  /*4280*/  IMAD R5, R29.reuse, R6, R5 ;  /* 0x000000061d057224 */ /* 0x040fe400078e0205 */
        /* <DEDUP_REMOVED lines=19> */
[----:B------:R-:W-:Y:S02]  /*43c0*/  IMAD R3, R29, R4, R3 ;  /* 0x000000041d037224 */ /* 0x000fe400078e0203 */
[----:B------:R-:W-:-:S04]  /*43d0*/  IMAD.HI.U32 R6, R0, R5, RZ ;  /* 0x0000000500067227 */ /* 0x000fc800078e00ff */
[C---:B------:R-:W-:Y:S02]  /*43e0*/  IMAD R8, R29.reuse, R9, R8 ;  /* 0x000000091d087224 */ /* 0x040fe400078e0208 */
[C---:B------:R-:W-:Y:S02]  /*43f0*/  IMAD R7, R29.reuse, R10, R7 ;  /* 0x0000000a1d077224 */ /* 0x040fe400078e0207 */
[----:B------:R-:W-:Y:S01]  /*4400*/  IMAD.MOV R6, RZ, RZ, -R6 ;  /* 0x000000ffff067224 */ /* 0x000fe200078e0a06 */
[----:B-1----:R-:W-:Y:S02]  /*4410*/  IABS R2, R22 ;  /* 0x0000001600027213 */ /* 0x002fe40000000000 */
[----:B------:R-:W2:Y:S03]  /*4420*/  LDL R22, [R1+0x24a4] ;  /* 0x0024a40001167983 */ /* 0x000ea60000100800 */
[----:B------:R-:W-:Y:S01]  /*4430*/  IMAD.HI.U32 R4, R0, R2, RZ ;  /* 0x0000000200047227 */ /* 0x000fe200078e00ff */
[----:B------:R0:W-:Y:S03]  /*4440*/  STL [R1+0x1a4], R3 ;  /* 0x0001a40301007387 */ /* 0x0001e60000100800 */
[----:B------:R-:W-:Y:S01]  /*4450*/  IMAD.MOV R4, RZ, RZ, -R4 ;  /* 0x000000ffff047224 */ /* 0x000fe200078e0a04 */
[----:B------:R-:W-:Y:S01]  /*4460*/  STL [R1+0x74], R8 ;  /* 0x0000740801007387 */ /* 0x000fe20000100800 */
[----:B------:R-:W-:-:S02]  /*4470*/  IMAD R5, R29, R6, R5 ;  /* 0x000000061d057224 */ /* 0x000fc400078e0205 */
[----:B------:R-:W-:Y:S01]  /*4480*/  IMAD R2, R29, R4, R2 ;  /* 0x000000041d027224 */ /* 0x000fe200078e0202 */
[----:B------:R4:W-:Y:S01]  /*4490*/  STL [R1+0x6c], R7 ;  /* 0x00006c0701007387 */ /* 0x0009e20000100800 */
[----:B0-----:R-:W-:-:S03]  /*44a0*/  IABS R3, R23 ;  /* 0x0000001700037213 */ /* 0x001fc60000000000 */
[----:B------:R-:W2:Y:S04]  /*44b0*/  LDL R23, [R1+0x24a0] ;  /* 0x0024a00001177983 */ /* 0x000ea80000100800 */
        /* <DEDUP_REMOVED lines=29> */
[----:B------:R-:W2:Y:S04]  /*4690*/  LDL R22, [R1+0x248c] ;  /* 0x00248c0001167983 */ /* 0x000ea80000100800 */
[----:B------:R4:W-:Y:S04]  /*46a0*/  STL [R1+0x140], R5 ;  /* 0x0001400501007387 */ /* 0x0009e80000100800 */
[----:B------:R2:W-:Y:S01]  /*46b0*/  STL [R1+0x158], R2 ;  /* 0x0001580201007387 */ /* 0x0005e20000100800 */
[----:B------:R-:W-:-:S03]  /*46c0*/  IABS R8, R23 ;  /* 0x0000001700087213 */ /* 0x000fc60000000000 */
[----:B------:R-:W2:Y:S01]  /*46d0*/  LDL R23, [R1+0x2488] ;  /* 0x0024880001177983 */ /* 0x000ea20000100800 */
[----:B------:R-:W-:-:S04]  /*46e0*/  IMAD.HI.U32 R4, R0, R3, RZ ;  /* 0x0000000300047227 */ /* 0x000fc800078e00ff */
[----:B-1----:R-:W-:-:S04]  /*46f0*/  IMAD.HI.U32 R9, R0, R8, RZ ;  /* 0x0000000800097227 */ /* 0x002fc800078e00ff */
        /* <DEDUP_REMOVED lines=24> */
[----:B------:R3:W-:Y:S01]  /*4880*/  STL [R1+0x110], R5 ;  /* 0x0001100501007387 */ /* 0x0007e20000100800 */
[----:B------:R-:W-:-:S04]  /*4890*/  IMAD.HI.U32 R4, R0, R3, RZ ;  /* 0x0000000300047227 */ /* 0x000fc800078e00ff */
[----:B------:R-:W-:-:S04]  /*48a0*/  IMAD.MOV R4, RZ, RZ, -R4 ;  /* 0x000000ffff047224 */ /* 0x000fc800078e0a04 */
[----:B------:R-:W-:Y:S01]  /*48b0*/  IMAD R3, R29, R4, R3 ;  /* 0x000000041d037224 */ /* 0x000fe200078e0203 */
[----:B------:R-:W-:Y:S02]  /*48c0*/  IABS R9, R22 ;  /* 0x0000001600097213 */ /* 0x000fe40000000000 */
[----:B------:R-:W2:Y:S04]  /*48d0*/  LDL R22, [R1+0x2474] ;  /* 0x0024740001167983 */ /* 0x000ea80000100800 */
[----:B------:R4:W-:Y:S01]  /*48e0*/  STL [R1+0x114], R2 ;  /* 0x0001140201007387 */ /* 0x0009e20000100800 */
[----:B-1----:R-:W-:-:S03]  /*48f0*/  IABS R7, R23 ;  /* 0x0000001700077213 */ /* 0x002fc60000000000 */
        /* <DEDUP_REMOVED lines=9> */
[----:B------:R-:W-:-:S04]  /*4990*/  IMAD.HI.U32 R6, R0, R5, RZ ;  /* 0x0000000500067227 */ /* 0x000fc800078e00ff */
[----:B------:R-:W-:Y:S01]  /*49a0*/  IMAD.MOV R6, RZ, RZ, -R6 ;  /* 0x000000ffff067224 */ /* 0x000fe200078e0a06 */
[----:B----4-:R-:W-:-:S03]  /*49b0*/  IABS R2, R27 ;  /* 0x0000001b00027213 */ /* 0x010fc60000000000 */
[----:B------:R-:W-:Y:S01]  /*49c0*/  IMAD R5, R29, R6, R5 ;  /* 0x000000061d057224 */ /* 0x000fe200078e0205 */
[----:B------:R-:W4:Y:S01]  /*49d0*/  LDL R27, [R1+0x2464] ;  /* 0x00246400011b7983 */ /* 0x000f220000100800 */
[----:B------:R-:W-:-:S04]  /*49e0*/  IMAD.HI.U32 R4, R0, R2, RZ ;  /* 0x0000000200047227 */ /* 0x000fc800078e00ff */
[----:B------:R-:W-:Y:S01]  /*49f0*/  IMAD.MOV R4, RZ, RZ, -R4 ;  /* 0x000000ffff047224 */ /* 0x000fe200078e0a04 */
[----:B------:R2:W-:Y:S03]  /*4a00*/  STL [R1+0x10c], R3 ;  /* 0x00010c0301007387 */ /* 0x0005e60000100800 */
[----:B------:R-:W-:Y:S01]  /*4a10*/  IMAD R2, R29, R4, R2 ;  /* 0x000000041d027224 */ /* 0x000fe200078e0202 */
[----:B------:R-:W-:Y:S04]  /*4a20*/  STL [R1+0xc8], R9 ;  /* 0x0000c80901007387 */ /* 0x000fe80000100800 */
[----:B------:R-:W-:Y:S01]  /*4a30*/  STL [R1+0xd8], R7 ;  /* 0x0000d80701007387 */ /* 0x000fe20000100800 */
[----:B--2---:R-:W-:-:S03]  /*4a40*/  IABS R3, R24 ;  /* 0x0000001800037213 */ /* 0x004fc60000000000 */
[----:B------:R0:W-:Y:S04]  /*4a50*/  STL [R1+0xe0], R5 ;  /* 0x0000e00501007387 */ /* 0x0001e80000100800 */
[----:B------:R-:W2:Y:S04]  /*4a60*/  LDL R24, [R1+0x2468] ;  /* 0x0024680001187983 */ /* 0x000ea80000100800 */
[----:B------:R3:W-:Y:S01]  /*4a70*/  STL [R1+0xf4], R2 ;  /* 0x0000f40201007387 */ /* 0x0007e20000100800 */
[----:B------:R-:W-:Y:S01]  /*4a80*/  IABS R8, R25 ;  /* 0x0000001900087213 */ /* 0x000fe20000000000 */
[----:B0-----:R-:W-:-:S02]  /*4a90*/  IMAD.HI.U32 R5, R0, R3, RZ ;  /* 0x0000000300057227 */ /* 0x001fc400078e00ff */
[----:B------:R-:W2:Y:S04]  /*4aa0*/  LDL R25, [R1+0x2460] ;  /* 0x0024600001197983 */ /* 0x000ea80000100800 */
[----:B------:R-:W2:Y:S01]  /*4ab0*/  LDL R21, [R1+0x245c] ;  /* 0x00245c0001157983 */ /* 0x000ea20000100800 */
[----:B------:R-:W-:Y:S02]  /*4ac0*/  IMAD.MOV R5, RZ, RZ, -R5 ;  /* 0x000000ffff057224 */ /* 0x000fe400078e0a05 */
[----:B------:R-:W-:-:S04]  /*4ad0*/  IMAD.HI.U32 R9, R0, R8, RZ ;  /* 0x0000000800097227 */ /* 0x000fc800078e00ff */
[----:B------:R-:W-:Y:S02]  /*4ae0*/  IMAD R3, R29, R5, R3 ;  /* 0x000000051d037224 */ /* 0x000fe400078e0203 */
[----:B------:R-:W-:-:S04]  /*4af0*/  IMAD.MOV R9, RZ, RZ, -R9 ;  /* 0x000000ffff097224 */ /* 0x000fc800078e0a09 */
[----:B------:R-:W-:Y:S01]  /*4b00*/  IMAD R8, R29, R9, R8 ;  /* 0x000000091d087224 */ /* 0x000fe200078e0208 */
[----:B------:R-:W-:Y:S02]  /*4b10*/  IABS R7, R22 ;  /* 0x0000001600077213 */ /* 0x000fe40000000000 */
[----:B------:R-:W2:Y:S01]  /*4b20*/  LDL R22, [R1+0x2454] ;  /* 0x0024540001167983 */ /* 0x000ea20000100800 */
[----:B------:R-:W-:-:S03]  /*4b30*/  IABS R4, R23 ;  /* 0x0000001700047213 */ /* 0x000fc60000000000 */
[----:B------:R-:W2:Y:S01]  /*4b40*/  LDL R23, [R1+0x2458] ;  /* 0x0024580001177983 */ /* 0x000ea20000100800 */
[----:B------:R-:W-:-:S03]  /*4b50*/  IMAD.HI.U32 R10, R0, R7, RZ ;  /* 0x00000007000a7227 */ /* 0x000fc600078e00ff */
[----:B------:R0:W-:Y:S01]  /*4b60*/  STL [R1+0xdc], R3 ;  /* 0x0000dc0301007387 */ /* 0x0001e20000100800 */
[----:B------:R-:W-:-:S04]  /*4b70*/  IMAD.HI.U32 R5, R0, R4, RZ ;  /* 0x0000000400057227 */ /* 0x000fc800078e00ff */
[----:B------:R-:W-:Y:S02]  /*4b80*/  IMAD.MOV R10, RZ, RZ, -R10 ;  /* 0x000000ffff0a7224 */ /* 0x000fe400078e0a0a */
[----:B------:R-:W-:Y:S02]  /*4b90*/  IMAD.MOV R5, RZ, RZ, -R5 ;  /* 0x000000ffff057224 */ /* 0x000fe400078e0a05 */
[C---:B------:R-:W-:Y:S02]  /*4ba0*/  IMAD R7, R29.reuse, R10, R7 ;  /* 0x0000000a1d077224 */ /* 0x040fe400078e0207 */
[----:B------:R-:W-:Y:S01]  /*4bb0*/  IMAD R4, R29, R5, R4 ;  /* 0x000000051d047224 */ /* 0x000fe200078e0204 */
[----:B------:R-:W-:Y:S04]  /*4bc0*/  STL [R1+0xd0], R8 ;  /* 0x0000d00801007387 */ /* 0x000fe80000100800 */
[----:B------:R1:W-:Y:S01]  /*4bd0*/  STL [R1+0x20], R7 ;  /* 0x0000200701007387 */ /* 0x0003e20000100800 */
[----:B---3--:R-:W-:-:S03]  /*4be0*/  IABS R2, R26 ;  /* 0x0000001a00027213 */ /* 0x008fc60000000000 */
[----:B------:R-:W3:Y:S02]  /*4bf0*/  LDL R26, [R1+0x244c] ;  /* 0x00244c00011a7983 */ /* 0x000ee40000100800 */
[----:B0-----:R-:W-:-:S04]  /*4c00*/  IMAD.HI.U32 R3, R0, R2, RZ ;  /* 0x0000000200037227 */ /* 0x001fc800078e00ff */
[----:B------:R-:W-:-:S04]  /*4c10*/  IMAD.MOV R3, RZ, RZ, -R3 ;  /* 0x000000ffff037224 */ /* 0x000fc800078e0a03 */
[----:B------:R-:W-:Y:S01]  /*4c20*/  IMAD R3, R29, R3, R2 ;  /* 0x000000031d037224 */ /* 0x000fe200078e0202 */
[----:B----4-:R-:W-:Y:S02]  /*4c30*/  IABS R6, R27 ;  /* 0x0000001b00067213 */ /* 0x010fe40000000000 */
[----:B------:R-:W4:Y:S04]  /*4c40*/  LDL R27, [R1+0x2450] ;  /* 0x00245000011b7983 */ /* 0x000f280000100800 */
[----:B------:R0:W-:Y:S04]  /*4c50*/  STL [R1+0x1c], R4 ;  /* 0x00001c0401007387 */ /* 0x0001e80000100800 */
[----:B------:R0:W-:Y:S01]  /*4c60*/  STL [R1+0x18], R3 ;  /* 0x0000180301007387 */ /* 0x0001e20000100800 */
[----:B--2---:R-:W-:-:S03]  /*4c70*/  IABS R5, R24 ;  /* 0x0000001800057213 */ /* 0x004fc60000000000 */
[----:B------:R-:W2:Y:S01]  /*4c80*/  LDL R24, [R1+0x2444] ;  /* 0x0024440001187983 */ /* 0x000ea20000100800 */
[----:B------:R-:W-:-:S03]  /*4c90*/  IABS R2, R25 ;  /* 0x0000001900027213 */ /* 0x000fc60000000000 */
[----:B------:R-:W2:Y:S01]  /*4ca0*/  LDL R25, [R1+0x2448] ;  /* 0x0024480001197983 */ /* 0x000ea20000100800 */
[----:B-1----:R-:W-:Y:S01]  /*4cb0*/  IMAD.HI.U32 R7, R0, R6, RZ ;  /* 0x0000000600077227 */ /* 0x002fe200078e00ff */
[----:B0-----:R-:W-:-:S03]  /*4cc0*/  IABS R4, R21 ;  /* 0x0000001500047213 */ /* 0x001fc60000000000 */
[----:B------:R-:W-:Y:S02]  /*4cd0*/  IMAD.MOV R7, RZ, RZ, -R7 ;  /* 0x000000ffff077224 */ /* 0x000fe400078e0a07 */
[----:B------:R-:W-:-:S04]  /*4ce0*/  IMAD.HI.U32 R9, R0, R5, RZ ;  /* 0x0000000500097227 */ /* 0x000fc800078e00ff */
[----:B------:R-:W-:Y:S02]  /*4cf0*/  IMAD R6, R29, R7, R6 ;  /* 0x000000071d067224 */ /* 0x000fe400078e0206 */
[----:B------:R-:W-:-:S04]  /*4d00*/  IMAD.HI.U32 R10, R0, R2, RZ ;  /* 0x00000002000a7227 */ /* 0x000fc800078e00ff */
[----:B------:R-:W-:-:S04]  /*4d10*/  IMAD.HI.U32 R8, R0, R4, RZ ;  /* 0x0000000400087227 */ /* 0x000fc800078e00ff */
[----:B------:R-:W-:-:S04]  /*4d20*/  IMAD.MOV R8, RZ, RZ, -R8 ;  /* 0x000000ffff087224 */ /* 0x000fc800078e0a08 */
[----:B------:R-:W-:Y:S01]  /*4d30*/  IMAD R4, R29, R8, R4 ;  /* 0x000000081d047224 */ /* 0x000fe200078e0204 */
[----:B------:R-:W-:Y:S02]  /*4d40*/  IABS R3, R23 ;  /* 0x0000001700037213 */ /* 0x000fe40000000000 */
[----:B------:R-:W2:Y:S03]  /*4d50*/  LDL R23, [R1+0x2440] ;  /* 0x0024400001177983 */ /* 0x000ea60000100800 */
[----:B------:R-:W-:Y:S01]  /*4d60*/  IMAD.HI.U32 R7, R0, R3, RZ ;  /* 0x0000000300077227 */ /* 0x000fe200078e00ff */
[----:B------:R0:W-:Y:S03]  /*4d70*/  STL [R1+0x14], R6 ;  /* 0x0000140601007387 */ /* 0x0001e60000100800 */
[----:B------:R-:W-:-:S02]  /*4d80*/  IMAD.MOV R7, RZ, RZ, -R7 ;  /* 0x000000ffff077224 */ /* 0x000fc400078e0a07 */
[----:B0-----:R-:W-:Y:S02]  /*4d90*/  IMAD.MOV R6, RZ, RZ, -R9 ;  /* 0x000000ffff067224 */ /* 0x001fe400078e0a09 */
[----:B------:R-:W-:Y:S01]  /*4da0*/  IMAD.MOV R9, RZ, RZ, -R10 ;  /* 0x000000ffff097224 */ /* 0x000fe200078e0a0a */
[----:B------:R-:W-:Y:S01]  /*4db0*/  IABS R10, R22 ;  /* 0x00000016000a7213 */ /* 0x000fe20000000000 */
[C---:B------:R-:W-:Y:S02]  /*4dc0*/  IMAD R6, R29.reuse, R6, R5 ;  /* 0x000000061d067224 */ /* 0x040fe400078e0205 */
[C---:B------:R-:W-:Y:S02]  /*4dd0*/  IMAD R5, R29.reuse, R9, R2 ;  /* 0x000000091d057224 */ /* 0x040fe400078e0202 */
[----:B------:R-:W-:Y:S01]  /*4de0*/  IMAD R3, R29, R7, R3 ;  /* 0x000000071d037224 */ /* 0x000fe200078e0203 */
[----:B------:R-:W-:Y:S01]  /*4df0*/  STL [R1+0x10], R6 ;  /* 0x0000100601007387 */ /* 0x000fe20000100800 */
[----:B------:R-:W-:-:S03]  /*4e00*/  IMAD.MOV.U32 R2, RZ, RZ, R10 ;  /* 0x000000ffff027224 */ /* 0x000fc600078e000a */
[----:B------:R-:W-:Y:S04]  /*4e10*/  STL [R1+0xc], R5 ;  /* 0x00000c0501007387 */ /* 0x000fe80000100800 */
[----:B------:R-:W-:Y:S04]  /*4e20*/  STL [R1+0x8], R4 ;  /* 0x0000080401007387 */ /* 0x000fe80000100800 */
[----:B------:R0:W-:Y:S04]  /*4e30*/  STL [R1+0x4], R3 ;  /* 0x0000040301007387 */ /* 0x0001e80000100800 */
[----:B------:R-:W2:Y:S04]  /*4e40*/  LDL R22, [R1+0x243c] ;  /* 0x00243c0001167983 */ /* 0x000ea80000100800 */
[----:B------:R-:W2:Y:S01]  /*4e50*/  LDL R21, [R1+0x2438] ;  /* 0x0024380001157983 */ /* 0x000ea20000100800 */
[----:B0-----:R-:W-:-:S03]  /*4e60*/  IMAD.HI.U32 R3, R0, R2, RZ ;  /* 0x0000000200037227 */ /* 0x001fc600078e00ff */
[----:B------:R-:W2:Y:S01]  /*4e70*/  LDL R20, [R1+0x2434] ;  /* 0x0024340001147983 */ /* 0x000ea20000100800 */
[----:B------:R-:W-:-:S03]  /*4e80*/  IMAD.MOV R3, RZ, RZ, -R3 ;  /* 0x000000ffff037224 */ /* 0x000fc600078e0a03 */
[----:B------:R-:W2:Y:S01]  /*4e90*/  LDL R19, [R1+0x2430] ;  /* 0x0024300001137983 */ /* 0x000ea20000100800 */
[----:B------:R-:W-:-:S05]  /*4ea0*/  IMAD R2, R29, R3, R2 ;  /* 0x000000031d027224 */ /* 0x000fca00078e0202 */
[----:B------:R0:W-:Y:S04]  /*4eb0*/  STL [R1], R2 ;  /* 0x0000000201007387 */ /* 0x0001e80000100800 */
[----:B------:R-:W2:Y:S01]  /*4ec0*/  LDL R18, [R1+0x242c] ;  /* 0x00242c0001127983 */ /* 0x000ea20000100800 */
[----:B---3--:R-:W-:-:S05]  /*4ed0*/  IABS R26, R26 ;  /* 0x0000001a001a7213 */ /* 0x008fca0000000000 */
[----:B------:R-:W-:Y:S01]  /*4ee0*/  IMAD.HI.U32 R6, R0, R26, RZ ;  /* 0x0000001a00067227 */ /* 0x000fe200078e00ff */
[----:B----4-:R-:W-:-:S05]  /*4ef0*/  IABS R27, R27 ;  /* 0x0000001b001b7213 */ /* 0x010fca0000000000 */
[----:B------:R-:W-:-:S04]  /*4f00*/  IMAD.HI.U32 R5, R0, R27, RZ ;  /* 0x0000001b00057227 */ /* 0x000fc800078e00ff */
[----:B0-----:R-:W-:Y:S02]  /*4f10*/  IMAD.MOV R2, RZ, RZ, -R5 ;  /* 0x000000ffff027224 */ /* 0x001fe400078e0a05 */
[----:B------:R-:W-:Y:S02]  /*4f20*/  IMAD.MOV R5, RZ, RZ, -R6 ;  /* 0x000000ffff057224 */ /* 0x000fe400078e0a06 */
[----:B------:R-:W-:Y:S01]  /*4f30*/  IMAD R27, R29, R2, R27 ;  /* 0x000000021d1b7224 */ /* 0x000fe200078e021b */
[----:B--2---:R-:W-:-:S05]  /*4f40*/  IABS R24, R24 ;  /* 0x0000001800187213 */ /* 0x004fca0000000000 */
[----:B------:R-:W-:Y:S01]  /*4f50*/  IMAD.HI.U32 R3, R0, R24, RZ ;  /* 0x0000001800037227 */ /* 0x000fe200078e00ff */
[----:B------:R-:W-:-:S05]  /*4f60*/  IABS R25, R25 ;  /* 0x0000001900197213 */ /* 0x000fca0000000000 */
[----:B------:R-:W-:-:S04]  /*4f70*/  IMAD.HI.U32 R4, R0, R25, RZ ;  /* 0x0000001900047227 */ /* 0x000fc800078e00ff */
[----:B------:R-:W-:Y:S02]  /*4f80*/  IMAD.MOV R4, RZ, RZ, -R4 ;  /* 0x000000ffff047224 */ /* 0x000fe400078e0a04 */
[----:B------:R-:W-:Y:S02]  /*4f90*/  IMAD.MOV R3, RZ, RZ, -R3 ;  /* 0x000000ffff037224 */ /* 0x000fe400078e0a03 */
[C---:B------:R-:W-:Y:S02]  /*4fa0*/  IMAD R26, R29.reuse, R5, R26 ;  /* 0x000000051d1a7224 */ /* 0x040fe400078e021a */
[C---:B------:R-:W-:Y:S02]  /*4fb0*/  IMAD R25, R29.reuse, R4, R25 ;  /* 0x000000041d197224 */ /* 0x040fe400078e0219 */
[----:B------:R-:W-:Y:S01]  /*4fc0*/  IMAD R24, R29, R3, R24 ;  /* 0x000000031d187224 */ /* 0x000fe200078e0218 */
[----:B------:R-:W-:Y:S04]  /*4fd0*/  STL [R1+0x2778], R27 ;  /* 0x0027781b01007387 */ /* 0x000fe80000100800 */
[----:B------:R-:W-:Y:S04]  /*4fe0*/  STL [R1+0x2758], R26 ;  /* 0x0027581a01007387 */ /* 0x000fe80000100800 */
[----:B------:R-:W-:Y:S04]  /*4ff0*/  STL [R1+0x2754], R25 ;  /* 0x0027541901007387 */ /* 0x000fe80000100800 */
[----:B------:R0:W-:Y:S04]  /*5000*/  STL [R1+0x2750], R24 ;  /* 0x0027501801007387 */ /* 0x0001e80000100800 */
[----:B------:R-:W2:Y:S04]  /*5010*/  LDL R17, [R1+0x2428] ;  /* 0x0024280001117983 */ /* 0x000ea80000100800 */
[----:B------:R-:W3:Y:S04]  /*5020*/  LDL R16, [R1+0x2424] ;  /* 0x0024240001107983 */ /* 0x000ee80000100800 */
[----:B------:R-:W4:Y:S04]  /*5030*/  LDL R15, [R1+0x2420] ;  /* 0x00242000010f7983 */ /* 0x000f280000100800 */
[----:B------:R-:W4:Y:S01]  /*5040*/  LDL R14, [R1+0x241c] ;  /* 0x00241c00010e7983 */ /* 0x000f220000100800 */
[----:B------:R-:W-:-:S05]  /*5050*/  IABS R23, R23 ;  /* 0x0000001700177213 */ /* 0x000fca0000000000 */
[----:B------:R-:W-:-:S04]  /*5060*/  IMAD.HI.U32 R2, R0, R23, RZ ;  /* 0x0000001700027227 */ /* 0x000fc800078e00ff */
[----:B------:R-:W-:-:S04]  /*5070*/  IMAD.MOV R2, RZ, RZ, -R2 ;  /* 0x000000ffff027224 */ /* 0x000fc800078e0a02 */
[----:B------:R-:W-:-:S05]  /*5080*/  IMAD R23, R29, R2, R23 ;  /* 0x000000021d177224 */ /* 0x000fca00078e0217 */
[----:B------:R-:W-:Y:S04]  /*5090*/  STL [R1+0x274c], R23 ;  /* 0x00274c1701007387 */ /* 0x000fe80000100800 */
[----:B------:R-:W4:Y:S01]  /*50a0*/  LDL R13, [R1+0x2418] ;  /* 0x00241800010d7983 */ /* 0x000f220000100800 */
[----:B------:R-:W-:Y:S02]  /*50b0*/  IABS R22, R22 ;  /* 0x0000001600167213 */ /* 0x000fe40000000000 */
[----:B------:R-:W-:-:S03]  /*50c0*/  IABS R21, R21 ;  /* 0x0000001500157213 */ /* 0x000fc60000000000 */
[----:B------:R-:W-:Y:S01]  /*50d0*/  IMAD.HI.U32 R5, R0, R22, RZ ;  /* 0x0000001600057227 */ /* 0x000fe200078e00ff */
[----:B------:R-:W-:-:S03]  /*50e0*/  IABS R20, R20 ;  /* 0x0000001400147213 */ /* 0x000fc60000000000 */
[----:B------:R-:W-:Y:S01]  /*50f0*/  IMAD.HI.U32 R6, R0, R21, RZ ;  /* 0x0000001500067227 */ /* 0x000fe200078e00ff */
[----:B------:R-:W-:-:S03]  /*5100*/  IABS R19, R19 ;  /* 0x0000001300137213 */ /* 0x000fc60000000000 */
[----:B------:R-:W-:-:S04]  /*5110*/  IMAD.HI.U32 R4, R0, R20, RZ ;  /* 0x0000001400047227 */ /* 0x000fc800078e00ff */
[----:B------:R-:W-:-:S04]  /*5120*/  IMAD.HI.U32 R3, R0, R19, RZ ;  /* 0x0000001300037227 */ /* 0x000fc800078e00ff */
[----:B------:R-:W-:Y:S02]  /*5130*/  IMAD.MOV R2, RZ, RZ, -R5 ;  /* 0x000000ffff027224 */ /* 0x000fe400078e0a05 */
[----:B------:R-:W-:Y:S01]  /*5140*/  IMAD.MOV R5, RZ, RZ, -R6 ;  /* 0x000000ffff057224 */ /* 0x000fe200078e0a06 */
[----:B------:R-:W-:Y:S01]  /*5150*/  IABS R18, R18 ;  /* 0x0000001200127213 */ /* 0x000fe20000000000 */
[----:B------:R-:W-:Y:S02]  /*5160*/  IMAD.MOV R4, RZ, RZ, -R4 ;  /* 0x000000ffff047224 */ /* 0x000fe400078e0a04 */
[----:B------:R-:W-:Y:S02]  /*5170*/  IMAD.MOV R3, RZ, RZ, -R3 ;  /* 0x000000ffff037224 */ /* 0x000fe400078e0a03 */
[C---:B------:R-:W-:Y:S02]  /*5180*/  IMAD R22, R29.reuse, R2, R22 ;  /* 0x000000021d167224 */ /* 0x040fe400078e0216 */
[----:B------:R-:W-:-:S02]  /*5190*/  IMAD R21, R29, R5, R21 ;  /* 0x000000051d157224 */ /* 0x000fc400078e0215 */
[C---:B------:R-:W-:Y:S02]  /*51a0*/  IMAD R20, R29.reuse, R4, R20 ;  /* 0x000000041d147224 */ /* 0x040fe400078e0214 */
[----:B------:R-:W-:Y:S01]  /*51b0*/  IMAD R19, R29, R3, R19 ;  /* 0x000000031d137224 */ /* 0x000fe200078e0213 */
[----:B------:R-:W-:Y:S01]  /*51c0*/  STL [R1+0x2748], R22 ;  /* 0x0027481601007387 */ /* 0x000fe20000100800 */
[----:B------:R-:W-:-:S03]  /*51d0*/  IMAD.HI.U32 R2, R0, R18, RZ ;  /* 0x0000001200027227 */ /* 0x000fc600078e00ff */
[----:B------:R-:W-:Y:S01]  /*51e0*/  STL [R1+0x275c], R21 ;  /* 0x00275c1501007387 */ /* 0x000fe20000100800 */
[----:B------:R-:W-:-:S03]  /*51f0*/  IMAD.MOV R2, RZ, RZ, -R2 ;  /* 0x000000ffff027224 */ /* 0x000fc600078e0a02 */
[----:B------:R1:W-:Y:S04]  /*5200*/  STL [R1+0x2760], R20 ;  /* 0x0027601401007387 */ /* 0x0003e80000100800 */
[----:B------:R-:W-:Y:S01]  /*5210*/  STL [R1+0x2764], R19 ;  /* 0x0027641301007387 */ /* 0x000fe20000100800 */
[----:B------:R-:W-:-:S03]  /*5220*/  IMAD R18, R29, R2, R18 ;  /* 0x000000021d127224 */ /* 0x000fc600078e0212 */
[----:B------:R-:W4:Y:S04]  /*5230*/  LDL R12, [R1+0x2414] ;  /* 0x00241400010c7983 */ /* 0x000f280000100800 */
[----:B------:R-:W4:Y:S04]  /*5240*/  LDL R11, [R1+0x2410] ;  /* 0x00241000010b7983 */ /* 0x000f280000100800 */
[----:B------:R-:W4:Y:S04]  /*5250*/  LDL R10, [R1+0x240c] ;  /* 0x00240c00010a7983 */ /* 0x000f280000100800 */
[----:B------:R-:W4:Y:S04]  /*5260*/  LDL R9, [R1+0x2408] ;  /* 0x0024080001097983 */ /* 0x000f280000100800 */
[----:B------:R0:W-:Y:S04]  /*5270*/  STL [R1+0x2768], R18 ;  /* 0x0027681201007387 */ /* 0x0001e80000100800 */
[----:B------:R-:W4:Y:S01]  /*5280*/  LDL R8, [R1+0x2404] ;  /* 0x0024040001087983 */ /* 0x000f220000100800 */
[----:B--2---:R-:W-:-:S02]  /*5290*/  IABS R17, R17 ;  /* 0x0000001100117213 */ /* 0x004fc40000000000 */
[----:B---3--:R-:W-:-:S03]  /*52a0*/  IABS R16, R16 ;  /* 0x0000001000107213 */ /* 0x008fc60000000000 */
[----:B------:R-:W-:Y:S01]  /*52b0*/  IMAD.HI.U32 R5, R0, R17, RZ ;  /* 0x0000001100057227 */ /* 0x000fe200078e00ff */
[----:B----4-:R-:W-:-:S03]  /*52c0*/  IABS R15, R15 ;  /* 0x0000000f000f7213 */ /* 0x010fc60000000000 */
[----:B------:R-:W-:Y:S01]  /*52d0*/  IMAD.HI.U32 R6, R0, R16, RZ ;  /* 0x0000001000067227 */ /* 0x000fe200078e00ff */
[----:B------:R-:W-:-:S03]  /*52e0*/  IABS R14, R14 ;  /* 0x0000000e000e7213 */ /* 0x000fc60000000000 */
        /* <DEDUP_REMOVED lines=8> */
[C---:B------:R-:W-:Y:S02]  /*5370*/  IMAD R15, R29.reuse, R4, R15 ;  /* 0x000000041d0f7224 */ /* 0x040fe400078e020f */
[----:B------:R-:W-:Y:S01]  /*5380*/  IMAD R14, R29, R3, R14 ;  /* 0x000000031d0e7224 */ /* 0x000fe200078e020e */
[----:B------:R-:W-:Y:S04]  /*5390*/  STL [R1+0x276c], R17 ;  /* 0x00276c1101007387 */ /* 0x000fe80000100800 */
[----:B------:R-:W-:Y:S04]  /*53a0*/  STL [R1+0x2770], R16 ;  /* 0x0027701001007387 */ /* 0x000fe80000100800 */
[----:B------:R-:W-:Y:S04]  /*53b0*/  STL [R1+0x2774], R15 ;  /* 0x0027740f01007387 */ /* 0x000fe80000100800 */
[----:B------:R-:W-:Y:S04]  /*53c0*/  STL [R1+0x277c], R14 ;  /* 0x00277c0e01007387 */ /* 0x000fe80000100800 */
[----:B------:R-:W2:Y:S04]  /*53d0*/  LDL R7, [R1+0x2400] ;  /* 0x0024000001077983 */ /* 0x000ea80000100800 */
[----:B0-----:R-:W3:Y:S04]  /*53e0*/  LDL R24, [R1+0x23fc] ;  /* 0x0023fc0001187983 */ /* 0x001ee80000100800 */
[----:B------:R-:W4:Y:S01]  /*53f0*/  LDL R25, [R1+0x23f8] ;  /* 0x0023f80001197983 */ /* 0x000f220000100800 */
[----:B------:R-:W-:-:S03]  /*5400*/  IABS R13, R13 ;  /* 0x0000000d000d7213 */ /* 0x000fc60000000000 */
[----:B------:R-:W4:Y:S04]  /*5410*/  LDL R26, [R1+0x23e8] ;  /* 0x0023e800011a7983 */ /* 0x000f280000100800 */
[----:B-1----:R-:W4:Y:S04]  /*5420*/  LDL.LU R20, [R1+0x64] ;  /* 0x0000640001147983 */ /* 0x002f280000300800 */
[----:B------:R-:W4:Y:S01]  /*5430*/  LDL.LU R21, [R1+0x60] ;  /* 0x0000600001157983 */ /* 0x000f220000300800 */
[----:B------:R-:W-:-:S03]  /*5440*/  IMAD.HI.U32 R2, R0, R13, RZ ;  /* 0x0000000d00027227 */ /* 0x000fc600078e00ff */
[----:B------:R-:W4:Y:S01]  /*5450*/  LDL.LU R22, [R1+0x5c] ;  /* 0x00005c0001167983 */ /* 0x000f220000300800 */
[----:B------:R-:W-:-:S03]  /*5460*/  IMAD.MOV R2, RZ, RZ, -R2 ;  /* 0x000000ffff027224 */ /* 0x000fc600078e0a02 */
[----:B------:R-:W4:Y:S01]  /*5470*/  LDL.LU R27, [R1+0x58] ;  /* 0x00005800011b7983 */ /* 0x000f220000300800 */
[----:B------:R-:W-:-:S05]  /*5480*/  IMAD R13, R29, R2, R13 ;  /* 0x000000021d0d7224 */ /* 0x000fca00078e020d */
[----:B------:R-:W-:Y:S01]  /*5490*/  STL [R1+0x2780], R13 ;  /* 0x0027800d01007387 */ /* 0x000fe20000100800 */
[----:B------:R-:W-:Y:S02]  /*54a0*/  IABS R12, R12 ;  /* 0x0000000c000c7213 */ /* 0x000fe40000000000 */
[----:B------:R-:W-:-:S03]  /*54b0*/  IABS R11, R11 ;  /* 0x0000000b000b7213 */ /* 0x000fc60000000000 */
[----:B------:R-:W-:Y:S01]  /*54c0*/  IMAD.HI.U32 R5, R0, R12, RZ ;  /* 0x0000000c00057227 */ /* 0x000fe200078e00ff */
[----:B------:R-:W-:-:S03]  /*54d0*/  IABS R10, R10 ;  /* 0x0000000a000a7213 */ /* 0x000fc60000000000 */
[----:B------:R-:W-:Y:S01]  /*54e0*/  IMAD.HI.U32 R6, R0, R11, RZ ;  /* 0x0000000b00067227 */ /* 0x000fe200078e00ff */
[----:B------:R-:W-:-:S03]  /*54f0*/  IABS R9, R9 ;  /* 0x0000000900097213 */ /* 0x000fc60000000000 */
[----:B------:R-:W-:-:S04]  /*5500*/  IMAD.HI.U32 R4, R0, R10, RZ ;  /* 0x0000000a00047227 */ /* 0x000fc800078e00ff */
[----:B------:R-:W-:Y:S02]  /*5510*/  IMAD.MOV R2, RZ, RZ, -R5 ;  /* 0x000000ffff027224 */ /* 0x000fe400078e0a05 */
[----:B------:R-:W-:Y:S01]  /*5520*/  IMAD.HI.U32 R3, R0, R9, RZ ;  /* 0x0000000900037227 */ /* 0x000fe200078e00ff */
[----:B------:R-:W-:-:S03]  /*5530*/  IABS R8, R8 ;  /* 0x0000000800087213 */ /* 0x000fc60000000000 */
[----:B------:R-:W-:Y:S02]  /*5540*/  IMAD.MOV R5, RZ, RZ, -R6 ;  /* 0x000000ffff057224 */ /* 0x000fe400078e0a06 */
[----:B------:R-:W-:Y:S02]  /*5550*/  IMAD.MOV R4, RZ, RZ, -R4 ;  /* 0x000000ffff047224 */ /* 0x000fe400078e0a04 */
[----:B------:R-:W-:Y:S02]  /*5560*/  IMAD R12, R29, R2, R12 ;  /* 0x000000021d0c7224 */ /* 0x000fe400078e020c */
[----:B------:R-:W-:Y:S02]  /*5570*/  IMAD.MOV R3, RZ, RZ, -R3 ;  /* 0x000000ffff037224 */ /* 0x000fe400078e0a03 */
[----:B------:R-:W-:-:S04]  /*5580*/  IMAD.HI.U32 R2, R0, R8, RZ ;  /* 0x0000000800027227 */ /* 0x000fc800078e00ff */
[C---:B------:R-:W-:Y:S02]  /*5590*/  IMAD R11, R29.reuse, R5, R11 ;  /* 0x000000051d0b7224 */ /* 0x040fe400078e020b */
[C---:B------:R-:W-:Y:S02]  /*55a0*/  IMAD R10, R29.reuse, R4, R10 ;  /* 0x000000041d0a7224 */ /* 0x040fe400078e020a */
[C---:B------:R-:W-:Y:S02]  /*55b0*/  IMAD R9, R29.reuse, R3, R9 ;  /* 0x000000031d097224 */ /* 0x040fe400078e0209 */
[----:B------:R-:W-:Y:S01]  /*55c0*/  IMAD.MOV R2, RZ, RZ, -R2 ;  /* 0x000000ffff027224 */ /* 0x000fe200078e0a02 */
[----:B------:R-:W-:Y:S03]  /*55d0*/  STL [R1+0x2784], R12 ;  /* 0x0027840c01007387 */ /* 0x000fe60000100800 */
[----:B------:R-:W-:Y:S01]  /*55e0*/  IMAD R8, R29, R2, R8 ;  /* 0x000000021d087224 */ /* 0x000fe200078e0208 */
[----:B------:R-:W-:Y:S04]  /*55f0*/  STL [R1+0x2788], R11 ;  /* 0x0027880b01007387 */ /* 0x000fe80000100800 */
[----:B------:R-:W-:Y:S04]  /*5600*/  STL [R1+0x278c], R10 ;  /* 0x00278c0a01007387 */ /* 0x000fe80000100800 */
[----:B------:R0:W-:Y:S04]  /*5610*/  STL [R1+0x2790], R9 ;  /* 0x0027900901007387 */ /* 0x0001e80000100800 */
[----:B------:R-:W4:Y:S04]  /*5620*/  LDL.LU R18, [R1+0x54] ;  /* 0x0000540001127983 */ /* 0x000f280000300800 */
[----:B------:R-:W4:Y:S01]  /*5630*/  LDL.LU R23, [R1+0x50] ;  /* 0x0000500001177983 */ /* 0x000f220000300800 */
[----:B--2---:R-:W-:-:S02]  /*5640*/  IABS R7, R7 ;  /* 0x0000000700077213 */ /* 0x004fc40000000000 */
[----:B---3--:R-:W-:-:S03]  /*5650*/  IABS R6, R24 ;  /* 0x0000001800067213 */ /* 0x008fc60000000000 */
[----:B0-----:R-:W-:Y:S01]  /*5660*/  IMAD.HI.U32 R9, R0, R7, RZ ;  /* 0x0000000700097227 */ /* 0x001fe200078e00ff */
[----:B------:R-:W2:Y:S04]  /*5670*/  LDL.LU R24, [R1+0x4c] ;  /* 0x00004c0001187983 */ /* 0x000ea80000300800 */
[----:B------:R0:W-:Y:S01]  /*5680*/  STL [R1+0x2794], R8 ;  /* 0x0027940801007387 */ /* 0x0001e20000100800 */
[----:B------:R-:W-:-:S03]  /*5690*/  IMAD.MOV R10, RZ, RZ, -R9 ;  /* 0x000000ffff0a7224 */ /* 0x000fc600078e0a09 */
[----:B0-----:R-:W3:Y:S04]  /*56a0*/  LDL.LU R8, [R1+0x48] ;  /* 0x0000480001087983 */ /* 0x001ee80000300800 */
[----:B------:R-:W2:Y:S04]  /*56b0*/  LDL.LU R9, [R1+0x44] ;  /* 0x0000440001097983 */ /* 0x000ea80000300800 */
[----:B------:R-:W2:Y:S04]  /*56c0*/  LDL.LU R13, [R1+0x40] ;  /* 0x00004000010d7983 */ /* 0x000ea80000300800 */
[----:B------:R-:W2:Y:S01]  /*56d0*/  LDL.LU R14, [R1+0x3c] ;  /* 0x00003c00010e7983 */ /* 0x000ea20000300800 */
[----:B----4-:R-:W-:-:S02]  /*56e0*/  IABS R5, R25 ;  /* 0x0000001900057213 */ /* 0x010fc40000000000 */
[----:B------:R-:W-:Y:S01]  /*56f0*/  IABS R25, c[0x0][0x178] ;  /* 0x00005e0000197a13 */ /* 0x000fe20000000000 */
[----:B------:R-:W4:Y:S03]  /*5700*/  LDL.LU R15, [R1+0x38] ;  /* 0x00003800010f7983 */ /* 0x000f260000300800 */
[C---:B------:R-:W-:Y:S01]  /*5710*/  ISETP.GT.U32.AND P1, PT, R25.reuse, R21, PT ;  /* 0x000000151900720c */ /* 0x040fe20003f24070 */
[----:B------:R-:W4:Y:S01]  /*5720*/  LDL.LU R16, [R1+0x194] ;  /* 0x0001940001107983 */ /* 0x000f220000300800 */
[C---:B------:R-:W-:Y:S02]  /*5730*/  ISETP.GT.U32.AND P0, PT, R25.reuse, R20, PT ;  /* 0x000000141900720c */ /* 0x040fe40003f04070 */
[C---:B------:R-:W-:Y:S02]  /*5740*/  ISETP.GT.U32.AND P2, PT, R25.reuse, R22, PT ;  /* 0x000000161900720c */ /* 0x040fe40003f44070 */
[----:B------:R-:W-:-:S07]  /*5750*/  ISETP.GT.U32.AND P3, PT, R25, R27, PT ;  /* 0x0000001b1900720c */ /* 0x000fce0003f64070 */
[--C-:B------:R-:W-:Y:S02]  /*5760*/  @!P1 IMAD.IADD R21, R21, 0x1, -R25.reuse ;  /* 0x0000000115159824 */ /* 0x100fe400078e0a19 */
[--C-:B------:R-:W-:Y:S02]  /*5770*/  @!P0 IMAD.IADD R20, R20, 0x1, -R25.reuse ;  /* 0x0000000114148824 */ /* 0x100fe400078e0a19 */
[----:B------:R-:W-:Y:S01]  /*5780*/  @!P2 IMAD.IADD R22, R22, 0x1, -R25 ;  /* 0x000000011616a824 */ /* 0x000fe200078e0a19 */
[----:B------:R-:W-:-:S04]  /*5790*/  ISETP.GT.U32.AND P0, PT, R25, R21, PT ;  /* 0x000000151900720c */ /* 0x000fc80003f04070 */
[----:B------:R-:W-:Y:S01]  /*57a0*/  ISETP.GT.U32.AND P1, PT, R25, R22, PT ;  /* 0x000000161900720c */ /* 0x000fe20003f24070 */
[--C-:B------:R-:W-:Y:S01]  /*57b0*/  @!P3 IMAD.IADD R27, R27, 0x1, -R25.reuse ;  /* 0x000000011b1bb824 */ /* 0x100fe200078e0a19 */
[----:B------:R-:W-:Y:S02]  /*57c0*/  IABS R4, R26 ;  /* 0x0000001a00047213 */ /* 0x000fe40000000000 */
[----:B------:R-:W4:Y:S01]  /*57d0*/  LDL.LU R26, [R1+0x198] ;  /* 0x00019800011a7983 */ /* 0x000f220000300800 */
[----:B------:R-:W-:Y:S02]  /*57e0*/  ISETP.GT.U32.AND P3, PT, R29, R28, PT ;  /* 0x0000001c1d00720c */ /* 0x000fe40003f64070 */
[----:B------:R-:W-:Y:S02]  /*57f0*/  ISETP.GT.U32.AND P5, PT, R25, R20, PT ;  /* 0x000000141900720c */ /* 0x000fe40003fa4070 */
[----:B------:R-:W-:Y:S01]  /*5800*/  @!P0 IMAD.IADD R21, R21, 0x1, -R25 ;  /* 0x0000000115158824 */ /* 0x000fe200078e0a19 */
[----:B------:R-:W-:-:S03]  /*5810*/  ISETP.GT.U32.AND P2, PT, R25, R27, PT ;  /* 0x0000001b1900720c */ /* 0x000fc60003f44070 */
[----:B------:R-:W-:Y:S02]  /*5820*/  @!P1 IMAD.IADD R22, R22, 0x1, -R25 ;  /* 0x0000000116169824 */ /* 0x000fe400078e0a19 */
[----:B------:R-:W-:-:S03]  /*5830*/  IMAD R7, R29, R10, R7 ;  /* 0x0000000a1d077224 */ /* 0x000fc600078e0207 */
[----:B------:R-:W-:Y:S02]  /*5840*/  @!P3 IMAD.IADD R28, R28, 0x1, -R29 ;  /* 0x000000011c1cb824 */ /* 0x000fe400078e0a1d */
[--C-:B------:R-:W-:Y:S01]  /*5850*/  @!P5 IMAD.IADD R20, R20, 0x1, -R25.reuse ;  /* 0x000000011414d824 */ /* 0x100fe200078e0a19 */
[----:B------:R-:W-:Y:S02]  /*5860*/  STL [R1+0x2798], R7 ;  /* 0x0027980701007387 */ /* 0x000fe40000100800 */
[----:B------:R-:W-:Y:S02]  /*5870*/  @!P2 IMAD.IADD R27, R27, 0x1, -R25 ;  /* 0x000000011b1ba824 */ /* 0x000fe400078e0a19 */
[----:B------:R0:W-:Y:S04]  /*5880*/  STL [R1+0x64], R20 ;  /* 0x0000641401007387 */ /* 0x0001e80000100800 */
[----:B------:R1:W-:Y:S04]  /*5890*/  STL [R1+0x60], R21 ;  /* 0x0000601501007387 */ /* 0x0003e80000100800 */
[----:B------:R-:W4:Y:S04]  /*58a0*/  LDL R25, [R1+0x23ec] ;  /* 0x0023ec0001197983 */ /* 0x000f280000100800 */
[----:B------:R-:W4:Y:S01]  /*58b0*/  LDL.LU R17, [R1+0x178] ;  /* 0x0001780001117983 */ /* 0x000f220000300800 */
[----:B------:R-:W-:-:S02]  /*58c0*/  ISETP.GT.U32.AND P4, PT, R29, R18, PT ;  /* 0x000000121d00720c */ /* 0x000fc40003f84070 */
[----:B------:R-:W-:-:S11]  /*58d0*/  ISETP.GT.U32.AND P6, PT, R29, R23, PT ;  /* 0x000000171d00720c */ /* 0x000fd60003fc4070 */
[--C-:B------:R-:W-:Y:S01]  /*58e0*/  @!P4 IMAD.IADD R18, R18, 0x1, -R29.reuse ;  /* 0x000000011212c824 */ /* 0x100fe200078e0a1d */
[----:B------:R0:W-:Y:S04]  /*58f0*/  STL [R1+0x5c], R22 ;  /* 0x00005c1601007387 */ /* 0x0001e80000100800 */
[----:B------:R-:W4:Y:S01]  /*5900*/  LDL.LU R19, [R1+0x184] ;  /* 0x0001840001137983 */ /* 0x000f220000300800 */
[----:B------:R-:W-:-:S03]  /*5910*/  @!P6 IMAD.IADD R23, R23, 0x1, -R29 ;  /* 0x000000011717e824 */ /* 0x000fc600078e0a1d */
[----:B------:R1:W-:Y:S04]  /*5920*/  STL [R1+0x58], R27 ;  /* 0x0000581b01007387 */ /* 0x0003e80000100800 */
[----:B0-----:R-:W4:Y:S04]  /*5930*/  LDL.LU R20, [R1+0x18c] ;  /* 0x00018c0001147983 */ /* 0x001f280000300800 */
[----:B-1----:R-:W4:Y:S04]  /*5940*/  LDL.LU R21, [R1+0x190] ;  /* 0x0001900001157983 */ /* 0x002f280000300800 */
[----:B------:R-:W4:Y:S04]  /*5950*/  LDL.LU R22, [R1+0x188] ;  /* 0x0001880001167983 */ /* 0x000f280000300800 */
[----:B------:R-:W4:Y:S01]  /*5960*/  LDL.LU R27, [R1+0x180] ;  /* 0x00018000011b7983 */ /* 0x000f220000300800 */
[----:B---3--:R-:W-:-:S02]  /*5970*/  ISETP.GT.U32.AND P0, PT, R29, R8, PT ;  /* 0x000000081d00720c */ /* 0x008fc40003f04070 */
[C---:B--2---:R-:W-:Y:S02]  /*5980*/  ISETP.GT.U32.AND P1, PT, R29.reuse, R9, PT ;  /* 0x000000091d00720c */ /* 0x044fe40003f24070 */
[----:B------:R-:W-:-:S09]  /*5990*/  ISETP.GT.U32.AND P2, PT, R29, R13, PT ;  /* 0x0000000d1d00720c */ /* 0x000fd20003f44070 */
[--C-:B------:R-:W-:Y:S01]  /*59a0*/  @!P0 IMAD.IADD R8, R8, 0x1, -R29.reuse ;  /* 0x0000000108088824 */ /* 0x100fe200078e0a1d */
[----:B------:R-:W-:Y:S01]  /*59b0*/  ISETP.GT.U32.AND P0, PT, R29, R28, PT ;  /* 0x0000001c1d00720c */ /* 0x000fe20003f04070 */
[--C-:B------:R-:W-:Y:S01]  /*59c0*/  @!P1 IMAD.IADD R9, R9, 0x1, -R29.reuse ;  /* 0x0000000109099824 */ /* 0x100fe200078e0a1d */
[C---:B------:R-:W-:Y:S02]  /*59d0*/  ISETP.GT.U32.AND P1, PT, R29.reuse, R18, PT ;  /* 0x000000121d00720c */ /* 0x040fe40003f24070 */
[C---:B------:R-:W-:Y:S02]  /*59e0*/  ISETP.GT.U32.AND P5, PT, R29.reuse, R24, PT ;  /* 0x000000181d00720c */ /* 0x040fe40003fa4070 */
[----:B------:R-:W-:Y:S01]  /*59f0*/  ISETP.GT.U32.AND P3, PT, R29, R14, PT ;  /* 0x0000000e1d00720c */ /* 0x000fe20003f64070 */
[----:B------:R-:W-:-:S06]  /*5a00*/  @!P2 IMAD.IADD R13, R13, 0x1, -R29 ;  /* 0x000000010d0da824 */ /* 0x000fcc00078e0a1d */
[--C-:B------:R-:W-:Y:S01]  /*5a10*/  @!P0 IMAD.IADD R28, R28, 0x1, -R29.reuse ;  /* 0x000000011c1c8824 */ /* 0x100fe200078e0a1d */
[----:B------:R-:W-:Y:S01]  /*5a20*/  ISETP.GT.U32.AND P2, PT, R29, R23, PT ;  /* 0x000000171d00720c */ /* 0x000fe20003f44070 */
[----:B------:R-:W-:-:S03]  /*5a30*/  @!P1 IMAD.IADD R18, R18, 0x1, -R29 ;  /* 0x0000000112129824 */ /* 0x000fc600078e0a1d */
[----:B------:R-:W-:Y:S04]  /*5a40*/  STL [R1+0x2744], R28 ;  /* 0x0027441c01007387 */ /* 0x000fe80000100800 */
[----:B------:R-:W2:Y:S01]  /*5a50*/  LDL.LU R10, [R1+0x160] ;  /* 0x00016000010a7983 */ /* 0x000ea20000300800 */
[----:B------:R-:W-:-:S03]  /*5a60*/  @!P5 IMAD.IADD R24, R24, 0x1, -R29 ;  /* 0x000000011818d824 */ /* 0x000fc600078e0a1d */
[----:B------:R-:W3:Y:S04]  /*5a70*/  LDL.LU R11, [R1+0x168] ;  /* 0x00016800010b7983 */ /* 0x000ee80000300800 */
[----:B------:R0:W-:Y:S04]  /*5a80*/  STL [R1+0x54], R18 ;  /* 0x0000541201007387 */ /* 0x0001e80000100800 */
[----:B------:R-:W3:Y:S01]  /*5a90*/  LDL.LU R12, [R1+0x16c] ;  /* 0x00016c00010c7983 */ /* 0x000ee20000300800 */
[----:B------:R-:W-:Y:S01]  /*5aa0*/  @!P3 IMAD.IADD R14, R14, 0x1, -R29 ;  /* 0x000000010e0eb824 */ /* 0x000fe200078e0a1d */
[----:B------:R-:W-:-:S02]  /*5ab0*/  ISETP.GT.U32.AND P3, PT, R29, R24, PT ;  /* 0x000000181d00720c */ /* 0x000fc40003f64070 */
[----:B0-----:R-:W3:Y:S01]  /*5ac0*/  LDL.LU R18, [R1+0x164] ;  /* 0x0001640001127983 */ /* 0x001ee20000300800 */
[----:B------:R-:W-:-:S05]  /*5ad0*/  @!P2 IMAD.IADD R23, R23, 0x1, -R29 ;  /* 0x000000011717a824 */ /* 0x000fca00078e0a1d */
[----:B------:R0:W-:Y:S05]  /*5ae0*/  STL [R1+0x50], R23 ;  /* 0x0000501701007387 */ /* 0x0001ea0000100800 */
[----:B------:R-:W-:Y:S01]  /*5af0*/  @!P3 IMAD.IADD R24, R24, 0x1, -R29 ;  /* 0x000000011818b824 */ /* 0x000fe200078e0a1d */
[----:B0-----:R-:W3:Y:S04]  /*5b00*/  LDL.LU R23, [R1+0x144] ;  /* 0x0001440001177983 */ /* 0x001ee80000300800 */
[----:B------:R0:W-:Y:S04]  /*5b10*/  STL [R1+0x4c], R24 ;  /* 0x00004c1801007387 */ /* 0x0001e80000100800 */
[----:B0-----:R-:W3:Y:S01]  /*5b20*/  LDL.LU R24, [R1+0x14c] ;  /* 0x00014c0001187983 */ /* 0x001ee20000300800 */
[----:B----4-:R-:W-:-:S02]  /*5b30*/  ISETP.GT.U32.AND P4, PT, R29, R15, PT ;  /* 0x0000000f1d00720c */ /* 0x010fc40003f84070 */
[C---:B------:R-:W-:Y:S02]  /*5b40*/  ISETP.GT.U32.AND P5, PT, R29.reuse, R26, PT ;  /* 0x0000001a1d00720c */ /* 0x040fe40003fa4070 */
[C---:B------:R-:W-:Y:S02]  /*5b50*/  ISETP.GT.U32.AND P6, PT, R29.reuse, R16, PT ;  /* 0x000000101d00720c */ /* 0x040fe40003fc4070 */
[----:B------:R-:W-:-:S07]  /*5b60*/  ISETP.GT.U32.AND P0, PT, R29, R13, PT ;  /* 0x0000000d1d00720c */ /* 0x000fce0003f04070 */
[--C-:B------:R-:W-:Y:S01]  /*5b70*/  @!P4 IMAD.IADD R15, R15, 0x1, -R29.reuse ;  /* 0x000000010f0fc824 */ /* 0x100fe200078e0a1d */
[C---:B------:R-:W-:Y:S01]  /*5b80*/  ISETP.GT.U32.AND P4, PT, R29.reuse, R8, PT ;  /* 0x000000081d00720c */ /* 0x040fe20003f84070 */
[--C-:B------:R-:W-:Y:S01]  /*5b90*/  @!P5 IMAD.IADD R26, R26, 0x1, -R29.reuse ;  /* 0x000000011a1ad824 */ /* 0x100fe200078e0a1d */
[C---:B------:R-:W-:Y:S01]  /*5ba0*/  ISETP.GT.U32.AND P5, PT, R29.reuse, R9, PT ;  /* 0x000000091d00720c */ /* 0x040fe20003fa4070 */
[----:B------:R-:W-:Y:S02]  /*5bb0*/  @!P6 IMAD.IADD R16, R16, 0x1, -R29 ;  /* 0x000000011010e824 */ /* 0x000fe400078e0a1d */
[----:B------:R-:W-:Y:S01]  /*5bc0*/  IMAD.HI.U32 R3, R0, R6, RZ ;  /* 0x0000000600037227 */ /* 0x000fe200078e00ff */
[C---:B------:R-:W-:Y:S02]  /*5bd0*/  ISETP.GT.U32.AND P6, PT, R29.reuse, R26, PT ;  /* 0x0000001a1d00720c */ /* 0x040fe40003fc4070 */
[----:B------:R-:W-:Y:S01]  /*5be0*/  ISETP.GT.U32.AND P1, PT, R29, R14, PT ;  /* 0x0000000e1d00720c */ /* 0x000fe20003f24070 */
[----:B------:R-:W-:-:S04]  /*5bf0*/  IMAD.MOV R3, RZ, RZ, -R3 ;  /* 0x000000ffff037224 */ /* 0x000fc800078e0a03 */
[--C-:B------:R-:W-:Y:S01]  /*5c00*/  @!P4 IMAD.IADD R8, R8, 0x1, -R29.reuse ;  /* 0x000000010808c824 */ /* 0x100fe200078e0a1d */
[----:B------:R-:W-:Y:S01]  /*5c10*/  ISETP.GT.U32.AND P4, PT, R29, R17, PT ;  /* 0x000000111d00720c */ /* 0x000fe20003f84070 */
[--C-:B------:R-:W-:Y:S01]  /*5c20*/  @!P5 IMAD.IADD R9, R9, 0x1, -R29.reuse ;  /* 0x000000010909d824 */ /* 0x100fe200078e0a1d */
[----:B------:R-:W-:Y:S01]  /*5c30*/  ISETP.GT.U32.AND P5, PT, R29, R19, PT ;  /* 0x000000131d00720c */ /* 0x000fe20003fa4070 */
[--C-:B------:R-:W-:Y:S02]  /*5c40*/  @!P0 IMAD.IADD R13, R13, 0x1, -R29.reuse ;  /* 0x000000010d0d8824 */ /* 0x100fe400078e0a1d */
[C---:B------:R-:W-:Y:S01]  /*5c50*/  IMAD R6, R29.reuse, R3, R6 ;  /* 0x000000031d067224 */ /* 0x040fe200078e0206 */
[----:B------:R-:W-:Y:S02]  /*5c60*/  IABS R3, R25 ;  /* 0x0000001900037213 */ /* 0x000fe40000000000 */
[----:B------:R-:W4:Y:S01]  /*5c70*/  LDL.LU R25, [R1+0x154] ;  /* 0x0001540001197983 */ /* 0x000f220000300800 */
[C---:B------:R-:W-:Y:S01]  /*5c80*/  ISETP.GT.U32.AND P0, PT, R29.reuse, R20, PT ;  /* 0x000000141d00720c */ /* 0x040fe20003f04070 */
[----:B------:R-:W-:Y:S01]  /*5c90*/  @!P6 IMAD.IADD R26, R26, 0x1, -R29 ;  /* 0x000000011a1ae824 */ /* 0x000fe200078e0a1d */
[----:B------:R-:W-:-:S02]  /*5ca0*/  ISETP.GT.U32.AND P2, PT, R29, R15, PT ;  /* 0x0000000f1d00720c */ /* 0x000fc40003f44070 */
[--C-:B------:R-:W-:Y:S02]  /*5cb0*/  @!P4 IMAD.IADD R17, R17, 0x1, -R29.reuse ;  /* 0x000000011111c824 */ /* 0x100fe400078e0a1d */
[--C-:B------:R-:W-:Y:S01]  /*5cc0*/  @!P1 IMAD.IADD R14, R14, 0x1, -R29.reuse ;  /* 0x000000010e0e9824 */ /* 0x100fe200078e0a1d */
[----:B------:R-:W-:Y:S01]  /*5cd0*/  ISETP.GT.U32.AND P1, PT, R29, R21, PT ;  /* 0x000000151d00720c */ /* 0x000fe20003f24070 */
[----:B------:R-:W-:Y:S01]  /*5ce0*/  @!P5 IMAD.IADD R19, R19, 0x1, -R29 ;  /* 0x000000011313d824 */ /* 0x000fe200078e0a1d */
[----:B------:R-:W-:-:S04]  /*5cf0*/  ISETP.GT.U32.AND P3, PT, R29, R16, PT ;  /* 0x000000101d00720c */ /* 0x000fc80003f64070 */
[--C-:B------:R-:W-:Y:S02]  /*5d00*/  @!P0 IMAD.IADD R20, R20, 0x1, -R29.reuse ;  /* 0x0000000114148824 */ /* 0x100fe400078e0a1d */
[--C-:B------:R-:W-:Y:S01]  /*5d10*/  @!P2 IMAD.IADD R15, R15, 0x1, -R29.reuse ;  /* 0x000000010f0fa824 */ /* 0x100fe200078e0a1d */
[----:B------:R-:W-:Y:S01]  /*5d20*/  ISETP.GT.U32.AND P2, PT, R29, R22, PT ;  /* 0x000000161d00720c */ /* 0x000fe20003f44070 */
[----:B------:R-:W-:Y:S03]  /*5d30*/  STL [R1+0x48], R8 ;  /* 0x0000480801007387 */ /* 0x000fe60000100800 */
[--C-:B------:R-:W-:Y:S01]  /*5d40*/  @!P1 IMAD.IADD R21, R21, 0x1, -R29.reuse ;  /* 0x0000000115159824 */ /* 0x100fe200078e0a1d */
[----:B------:R-:W-:Y:S01]  /*5d50*/  STL [R1+0x44], R9 ;  /* 0x0000440901007387 */ /* 0x000fe20000100800 */
[----:B------:R-:W-:-:S03]  /*5d60*/  @!P3 IMAD.IADD R16, R16, 0x1, -R29 ;  /* 0x000000011010b824 */ /* 0x000fc600078e0a1d */
[----:B------:R-:W-:Y:S04]  /*5d70*/  STL [R1+0x40], R13 ;  /* 0x0000400d01007387 */ /* 0x000fe80000100800 */
[----:B------:R-:W-:Y:S04]  /*5d80*/  STL [R1+0x3c], R14 ;  /* 0x00003c0e01007387 */ /* 0x000fe80000100800 */
[----:B------:R-:W-:Y:S01]  /*5d90*/  STL [R1+0x38], R15 ;  /* 0x0000380f01007387 */ /* 0x000fe20000100800 */
[----:B------:R-:W-:-:S03]  /*5da0*/  ISETP.GT.U32.AND P3, PT, R29, R27, PT ;  /* 0x0000001b1d00720c */ /* 0x000fc60003f64070 */
[----:B------:R0:W-:Y:S04]  /*5db0*/  STL [R1+0x198], R26 ;  /* 0x0001981a01007387 */ /* 0x0001e80000100800 */
[----:B------:R1:W-:Y:S01]  /*5dc0*/  STL [R1+0x194], R16 ;  /* 0x0001941001007387 */ /* 0x0003e20000100800 */
[----:B------:R-:W-:-:S03]  /*5dd0*/  @!P2 IMAD.IADD R22, R22, 0x1, -R29 ;  /* 0x000000011616a824 */ /* 0x000fc600078e0a1d */
[----:B0-----:R-:W4:Y:S04]  /*5de0*/  LDL.LU R26, [R1+0x15c] ;  /* 0x00015c00011a7983 */ /* 0x001f280000300800 */
[----:B------:R-:W4:Y:S04]  /*5df0*/  LDL.LU R13, [R1+0x150] ;  /* 0x00015000010d7983 */ /* 0x000f280000300800 */
[----:B------:R-:W4:Y:S04]  /*5e00*/  LDL.LU R14, [R1+0x148] ;  /* 0x00014800010e7983 */ /* 0x000f280000300800 */
[----:B------:R-:W4:Y:S04]  /*5e10*/  LDL.LU R15, [R1+0x120] ;  /* 0x00012000010f7983 */ /* 0x000f280000300800 */
[----:B-1----:R-:W4:Y:S01]  /*5e20*/  LDL.LU R16, [R1+0x130] ;  /* 0x0001300001107983 */ /* 0x002f220000300800 */
[----:B------:R-:W-:Y:S01]  /*5e30*/  @!P3 IMAD.IADD R27, R27, 0x1, -R29 ;  /* 0x000000011b1bb824 */ /* 0x000fe200078e0a1d */
[----:B--2---:R-:W-:-:S02]  /*5e40*/  ISETP.GT.U32.AND P6, PT, R29, R10, PT ;  /* 0x0000000a1d00720c */ /* 0x004fc40003fc4070 */
[C---:B---3--:R-:W-:Y:S02]  /*5e50*/  ISETP.GT.U32.AND P4, PT, R29.reuse, R11, PT ;  /* 0x0000000b1d00720c */ /* 0x048fe40003f84070 */
[----:B------:R-:W-:-:S09]  /*5e60*/  ISETP.GT.U32.AND P5, PT, R29, R12, PT ;  /* 0x0000000c1d00720c */ /* 0x000fd20003fa4070 */
[--C-:B------:R-:W-:Y:S01]  /*5e70*/  @!P6 IMAD.IADD R10, R10, 0x1, -R29.reuse ;  /* 0x000000010a0ae824 */ /* 0x100fe200078e0a1d */
[----:B------:R-:W-:Y:S01]  /*5e80*/  ISETP.GT.U32.AND P0, PT, R29, R18, PT ;  /* 0x000000121d00720c */ /* 0x000fe20003f04070 */
[--C-:B------:R-:W-:Y:S01]  /*5e90*/  @!P4 IMAD.IADD R11, R11, 0x1, -R29.reuse ;  /* 0x000000010b0bc824 */ /* 0x100fe200078e0a1d */
[C---:B------:R-:W-:Y:S02]  /*5ea0*/  ISETP.GT.U32.AND P6, PT, R29.reuse, R17, PT ;  /* 0x000000111d00720c */ /* 0x040fe40003fc4070 */
[C---:B------:R-:W-:Y:S01]  /*5eb0*/  ISETP.GT.U32.AND P4, PT, R29.reuse, R19, PT ;  /* 0x000000131d00720c */ /* 0x040fe20003f84070 */
[----:B------:R-:W-:Y:S01]  /*5ec0*/  @!P5 IMAD.IADD R12, R12, 0x1, -R29 ;  /* 0x000000010c0cd824 */ /* 0x000fe200078e0a1d */
[----:B------:R-:W-:-:S07]  /*5ed0*/  ISETP.GT.U32.AND P5, PT, R29, R20, PT ;  /* 0x000000141d00720c */ /* 0x000fce0003fa4070 */
[--C-:B------:R-:W-:Y:S01]  /*5ee0*/  @!P0 IMAD.IADD R18, R18, 0x1, -R29.reuse ;  /* 0x0000000112128824 */ /* 0x100fe200078e0a1d */
[C---:B------:R-:W-:Y:S02]  /*5ef0*/  ISETP.GT.U32.AND P1, PT, R29.reuse, R23, PT ;  /* 0x000000171d00720c */ /* 0x040fe40003f24070 */
[----:B------:R-:W-:Y:S01]  /*5f00*/  ISETP.GT.U32.AND P0, PT, R29, R21, PT ;  /* 0x000000151d00720c */ /* 0x000fe20003f04070 */
[--C-:B------:R-:W-:Y:S02]  /*5f10*/  @!P6 IMAD.IADD R17, R17, 0x1, -R29.reuse ;  /* 0x000000011111e824 */ /* 0x100fe400078e0a1d */
[--C-:B------:R-:W-:Y:S02]  /*5f20*/  @!P4 IMAD.IADD R19, R19, 0x1, -R29.reuse ;  /* 0x000000011313c824 */ /* 0x100fe400078e0a1d */
[----:B------:R-:W-:Y:S01]  /*5f30*/  @!P5 IMAD.IADD R20, R20, 0x1, -R29 ;  /* 0x000000011414d824 */ /* 0x000fe200078e0a1d */
[----:B------:R0:W-:Y:S01]  /*5f40*/  STL [R1+0x178], R17 ;  /* 0x0001781101007387 */ /* 0x0001e20000100800 */
[----:B------:R-:W-:-:S04]  /*5f50*/  ISETP.GT.U32.AND P2, PT, R29, R24, PT ;  /* 0x000000181d00720c */ /* 0x000fc80003f44070 */
[--C-:B------:R-:W-:Y:S01]  /*5f60*/  @!P1 IMAD.IADD R23, R23, 0x1, -R29.reuse ;  /* 0x0000000117179824 */ /* 0x100fe200078e0a1d */
[----:B------:R-:W-:Y:S01]  /*5f70*/  ISETP.GT.U32.AND P1, PT, R29, R22, PT ;  /* 0x000000161d00720c */ /* 0x000fe20003f24070 */
[----:B0-----:R-:W2:Y:S01]  /*5f80*/  LDL.LU R17, [R1+0x134] ;  /* 0x0001340001117983 */ /* 0x001ea20000300800 */
[----:B------:R-:W-:-:S03]  /*5f90*/  @!P0 IMAD.IADD R21, R21, 0x1, -R29 ;  /* 0x0000000115158824 */ /* 0x000fc600078e0a1d */
[----:B------:R0:W-:Y:S04]  /*5fa0*/  STL [R1+0x184], R19 ;  /* 0x0001841301007387 */ /* 0x0001e80000100800 */
[----:B------:R-:W3:Y:S04]  /*5fb0*/  LDL.LU R8, [R1+0x124] ;  /* 0x0001240001087983 */ /* 0x000ee80000300800 */
[----:B------:R1:W-:Y:S04]  /*5fc0*/  STL [R1+0x18c], R20 ;  /* 0x00018c1401007387 */ /* 0x0003e80000100800 */
[----:B------:R-:W2:Y:S01]  /*5fd0*/  LDL.LU R9, [R1+0xf8] ;  /* 0x0000f80001097983 */ /* 0x000ea20000300800 */
[----:B------:R-:W-:-:S03]  /*5fe0*/  @!P2 IMAD.IADD R24, R24, 0x1, -R29 ;  /* 0x000000011818a824 */ /* 0x000fc600078e0a1d */
[----:B------:R-:W-:Y:S01]  /*5ff0*/  STL [R1+0x190], R21 ;  /* 0x0001901501007387 */ /* 0x000fe20000100800 */
[----:B------:R-:W-:-:S03]  /*6000*/  ISETP.GT.U32.AND P2, PT, R29, R27, PT ;  /* 0x0000001b1d00720c */ /* 0x000fc60003f44070 */
[----:B0-----:R-:W2:Y:S01]  /*6010*/  LDL.LU R19, [R1+0x100] ;  /* 0x0001000001137983 */ /* 0x001ea20000300800 */
[----:B------:R-:W-:-:S03]  /*6020*/  @!P1 IMAD.IADD R22, R22, 0x1, -R29 ;  /* 0x0000000116169824 */ /* 0x000fc600078e0a1d */
[----:B-1----:R-:W2:Y:S04]  /*6030*/  LDL.LU R20, [R1+0x118] ;  /* 0x0001180001147983 */ /* 0x002ea80000300800 */
[----:B------:R0:W-:Y:S02]  /*6040*/  STL [R1+0x188], R22 ;  /* 0x0001881601007387 */ /* 0x0001e40000100800 */
[----:B------:R-:W-:Y:S02]  /*6050*/  @!P2 IMAD.IADD R27, R27, 0x1, -R29 ;  /* 0x000000011b1ba824 */ /* 0x000fe400078e0a1d */
[----:B0-----:R-:W2:Y:S04]  /*6060*/  LDL.LU R22, [R1+0x11c] ;  /* 0x00011c0001167983 */ /* 0x001ea80000300800 */
[----:B------:R-:W2:Y:S04]  /*6070*/  LDL.LU R21, [R1+0x108] ;  /* 0x0001080001157983 */ /* 0x000ea80000300800 */
[----:B------:R0:W-:Y:S04]  /*6080*/  STL [R1+0x180], R27 ;  /* 0x0001801b01007387 */ /* 0x0001e80000100800 */
[----:B0-----:R-:W2:Y:S01]  /*6090*/  LDL.LU R27, [R1+0xfc] ;  /* 0x0000fc00011b7983 */ /* 0x001ea20000300800 */
[----:B----4-:R-:W-:-:S02]  /*60a0*/  ISETP.GT.U32.AND P3, PT, R29, R25, PT ;  /* 0x000000191d00720c */ /* 0x010fc40003f64070 */
[----:B------:R-:W-:-:S11]  /*60b0*/  ISETP.GT.U32.AND P4, PT, R29, R11, PT ;  /* 0x0000000b1d00720c */ /* 0x000fd60003f84070 */
[--C-:B------:R-:W-:Y:S01]  /*60c0*/  @!P3 IMAD.IADD R25, R25, 0x1, -R29.reuse ;  /* 0x000000011919b824 */ /* 0x100fe200078e0a1d */
[C---:B------:R-:W-:Y:S02]  /*60d0*/  ISETP.GT.U32.AND P3, PT, R29.reuse, R10, PT ;  /* 0x0000000a1d00720c */ /* 0x040fe40003f64070 */
[C---:B------:R-:W-:Y:S02]  /*60e0*/  ISETP.GT.U32.AND P5, PT, R29.reuse, R12, PT ;  /* 0x0000000c1d00720c */ /* 0x040fe40003fa4070 */
[C---:B------:R-:W-:Y:S02]  /*60f0*/  ISETP.GT.U32.AND P6, PT, R29.reuse, R25, PT ;  /* 0x000000191d00720c */ /* 0x040fe40003fc4070 */
[----:B------:R-:W-:Y:S01]  /*6100*/  ISETP.GT.U32.AND P0, PT, R29, R18, PT ;  /* 0x000000121d00720c */ /* 0x000fe20003f04070 */
[----:B------:R-:W-:-:S06]  /*6110*/  @!P4 IMAD.IADD R11, R11, 0x1, -R29 ;  /* 0x000000010b0bc824 */ /* 0x000fcc00078e0a1d */
[--C-:B------:R-:W-:Y:S01]  /*6120*/  @!P3 IMAD.IADD R10, R10, 0x1, -R29.reuse ;  /* 0x000000010a0ab824 */ /* 0x100fe200078e0a1d */
[C---:B------:R-:W-:Y:S02]  /*6130*/  ISETP.GT.U32.AND P3, PT, R29.reuse, R26, PT ;  /* 0x0000001a1d00720c */ /* 0x040fe40003f64070 */
[C---:B------:R-:W-:Y:S02]  /*6140*/  ISETP.GT.U32.AND P4, PT, R29.reuse, R13, PT ;  /* 0x0000000d1d00720c */ /* 0x040fe40003f84070 */
[----:B------:R-:W-:Y:S01]  /*6150*/  ISETP.GT.U32.AND P1, PT, R29, R23, PT ;  /* 0x000000171d00720c */ /* 0x000fe20003f24070 */
[--C-:B------:R-:W-:Y:S01]  /*6160*/  @!P6 IMAD.IADD R25, R25, 0x1, -R29.reuse ;  /* 0x000000011919e824 */ /* 0x100fe200078e0a1d */
[C---:B------:R-:W-:Y:S01]  /*6170*/  ISETP.GT.U32.AND P2, PT, R29.reuse, R24, PT ;  /* 0x000000181d00720c */ /* 0x040fe20003f44070 */
[--C-:B------:R-:W-:Y:S01]  /*6180*/  @!P5 IMAD.IADD R12, R12, 0x1, -R29.reuse ;  /* 0x000000010c0cd824 */ /* 0x100fe200078e0a1d */
[C---:B------:R-:W-:Y:S01]  /*6190*/  ISETP.GT.U32.AND P5, PT, R29.reuse, R14, PT ;  /* 0x0000000e1d00720c */ /* 0x040fe20003fa4070 */
[----:B------:R-:W-:Y:S01]  /*61a0*/  @!P0 IMAD.IADD R18, R18, 0x1, -R29 ;  /* 0x0000000112128824 */ /* 0x000fe200078e0a1d */
[----:B------:R-:W-:-:S03]  /*61b0*/  ISETP.GT.U32.AND P0, PT, R29, R15, PT ;  /* 0x0000000f1d00720c */ /* 0x000fc60003f04070 */
[--C-:B------:R-:W-:Y:S02]  /*61c0*/  @!P3 IMAD.IADD R26, R26, 0x1, -R29.reuse ;  /* 0x000000011a1ab824 */ /* 0x100fe400078e0a1d */
[--C-:B------:R-:W-:Y:S02]  /*61d0*/  @!P4 IMAD.IADD R13, R13, 0x1, -R29.reuse ;  /* 0x000000010d0dc824 */ /* 0x100fe400078e0a1d */
[--C-:B------:R-:W-:Y:S01]  /*61e0*/  @!P1 IMAD.IADD R23, R23, 0x1, -R29.reuse ;  /* 0x0000000117179824 */ /* 0x100fe200078e0a1d */
[----:B------:R-:W-:Y:S01]  /*61f0*/  ISETP.GT.U32.AND P1, PT, R29, R16, PT ;  /* 0x000000101d00720c */ /* 0x000fe20003f24070 */
[--C-:B------:R-:W-:Y:S01]  /*6200*/  @!P2 IMAD.IADD R24, R24, 0x1, -R29.reuse ;  /* 0x000000011818a824 */ /* 0x100fe200078e0a1d */
[----:B------:R-:W-:Y:S01]  /*6210*/  STL [R1+0x160], R10 ;  /* 0x0001600a01007387 */ /* 0x000fe20000100800 */
[--C-:B------:R-:W-:Y:S02]  /*6220*/  @!P5 IMAD.IADD R14, R14, 0x1, -R29.reuse ;  /* 0x000000010e0ed824 */ /* 0x100fe400078e0a1d */
[--C-:B------:R-:W-:Y:S01]  /*6230*/  @!P0 IMAD.IADD R15, R15, 0x1, -R29.reuse ;  /* 0x000000010f0f8824 */ /* 0x100fe200078e0a1d */
[----:B------:R-:W-:Y:S04]  /*6240*/  STL [R1+0x168], R11 ;  /* 0x0001680b01007387 */ /* 0x000fe80000100800 */
[----:B------:R-:W-:Y:S04]  /*6250*/  STL [R1+0x16c], R12 ;  /* 0x00016c0c01007387 */ /* 0x000fe80000100800 */
[----:B------:R-:W-:Y:S04]  /*6260*/  STL [R1+0x164], R18 ;  /* 0x0001641201007387 */ /* 0x000fe80000100800 */
[----:B------:R-:W-:Y:S01]  /*6270*/  STL [R1+0x144], R23 ;  /* 0x0001441701007387 */ /* 0x000fe20000100800 */
[----:B------:R-:W-:-:S03]  /*6280*/  @!P1 IMAD.IADD R16, R16, 0x1, -R29 ;  /* 0x0000000110109824 */ /* 0x000fc600078e0a1d */
[----:B------:R0:W-:Y:S04]  /*6290*/  STL [R1+0x14c], R24 ;  /* 0x00014c1801007387 */ /* 0x0001e80000100800 */
[----:B0-----:R-:W4:Y:S04]  /*62a0*/  LDL.LU R24, [R1+0x34] ;  /* 0x0000340001187983 */ /* 0x001f280000300800 */
[----:B------:R-:W4:Y:S04]  /*62b0*/  LDL.LU R10, [R1+0x30] ;  /* 0x00003000010a7983 */ /* 0x000f280000300800 */
[----:B------:R-:W4:Y:S04]  /*62c0*/  LDL.LU R18, [R1+0xf0] ;  /* 0x0000f00001127983 */ /* 0x000f280000300800 */
[----:B------:R0:W-:Y:S04]  /*62d0*/  STL [R1+0x154], R25 ;  /* 0x0001541901007387 */ /* 0x0001e80000100800 */
[----:B------:R-:W4:Y:S04]  /*62e0*/  LDL.LU R23, [R1+0xec] ;  /* 0x0000ec0001177983 */ /* 0x000f280000300800 */
[----:B0-----:R-:W4:Y:S01]  /*62f0*/  LDL.LU R25, [R1+0x2c] ;  /* 0x00002c0001197983 */ /* 0x001f220000300800 */
[----:B---3--:R-:W-:-:S02]  /*6300*/  ISETP.GT.U32.AND P6, PT, R29, R8, PT ;  /* 0x000000081d00720c */ /* 0x008fc40003fc4070 */
[C---:B--2---:R-:W-:Y:S02]  /*6310*/  ISETP.GT.U32.AND P3, PT, R29.reuse, R9, PT ;  /* 0x000000091d00720c */ /* 0x044fe40003f64070 */
[----:B------:R-:W-:-:S09]  /*6320*/  ISETP.GT.U32.AND P4, PT, R29, R19, PT ;  /* 0x000000131d00720c */ /* 0x000fd20003f84070 */
[--C-:B------:R-:W-:Y:S01]  /*6330*/  @!P6 IMAD.IADD R8, R8, 0x1, -R29.reuse ;  /* 0x000000010808e824 */ /* 0x100fe200078e0a1d */
[C---:B------:R-:W-:Y:S02]  /*6340*/  ISETP.GT.U32.AND P2, PT, R29.reuse, R17, PT ;  /* 0x000000111d00720c */ /* 0x040fe40003f44070 */
[----:B------:R-:W-:Y:S01]  /*6350*/  ISETP.GT.U32.AND P6, PT, R29, R26, PT ;  /* 0x0000001a1d00720c */ /* 0x000fe20003fc4070 */
[--C-:B------:R-:W-:Y:S01]  /*6360*/  @!P3 IMAD.IADD R9, R9, 0x1, -R29.reuse ;  /* 0x000000010909b824 */ /* 0x100fe200078e0a1d */
[C---:B------:R-:W-:Y:S02]  /*6370*/  ISETP.GT.U32.AND P5, PT, R29.reuse, R20, PT ;  /* 0x000000141d00720c */ /* 0x040fe40003fa4070 */
[----:B------:R-:W-:Y:S01]  /*6380*/  ISETP.GT.U32.AND P3, PT, R29, R13, PT ;  /* 0x0000000d1d00720c */ /* 0x000fe20003f64070 */
[----:B------:R-:W-:Y:S01]  /*6390*/  @!P4 IMAD.IADD R19, R19, 0x1, -R29 ;  /* 0x000000011313c824 */ /* 0x000fe200078e0a1d */
[C---:B------:R-:W-:Y:S02]  /*63a0*/  ISETP.GT.U32.AND P4, PT, R29.reuse, R14, PT ;  /* 0x0000000e1d00720c */ /* 0x040fe40003f84070 */
[----:B------:R-:W-:-:S03]  /*63b0*/  ISETP.GT.U32.AND P0, PT, R29, R22, PT ;  /* 0x000000161d00720c */ /* 0x000fc60003f04070 */
[--C-:B------:R-:W-:Y:S01]  /*63c0*/  @!P2 IMAD.IADD R17, R17, 0x1, -R29.reuse ;  /* 0x000000011111a824 */ /* 0x100fe200078e0a1d */
[C---:B------:R-:W-:Y:S01]  /*63d0*/  ISETP.GT.U32.AND P1, PT, R29.reuse, R21, PT ;  /* 0x000000151d00720c */ /* 0x040fe20003f24070 */
[--C-:B------:R-:W-:Y:S02]  /*63e0*/  @!P6 IMAD.IADD R26, R26, 0x1, -R29.reuse ;  /* 0x000000011a1ae824 */ /* 0x100fe400078e0a1d */
[--C-:B------:R-:W-:Y:S01]  /*63f0*/  @!P5 IMAD.IADD R20, R20, 0x1, -R29.reuse ;  /* 0x000000011414d824 */ /* 0x100fe200078e0a1d */
[----:B------:R-:W-:Y:S01]  /*6400*/  ISETP.GT.U32.AND P5, PT, R29, R15, PT ;  /* 0x0000000f1d00720c */ /* 0x000fe20003fa4070 */
[--C-:B------:R-:W-:Y:S01]  /*6410*/  @!P3 IMAD.IADD R13, R13, 0x1, -R29.reuse ;  /* 0x000000010d0db824 */ /* 0x100fe200078e0a1d */
[----:B------:R0:W-:Y:S03]  /*6420*/  STL [R1+0x15c], R26 ;  /* 0x00015c1a01007387 */ /* 0x0001e60000100800 */
[----:B------:R-:W-:Y:S01]  /*6430*/  @!P0 IMAD.IADD R22, R22, 0x1, -R29 ;  /* 0x0000000116168824 */ /* 0x000fe200078e0a1d */
[----:B------:R-:W-:-:S02]  /*6440*/  ISETP.GT.U32.AND P0, PT, R29, R16, PT ;  /* 0x000000101d00720c */ /* 0x000fc40003f04070 */
[----:B------:R-:W-:Y:S01]  /*6450*/  ISETP.GT.U32.AND P2, PT, R29, R27, PT ;  /* 0x0000001b1d00720c */ /* 0x000fe20003f44070 */
[--C-:B------:R-:W-:Y:S01]  /*6460*/  @!P4 IMAD.IADD R14, R14, 0x1, -R29.reuse ;  /* 0x000000010e0ec824 */ /* 0x100fe200078e0a1d */
[----:B0-----:R-:W2:Y:S04]  /*6470*/  LDL.LU R26, [R1+0xcc] ;  /* 0x0000cc00011a7983 */ /* 0x001ea80000300800 */
[----:B------:R-:W3:Y:S01]  /*6480*/  LDL.LU R11, [R1+0xe4] ;  /* 0x0000e400010b7983 */ /* 0x000ee20000300800 */
[----:B------:R-:W-:-:S03]  /*6490*/  @!P1 IMAD.IADD R21, R21, 0x1, -R29 ;  /* 0x0000000115159824 */ /* 0x000fc600078e0a1d */
[----:B------:R0:W-:Y:S01]  /*64a0*/  STL [R1+0x150], R13 ;  /* 0x0001500d01007387 */ /* 0x0001e20000100800 */
[----:B------:R-:W-:-:S03]  /*64b0*/  ISETP.GT.U32.AND P1, PT, R29, R17, PT ;  /* 0x000000111d00720c */ /* 0x000fc60003f24070 */
[----:B------:R-:W2:Y:S01]  /*64c0*/  LDL.LU R12, [R1+0xe8] ;  /* 0x0000e800010c7983 */ /* 0x000ea20000300800 */
[----:B------:R-:W-:-:S03]  /*64d0*/  @!P2 IMAD.IADD R27, R27, 0x1, -R29 ;  /* 0x000000011b1ba824 */ /* 0x000fc600078e0a1d */
[----:B------:R1:W-:Y:S01]  /*64e0*/  STL [R1+0x148], R14 ;  /* 0x0001480e01007387 */ /* 0x0003e20000100800 */
[----:B------:R-:W-:-:S03]  /*64f0*/  ISETP.GT.U32.AND P2, PT, R29, R8, PT ;  /* 0x000000081d00720c */ /* 0x000fc60003f44070 */
[----:B0-----:R-:W2:Y:S01]  /*6500*/  LDL.LU R13, [R1+0xd4] ;  /* 0x0000d400010d7983 */ /* 0x001ea20000300800 */
[C---:B------:R-:W-:Y:S01]  /*6510*/  ISETP.GT.U32.AND P3, PT, R29.reuse, R9, PT ;  /* 0x000000091d00720c */ /* 0x040fe20003f64070 */
[--C-:B------:R-:W-:Y:S01]  /*6520*/  @!P0 IMAD.IADD R16, R16, 0x1, -R29.reuse ;  /* 0x0000000110108824 */ /* 0x100fe200078e0a1d */
[----:B------:R-:W-:Y:S01]  /*6530*/  ISETP.GT.U32.AND P4, PT, R29, R19, PT ;  /* 0x000000131d00720c */ /* 0x000fe20003f84070 */
[----:B-1----:R-:W2:Y:S01]  /*6540*/  LDL.LU R14, [R1+0x28] ;  /* 0x00002800010e7983 */ /* 0x002ea20000300800 */
[--C-:B------:R-:W-:Y:S01]  /*6550*/  @!P5 IMAD.IADD R15, R15, 0x1, -R29.reuse ;  /* 0x000000010f0fd824 */ /* 0x100fe200078e0a1d */
[C---:B------:R-:W-:Y:S02]  /*6560*/  ISETP.GT.U32.AND P0, PT, R29.reuse, R22, PT ;  /* 0x000000161d00720c */ /* 0x040fe40003f04070 */
[----:B------:R-:W-:Y:S01]  /*6570*/  ISETP.GT.U32.AND P5, PT, R29, R20, PT ;  /* 0x000000141d00720c */ /* 0x000fe20003fa4070 */
[--C-:B------:R-:W-:Y:S01]  /*6580*/  @!P1 IMAD.IADD R17, R17, 0x1, -R29.reuse ;  /* 0x0000000111119824 */ /* 0x100fe200078e0a1d */
[----:B------:R0:W-:Y:S01]  /*6590*/  STL [R1+0x120], R15 ;  /* 0x0001200f01007387 */ /* 0x0001e20000100800 */
[----:B------:R-:W-:-:S03]  /*65a0*/  @!P2 IMAD.IADD R8, R8, 0x1, -R29 ;  /* 0x000000010808a824 */ /* 0x000fc600078e0a1d */
[--C-:B------:R-:W-:Y:S02]  /*65b0*/  @!P3 IMAD.IADD R9, R9, 0x1, -R29.reuse ;  /* 0x000000010909b824 */ /* 0x100fe400078e0a1d */
[--C-:B------:R-:W-:Y:S01]  /*65c0*/  @!P4 IMAD.IADD R19, R19, 0x1, -R29.reuse ;  /* 0x000000011313c824 */ /* 0x100fe200078e0a1d */
[----:B0-----:R-:W2:Y:S02]  /*65d0*/  LDL.LU R15, [R1+0xb8] ;  /* 0x0000b800010f7983 */ /* 0x001ea40000300800 */
[--C-:B------:R-:W-:Y:S02]  /*65e0*/  @!P0 IMAD.IADD R22, R22, 0x1, -R29.reuse ;  /* 0x0000000116168824 */ /* 0x100fe400078e0a1d */
[----:B------:R0:W-:Y:S01]  /*65f0*/  STL [R1+0x130], R16 ;  /* 0x0001301001007387 */ /* 0x0001e20000100800 */
[----:B------:R-:W-:-:S03]  /*6600*/  @!P5 IMAD.IADD R20, R20, 0x1, -R29 ;  /* 0x000000011414d824 */ /* 0x000fc600078e0a1d */
[----:B0-----:R-:W2:Y:S04]  /*6610*/  LDL.LU R16, [R1+0xc0] ;  /* 0x0000c00001107983 */ /* 0x001ea80000300800 */
[----:B------:R0:W-:Y:S04]  /*6620*/  STL [R1+0x134], R17 ;  /* 0x0001341101007387 */ /* 0x0001e80000100800 */
[----:B0-----:R-:W2:Y:S04]  /*6630*/  LDL.LU R17, [R1+0xc4] ;  /* 0x0000c40001117983 */ /* 0x001ea80000300800 */
[----:B------:R-:W-:Y:S04]  /*6640*/  STL [R1+0x124], R8 ;  /* 0x0001240801007387 */ /* 0x000fe80000100800 */
[----:B------:R-:W-:Y:S04]  /*6650*/  STL [R1+0xf8], R9 ;  /* 0x0000f80901007387 */ /* 0x000fe80000100800 */
[----:B------:R-:W-:Y:S04]  /*6660*/  STL [R1+0x100], R19 ;  /* 0x0001001301007387 */ /* 0x000fe80000100800 */
[----:B------:R0:W-:Y:S04]  /*6670*/  STL [R1+0x11c], R22 ;  /* 0x00011c1601007387 */ /* 0x0001e80000100800 */
[----:B------:R-:W-:Y:S04]  /*6680*/  STL [R1+0x118], R20 ;  /* 0x0001181401007387 */ /* 0x000fe80000100800 */
[----:B0-----:R-:W2:Y:S01]  /*6690*/  LDL R22, [R1+0x23f0] ;  /* 0x0023f00001167983 */ /* 0x001ea20000100800 */
[----:B------:R-:W-:-:S02]  /*66a0*/  ISETP.GT.U32.AND P6, PT, R29, R27, PT ;  /* 0x0000001b1d00720c */ /* 0x000fc40003fc4070 */
[C---:B----4-:R-:W-:Y:S02]  /*66b0*/  ISETP.GT.U32.AND P2, PT, R29.reuse, R24, PT ;  /* 0x000000181d00720c */ /* 0x050fe40003f44070 */
[C---:B------:R-:W-:Y:S02]  /*66c0*/  ISETP.GT.U32.AND P3, PT, R29.reuse, R10, PT ;  /* 0x0000000a1d00720c */ /* 0x040fe40003f64070 */
[C---:B------:R-:W-:Y:S01]  /*66d0*/  ISETP.GT.U32.AND P4, PT, R29.reuse, R18, PT ;  /* 0x000000121d00720c */ /* 0x040fe20003f84070 */
[----:B------:R-:W-:Y:S01]  /*66e0*/  IMAD.HI.U32 R2, R0, R5, RZ ;  /* 0x0000000500027227 */ /* 0x000fe200078e00ff */
[----:B------:R-:W-:-:S05]  /*66f0*/  ISETP.GT.U32.AND P5, PT, R29, R23, PT ;  /* 0x000000171d00720c */ /* 0x000fca0003fa4070 */
[--C-:B------:R-:W-:Y:S02]  /*6700*/  @!P6 IMAD.IADD R27, R27, 0x1, -R29.reuse ;  /* 0x000000011b1be824 */ /* 0x100fe400078e0a1d */
[--C-:B------:R-:W-:Y:S01]  /*6710*/  @!P2 IMAD.IADD R24, R24, 0x1, -R29.reuse ;  /* 0x000000011818a824 */ /* 0x100fe200078e0a1d */
[----:B------:R-:W-:Y:S01]  /*6720*/  ISETP.GT.U32.AND P1, PT, R29, R21, PT ;  /* 0x000000151d00720c */ /* 0x000fe20003f24070 */
[--C-:B------:R-:W-:Y:S02]  /*6730*/  @!P3 IMAD.IADD R10, R10, 0x1, -R29.reuse ;  /* 0x000000010a0ab824 */ /* 0x100fe400078e0a1d */
[----:B------:R-:W-:Y:S02]  /*6740*/  @!P4 IMAD.IADD R18, R18, 0x1, -R29 ;  /* 0x000000011212c824 */ /* 0x000fe400078e0a1d */
[----:B------:R-:W-:-:S04]  /*6750*/  IMAD.MOV R2, RZ, RZ, -R2 ;  /* 0x000000ffff027224 */ /* 0x000fc800078e0a02 */
[----:B------:R-:W-:Y:S02]  /*6760*/  IMAD R5, R29, R2, R5 ;  /* 0x000000021d057224 */ /* 0x000fe400078e0205 */
[----:B------:R-:W-:-:S04]  /*6770*/  IMAD.HI.U32 R2, R0, R4, RZ ;  /* 0x0000000400027227 */ /* 0x000fc800078e00ff */
[----:B------:R-:W-:Y:S02]  /*6780*/  IMAD.MOV R2, RZ, RZ, -R2 ;  /* 0x000000ffff027224 */ /* 0x000fe400078e0a02 */
[--C-:B------:R-:W-:Y:S02]  /*6790*/  @!P5 IMAD.IADD R23, R23, 0x1, -R29.reuse ;  /* 0x000000011717d824 */ /* 0x100fe400078e0a1d */
[----:B------:R-:W-:Y:S02]  /*67a0*/  @!P1 IMAD.IADD R21, R21, 0x1, -R29 ;  /* 0x0000000115159824 */ /* 0x000fe400078e0a1d */
[----:B------:R-:W-:Y:S01]  /*67b0*/  IMAD R4, R29, R2, R4 ;  /* 0x000000021d047224 */ /* 0x000fe200078e0204 */
[----:B------:R0:W-:Y:S01]  /*67c0*/  STL [R1+0xfc], R27 ;  /* 0x0000fc1b01007387 */ /* 0x0001e20000100800 */
[----:B------:R-:W-:-:S03]  /*67d0*/  IMAD.HI.U32 R2, R0, R3, RZ ;  /* 0x0000000300027227 */ /* 0x000fc600078e00ff */
[----:B------:R1:W-:Y:S01]  /*67e0*/  STL [R1+0x108], R21 ;  /* 0x0001081501007387 */ /* 0x0003e20000100800 */
[----:B------:R-:W-:-:S03]  /*67f0*/  IMAD.MOV R2, RZ, RZ, -R2 ;  /* 0x000000ffff027224 */ /* 0x000fc600078e0a02 */
[----:B0-----:R-:W4:Y:S01]  /*6800*/  LDL.LU R27, [R1+0xbc] ;  /* 0x0000bc00011b7983 */ /* 0x001f220000300800 */
[----:B------:R-:W-:-:S03]  /*6810*/  IMAD R3, R29, R2, R3 ;  /* 0x000000021d037224 */ /* 0x000fc600078e0203 */
[----:B------:R-:W4:Y:S04]  /*6820*/  LDL.LU R19, [R1+0x24] ;  /* 0x0000240001137983 */ /* 0x000f280000300800 */
[----:B------:R-:W4:Y:S04]  /*6830*/  LDL.LU R20, [R1+0xa8] ;  /* 0x0000a80001147983 */ /* 0x000f280000300800 */
[----:B-1----:R-:W4:Y:S01]  /*6840*/  LDL.LU R21, [R1+0xb0] ;  /* 0x0000b00001157983 */ /* 0x002f220000300800 */
[C---:B---3--:R-:W-:Y:S02]  /*6850*/  ISETP.GT.U32.AND P6, PT, R29.reuse, R11, PT ;  /* 0x0000000b1d00720c */ /* 0x048fe40003fc4070 */
[----:B--2---:R-:W-:-:S02]  /*6860*/  ISETP.GT.U32.AND P2, PT, R29, R12, PT ;  /* 0x0000000c1d00720c */ /* 0x004fc40003f44070 */
[C---:B------:R-:W-:Y:S02]  /*6870*/  ISETP.GT.U32.AND P3, PT, R29.reuse, R13, PT ;  /* 0x0000000d1d00720c */ /* 0x040fe40003f64070 */
[----:B------:R-:W-:-:S07]  /*6880*/  ISETP.GT.U32.AND P4, PT, R29, R14, PT ;  /* 0x0000000e1d00720c */ /* 0x000fce0003f84070 */
[--C-:B------:R-:W-:Y:S01]  /*6890*/  @!P6 IMAD.IADD R11, R11, 0x1, -R29.reuse ;  /* 0x000000010b0be824 */ /* 0x100fe200078e0a1d */
[C---:B------:R-:W-:Y:S01]  /*68a0*/  ISETP.GT.U32.AND P6, PT, R29.reuse, R24, PT ;  /* 0x000000181d00720c */ /* 0x040fe20003fc4070 */
[--C-:B------:R-:W-:Y:S01]  /*68b0*/  @!P2 IMAD.IADD R12, R12, 0x1, -R29.reuse ;  /* 0x000000010c0ca824 */ /* 0x100fe200078e0a1d */
[----:B------:R-:W-:Y:S01]  /*68c0*/  ISETP.GT.U32.AND P2, PT, R29, R10, PT ;  /* 0x0000000a1d00720c */ /* 0x000fe20003f44070 */
[--C-:B------:R-:W-:Y:S01]  /*68d0*/  @!P3 IMAD.IADD R13, R13, 0x1, -R29.reuse ;  /* 0x000000010d0db824 */ /* 0x100fe200078e0a1d */
[C---:B------:R-:W-:Y:S01]  /*68e0*/  ISETP.GT.U32.AND P3, PT, R29.reuse, R18, PT ;  /* 0x000000121d00720c */ /* 0x040fe20003f64070 */
[----:B------:R-:W-:Y:S01]  /*68f0*/  @!P4 IMAD.IADD R14, R14, 0x1, -R29 ;  /* 0x000000010e0ec824 */ /* 0x000fe200078e0a1d */
[----:B------:R-:W-:-:S07]  /*6900*/  ISETP.GT.U32.AND P4, PT, R29, R23, PT ;  /* 0x000000171d00720c */ /* 0x000fce0003f84070 */
[--C-:B------:R-:W-:Y:S02]  /*6910*/  @!P6 IMAD.IADD R24, R24, 0x1, -R29.reuse ;  /* 0x000000011818e824 */ /* 0x100fe400078e0a1d */
[--C-:B------:R-:W-:Y:S02]  /*6920*/  @!P2 IMAD.IADD R10, R10, 0x1, -R29.reuse ;  /* 0x000000010a0aa824 */ /* 0x100fe400078e0a1d */
[--C-:B------:R-:W-:Y:S02]  /*6930*/  @!P3 IMAD.IADD R18, R18, 0x1, -R29.reuse ;  /* 0x000000011212b824 */ /* 0x100fe400078e0a1d */
[----:B------:R-:W-:Y:S01]  /*6940*/  @!P4 IMAD.IADD R23, R23, 0x1, -R29 ;  /* 0x000000011717c824 */ /* 0x000fe200078e0a1d */
[----:B------:R-:W-:Y:S02]  /*6950*/  IABS R2, R22 ;  /* 0x0000001600027213 */ /* 0x000fe40000000000 */
[----:B------:R-:W2:Y:S04]  /*6960*/  LDL.LU R22, [R1+0xb4] ;  /* 0x0000b40001167983 */ /* 0x000ea80000300800 */
[----:B------:R0:W-:Y:S04]  /*6970*/  STL [R1+0x34], R24 ;  /* 0x0000341801007387 */ /* 0x0001e80000100800 */
[----:B0-----:R-:W3:Y:S04]  /*6980*/  LDL.LU R24, [R1+0xac] ;  /* 0x0000ac0001187983 */ /* 0x001ee80000300800 */
[----:B------:R0:W-:Y:S04]  /*6990*/  STL [R1+0x30], R10 ;  /* 0x0000300a01007387 */ /* 0x0001e80000100800 */
[----:B------:R-:W2:Y:S04]  /*69a0*/  LDL.LU R8, [R1+0x90] ;  /* 0x0000900001087983 */ /* 0x000ea80000300800 */
[----:B------:R1:W-:Y:S04]  /*69b0*/  STL [R1+0xf0], R18 ;  /* 0x0000f01201007387 */ /* 0x0003e80000100800 */
[----:B------:R-:W3:Y:S04]  /*69c0*/  LDL.LU R9, [R1+0x98] ;  /* 0x0000980001097983 */ /* 0x000ee80000300800 */
[----:B------:R4:W-:Y:S04]  /*69d0*/  STL [R1+0xec], R23 ;  /* 0x0000ec1701007387 */ /* 0x0009e80000100800 */
[----:B0-----:R-:W3:Y:S01]  /*69e0*/  LDL.LU R10, [R1+0xa0] ;  /* 0x0000a000010a7983 */ /* 0x001ee20000300800 */
[----:B------:R-:W-:-:S02]  /*69f0*/  ISETP.GT.U32.AND P1, PT, R29, R26, PT ;  /* 0x0000001a1d00720c */ /* 0x000fc40003f24070 */
[C---:B------:R-:W-:Y:S01]  /*6a00*/  ISETP.GT.U32.AND P0, PT, R29.reuse, R25, PT ;  /* 0x000000191d00720c */ /* 0x040fe20003f04070 */
[----:B-1----:R-:W3:Y:S01]  /*6a10*/  LDL.LU R18, [R1+0xa4] ;  /* 0x0000a40001127983 */ /* 0x002ee20000300800 */
[----:B------:R-:W-:-:S09]  /*6a20*/  ISETP.GT.U32.AND P5, PT, R29, R15, PT ;  /* 0x0000000f1d00720c */ /* 0x000fd20003fa4070 */
[--C-:B------:R-:W-:Y:S01]  /*6a30*/  @!P1 IMAD.IADD R26, R26, 0x1, -R29.reuse ;  /* 0x000000011a1a9824 */ /* 0x100fe200078e0a1d */
[----:B------:R-:W-:Y:S01]  /*6a40*/  ISETP.GT.U32.AND P1, PT, R29, R17, PT ;  /* 0x000000111d00720c */ /* 0x000fe20003f24070 */
[--C-:B------:R-:W-:Y:S01]  /*6a50*/  @!P0 IMAD.IADD R25, R25, 0x1, -R29.reuse ;  /* 0x0000000119198824 */ /* 0x100fe200078e0a1d */
[----:B------:R-:W-:Y:S01]  /*6a60*/  ISETP.GT.U32.AND P0, PT, R29, R16, PT ;  /* 0x000000101d00720c */ /* 0x000fe20003f04070 */
[----:B------:R-:W-:-:S03]  /*6a70*/  @!P5 IMAD.IADD R15, R15, 0x1, -R29 ;  /* 0x000000010f0fd824 */ /* 0x000fc600078e0a1d */
[C---:B------:R-:W-:Y:S02]  /*6a80*/  ISETP.GT.U32.AND P5, PT, R29.reuse, R25, PT ;  /* 0x000000191d00720c */ /* 0x040fe40003fa4070 */
[----:B------:R-:W-:-:S05]  /*6a90*/  ISETP.GT.U32.AND P2, PT, R29, R12, PT ;  /* 0x0000000c1d00720c */ /* 0x000fca0003f44070 */
[--C-:B------:R-:W-:Y:S01]  /*6aa0*/  @!P1 IMAD.IADD R17, R17, 0x1, -R29.reuse ;  /* 0x0000000111119824 */ /* 0x100fe200078e0a1d */
[C---:B------:R-:W-:Y:S01]  /*6ab0*/  ISETP.GT.U32.AND P1, PT, R29.reuse, R11, PT ;  /* 0x0000000b1d00720c */ /* 0x040fe20003f24070 */
[--C-:B------:R-:W-:Y:S01]  /*6ac0*/  @!P0 IMAD.IADD R16, R16, 0x1, -R29.reuse ;  /* 0x0000000110108824 */ /* 0x100fe200078e0a1d */
[C---:B------:R-:W-:Y:S02]  /*6ad0*/  ISETP.GT.U32.AND P0, PT, R29.reuse, R26, PT ;  /* 0x0000001a1d00720c */ /* 0x040fe40003f04070 */
[----:B------:R-:W-:Y:S01]  /*6ae0*/  ISETP.GT.U32.AND P6, PT, R29, R17, PT ;  /* 0x000000111d00720c */ /* 0x000fe20003fc4070 */
[--C-:B------:R-:W-:Y:S01]  /*6af0*/  @!P5 IMAD.IADD R25, R25, 0x1, -R29.reuse ;  /* 0x000000011919d824 */ /* 0x100fe200078e0a1d */
[C---:B------:R-:W-:Y:S01]  /*6b00*/  ISETP.GT.U32.AND P3, PT, R29.reuse, R13, PT ;  /* 0x0000000d1d00720c */ /* 0x040fe20003f64070 */
[--C-:B------:R-:W-:Y:S01]  /*6b10*/  @!P2 IMAD.IADD R12, R12, 0x1, -R29.reuse ;  /* 0x000000010c0ca824 */ /* 0x100fe200078e0a1d */
[----:B----4-:R-:W-:Y:S02]  /*6b20*/  ISETP.GT.U32.AND P2, PT, R29, R19, PT ;  /* 0x000000131d00720c */ /* 0x010fe40003f44070 */
[----:B------:R0:W-:Y:S03]  /*6b30*/  STL [R1+0x2c], R25 ;  /* 0x00002c1901007387 */ /* 0x0001e60000100800 */
[--C-:B------:R-:W-:Y:S01]  /*6b40*/  @!P1 IMAD.IADD R11, R11, 0x1, -R29.reuse ;  /* 0x000000010b0b9824 */ /* 0x100fe200078e0a1d */
[----:B------:R-:W-:Y:S01]  /*6b50*/  ISETP.GT.U32.AND P1, PT, R29, R27, PT ;  /* 0x0000001b1d00720c */ /* 0x000fe20003f24070 */
[--C-:B------:R-:W-:Y:S01]  /*6b60*/  @!P0 IMAD.IADD R26, R26, 0x1, -R29.reuse ;  /* 0x000000011a1a8824 */ /* 0x100fe200078e0a1d */
[----:B------:R-:W4:Y:S04]  /*6b70*/  LDL.LU R23, [R1+0x9c] ;  /* 0x00009c0001177983 */ /* 0x000f280000300800 */
[----:B0-----:R-:W4:Y:S04]  /*6b80*/  LDL.LU R25, [R1+0x94] ;  /* 0x0000940001197983 */ /* 0x001f280000300800 */
[----:B------:R0:W-:Y:S01]  /*6b90*/  STL [R1+0xcc], R26 ;  /* 0x0000cc1a01007387 */ /* 0x0001e20000100800 */
[----:B------:R-:W-:-:S02]  /*6ba0*/  @!P6 IMAD.IADD R17, R17, 0x1, -R29 ;  /* 0x000000011111e824 */ /* 0x000fc400078e0a1d */
[--C-:B------:R-:W-:Y:S01]  /*6bb0*/  @!P3 IMAD.IADD R13, R13, 0x1, -R29.reuse ;  /* 0x000000010d0db824 */ /* 0x100fe200078e0a1d */
[C---:B------:R-:W-:Y:S01]  /*6bc0*/  ISETP.GT.U32.AND P3, PT, R29.reuse, R20, PT ;  /* 0x000000141d00720c */ /* 0x040fe20003f64070 */
[----:B0-----:R-:W4:Y:S01]  /*6bd0*/  LDL.LU R26, [R1+0x80] ;  /* 0x00008000011a7983 */ /* 0x001f220000300800 */
[----:B------:R-:W-:Y:S01]  /*6be0*/  ISETP.GT.U32.AND P4, PT, R29, R14, PT ;  /* 0x0000000e1d00720c */ /* 0x000fe20003f84070 */
[--C-:B------:R-:W-:Y:S01]  /*6bf0*/  @!P1 IMAD.IADD R27, R27, 0x1, -R29.reuse ;  /* 0x000000011b1b9824 */ /* 0x100fe200078e0a1d */
[----:B------:R-:W-:Y:S01]  /*6c00*/  ISETP.GT.U32.AND P5, PT, R29, R15, PT ;  /* 0x0000000f1d00720c */ /* 0x000fe20003fa4070 */
[----:B------:R-:W-:Y:S01]  /*6c10*/  @!P2 IMAD.IADD R19, R19, 0x1, -R29 ;  /* 0x000000011313a824 */ /* 0x000fe200078e0a1d */
[----:B------:R-:W-:-:S07]  /*6c20*/  ISETP.GT.U32.AND P0, PT, R29, R16, PT ;  /* 0x000000101d00720c */ /* 0x000fce0003f04070 */
[--C-:B------:R-:W-:Y:S01]  /*6c30*/  @!P3 IMAD.IADD R20, R20, 0x1, -R29.reuse ;  /* 0x000000011414b824 */ /* 0x100fe200078e0a1d */
[----:B------:R0:W-:Y:S01]  /*6c40*/  STL [R1+0xe4], R11 ;  /* 0x0000e40b01007387 */ /* 0x0001e20000100800 */
[--C-:B------:R-:W-:Y:S02]  /*6c50*/  @!P4 IMAD.IADD R14, R14, 0x1, -R29.reuse ;  /* 0x000000010e0ec824 */ /* 0x100fe400078e0a1d */
[--C-:B------:R-:W-:Y:S01]  /*6c60*/  @!P5 IMAD.IADD R15, R15, 0x1, -R29.reuse ;  /* 0x000000010f0fd824 */ /* 0x100fe200078e0a1d */
[----:B------:R1:W-:Y:S01]  /*6c70*/  STL [R1+0xe8], R12 ;  /* 0x0000e80c01007387 */ /* 0x0003e20000100800 */
[----:B------:R-:W-:-:S03]  /*6c80*/  @!P0 IMAD.IADD R16, R16, 0x1, -R29 ;  /* 0x0000000110108824 */ /* 0x000fc600078e0a1d */
[----:B------:R0:W-:Y:S04]  /*6c90*/  STL [R1+0xd4], R13 ;  /* 0x0000d40d01007387 */ /* 0x0001e80000100800 */
[----:B------:R1:W-:Y:S04]  /*6ca0*/  STL [R1+0x28], R14 ;  /* 0x0000280e01007387 */ /* 0x0003e80000100800 */
[----:B------:R1:W-:Y:S04]  /*6cb0*/  STL [R1+0xb8], R15 ;  /* 0x0000b80f01007387 */ /* 0x0003e80000100800 */
[----:B0-----:R-:W4:Y:S04]  /*6cc0*/  LDL.LU R11, [R1+0x88] ;  /* 0x00008800010b7983 */ /* 0x001f280000300800 */
[----:B------:R-:W-:Y:S04]  /*6cd0*/  STL [R1+0xc0], R16 ;  /* 0x0000c01001007387 */ /* 0x000fe80000100800 */
[----:B-1----:R-:W4:Y:S04]  /*6ce0*/  LDL.LU R12, [R1+0x8c] ;  /* 0x00008c00010c7983 */ /* 0x002f280000300800 */
[----:B------:R-:W4:Y:S04]  /*6cf0*/  LDL.LU R13, [R1+0x84] ;  /* 0x00008400010d7983 */ /* 0x000f280000300800 */
[----:B------:R-:W-:Y:S04]  /*6d00*/  STL [R1+0xc4], R17 ;  /* 0x0000c41101007387 */ /* 0x000fe80000100800 */
[----:B------:R-:W4:Y:S04]  /*6d10*/  LDL.LU R14, [R1+0x70] ;  /* 0x00007000010e7983 */ /* 0x000f280000300800 */
[----:B------:R-:W4:Y:S01]  /*6d20*/  LDL.LU R15, [R1+0x78] ;  /* 0x00007800010f7983 */ /* 0x000f220000300800 */
[----:B--2---:R-:W-:-:S02]  /*6d30*/  ISETP.GT.U32.AND P6, PT, R29, R8, PT ;  /* 0x000000081d00720c */ /* 0x004fc40003fc4070 */
[C---:B---3--:R-:W-:Y:S02]  /*6d40*/  ISETP.GT.U32.AND P1, PT, R29.reuse, R9, PT ;  /* 0x000000091d00720c */ /* 0x048fe40003f24070 */
[----:B------:R-:W-:-:S09]  /*6d50*/  ISETP.GT.U32.AND P2, PT, R29, R10, PT ;  /* 0x0000000a1d00720c */ /* 0x000fd20003f44070 */
[--C-:B------:R-:W-:Y:S01]  /*6d60*/  @!P6 IMAD.IADD R8, R8, 0x1, -R29.reuse ;  /* 0x000000010808e824 */ /* 0x100fe200078e0a1d */
[----:B------:R-:W-:Y:S01]  /*6d70*/  ISETP.GT.U32.AND P6, PT, R29, R27, PT ;  /* 0x0000001b1d00720c */ /* 0x000fe20003fc4070 */
[--C-:B------:R-:W-:Y:S01]  /*6d80*/  @!P1 IMAD.IADD R9, R9, 0x1, -R29.reuse ;  /* 0x0000000109099824 */ /* 0x100fe200078e0a1d */
[C---:B------:R-:W-:Y:S01]  /*6d90*/  ISETP.GT.U32.AND P1, PT, R29.reuse, R19, PT ;  /* 0x000000131d00720c */ /* 0x040fe20003f24070 */
[----:B------:R-:W-:Y:S01]  /*6da0*/  @!P2 IMAD.IADD R10, R10, 0x1, -R29 ;  /* 0x000000010a0aa824 */ /* 0x000fe200078e0a1d */
[----:B------:R-:W-:-:S09]  /*6db0*/  ISETP.GT.U32.AND P2, PT, R29, R20, PT ;  /* 0x000000141d00720c */ /* 0x000fd20003f44070 */
[--C-:B------:R-:W-:Y:S02]  /*6dc0*/  @!P6 IMAD.IADD R27, R27, 0x1, -R29.reuse ;  /* 0x000000011b1be824 */ /* 0x100fe400078e0a1d */
[----:B------:R-:W-:-:S03]  /*6dd0*/  @!P1 IMAD.IADD R19, R19, 0x1, -R29 ;  /* 0x0000000113139824 */ /* 0x000fc600078e0a1d */
[----:B------:R0:W-:Y:S01]  /*6de0*/  STL [R1+0xbc], R27 ;  /* 0x0000bc1b01007387 */ /* 0x0001e20000100800 */
[----:B------:R-:W-:-:S03]  /*6df0*/  @!P2 IMAD.IADD R20, R20, 0x1, -R29 ;  /* 0x000000011414a824 */ /* 0x000fc600078e0a1d */
[----:B0-----:R-:W2:Y:S04]  /*6e00*/  LDL.LU R27, [R1+0x7c] ;  /* 0x00007c00011b7983 */ /* 0x001ea80000300800 */
[----:B------:R-:W3:Y:S04]  /*6e10*/  LDL.LU R16, [R1+0x1bc] ;  /* 0x0001bc0001107983 */ /* 0x000ee80000300800 */
[----:B------:R0:W-:Y:S04]  /*6e20*/  STL [R1+0x24], R19 ;  /* 0x0000241301007387 */ /* 0x0001e80000100800 */
[----:B------:R-:W2:Y:S04]  /*6e30*/  LDL.LU R17, [R1+0x1a4] ;  /* 0x0001a40001117983 */ /* 0x000ea80000300800 */
[----:B------:R1:W-:Y:S04]  /*6e40*/  STL [R1+0xa8], R20 ;  /* 0x0000a81401007387 */ /* 0x0003e80000100800 */
[----:B0-----:R-:W2:Y:S04]  /*6e50*/  LDL.LU R19, [R1+0x74] ;  /* 0x0000740001137983 */ /* 0x001ea80000300800 */
[----:B-1----:R-:W2:Y:S01]  /*6e60*/  LDL.LU R20, [R1+0x6c] ;  /* 0x00006c0001147983 */ /* 0x002ea20000300800 */
[----:B------:R-:W-:-:S02]  /*6e70*/  ISETP.GT.U32.AND P0, PT, R29, R24, PT ;  /* 0x000000181d00720c */ /* 0x000fc40003f04070 */
[C---:B------:R-:W-:Y:S02]  /*6e80*/  ISETP.GT.U32.AND P4, PT, R29.reuse, R21, PT ;  /* 0x000000151d00720c */ /* 0x040fe40003f84070 */
[C---:B------:R-:W-:Y:S02]  /*6e90*/  ISETP.GT.U32.AND P5, PT, R29.reuse, R22, PT ;  /* 0x000000161d00720c */ /* 0x040fe40003fa4070 */
[----:B------:R-:W-:-:S07]  /*6ea0*/  ISETP.GT.U32.AND P3, PT, R29, R18, PT ;  /* 0x000000121d00720c */ /* 0x000fce0003f64070 */
[--C-:B------:R-:W-:Y:S01]  /*6eb0*/  @!P0 IMAD.IADD R24, R24, 0x1, -R29.reuse ;  /* 0x0000000118188824 */ /* 0x100fe200078e0a1d */
[----:B----4-:R-:W-:Y:S01]  /*6ec0*/  ISETP.GT.U32.AND P0, PT, R29, R26, PT ;  /* 0x0000001a1d00720c */ /* 0x010fe20003f04070 */
[--C-:B------:R-:W-:Y:S01]  /*6ed0*/  @!P4 IMAD.IADD R21, R21, 0x1, -R29.reuse ;  /* 0x000000011515c824 */ /* 0x100fe200078e0a1d */
[C---:B------:R-:W-:Y:S01]  /*6ee0*/  ISETP.GT.U32.AND P4, PT, R29.reuse, R23, PT ;  /* 0x000000171d00720c */ /* 0x040fe20003f84070 */
[--C-:B------:R-:W-:Y:S01]  /*6ef0*/  @!P5 IMAD.IADD R22, R22, 0x1, -R29.reuse ;  /* 0x000000011616d824 */ /* 0x100fe200078e0a1d */
[C---:B------:R-:W-:Y:S01]  /*6f00*/  ISETP.GT.U32.AND P5, PT, R29.reuse, R25, PT ;  /* 0x000000191d00720c */ /* 0x040fe20003fa4070 */
[----:B------:R-:W-:Y:S01]  /*6f10*/  @!P3 IMAD.IADD R18, R18, 0x1, -R29 ;  /* 0x000000011212b824 */ /* 0x000fe200078e0a1d */
[C---:B------:R-:W-:Y:S02]  /*6f20*/  ISETP.GT.U32.AND P3, PT, R29.reuse, R21, PT ;  /* 0x000000151d00720c */ /* 0x040fe40003f64070 */
[----:B------:R-:W-:-:S05]  /*6f30*/  ISETP.GT.U32.AND P1, PT, R29, R9, PT ;  /* 0x000000091d00720c */ /* 0x000fca0003f24070 */
[--C-:B------:R-:W-:Y:S01]  /*6f40*/  @!P0 IMAD.IADD R26, R26, 0x1, -R29.reuse ;  /* 0x000000011a1a8824 */ /* 0x100fe200078e0a1d */
[----:B------:R-:W-:Y:S01]  /*6f50*/  ISETP.GT.U32.AND P0, PT, R29, R8, PT ;  /* 0x000000081d00720c */ /* 0x000fe20003f04070 */
[--C-:B------:R-:W-:Y:S01]  /*6f60*/  @!P4 IMAD.IADD R23, R23, 0x1, -R29.reuse ;  /* 0x000000011717c824 */ /* 0x100fe200078e0a1d */
[----:B------:R-:W-:Y:S01]  /*6f70*/  ISETP.GT.U32.AND P4, PT, R29, R22, PT ;  /* 0x000000161d00720c */ /* 0x000fe20003f84070 */
[--C-:B------:R-:W-:Y:S01]  /*6f80*/  @!P5 IMAD.IADD R25, R25, 0x1, -R29.reuse ;  /* 0x000000011919d824 */ /* 0x100fe200078e0a1d */
[C---:B------:R-:W-:Y:S02]  /*6f90*/  ISETP.GT.U32.AND P5, PT, R29.reuse, R24, PT ;  /* 0x000000181d00720c */ /* 0x040fe40003fa4070 */
[----:B------:R-:W-:Y:S01]  /*6fa0*/  ISETP.GT.U32.AND P2, PT, R29, R10, PT ;  /* 0x0000000a1d00720c */ /* 0x000fe20003f44070 */
[--C-:B------:R-:W-:Y:S01]  /*6fb0*/  @!P3 IMAD.IADD R21, R21, 0x1, -R29.reuse ;  /* 0x000000011515b824 */ /* 0x100fe200078e0a1d */
[----:B------:R-:W-:Y:S01]  /*6fc0*/  ISETP.GT.U32.AND P6, PT, R29, R26, PT ;  /* 0x0000001a1d00720c */ /* 0x000fe20003fc4070 */
[----:B------:R-:W-:-:S04]  /*6fd0*/  @!P1 IMAD.IADD R9, R9, 0x1, -R29 ;  /* 0x0000000109099824 */ /* 0x000fc800078e0a1d */
[--C-:B------:R-:W-:Y:S01]  /*6fe0*/  @!P0 IMAD.IADD R8, R8, 0x1, -R29.reuse ;  /* 0x0000000108088824 */ /* 0x100fe200078e0a1d */
[C---:B------:R-:W-:Y:S01]  /*6ff0*/  ISETP.GT.U32.AND P0, PT, R29.reuse, R11, PT ;  /* 0x0000000b1d00720c */ /* 0x040fe20003f04070 */
[--C-:B------:R-:W-:Y:S01]  /*7000*/  @!P4 IMAD.IADD R22, R22, 0x1, -R29.reuse ;  /* 0x000000011616c824 */ /* 0x100fe200078e0a1d */
[----:B------:R0:W-:Y:S01]  /*7010*/  STL [R1+0xb0], R21 ;  /* 0x0000b01501007387 */ /* 0x0001e20000100800 */
[C---:B------:R-:W-:Y:S02]  /*7020*/  ISETP.GT.U32.AND P1, PT, R29.reuse, R12, PT ;  /* 0x0000000c1d00720c */ /* 0x040fe40003f24070 */
[C---:B------:R-:W-:Y:S01]  /*7030*/  ISETP.GT.U32.AND P3, PT, R29.reuse, R18, PT ;  /* 0x000000121d00720c */ /* 0x040fe20003f64070 */
[--C-:B------:R-:W-:Y:S01]  /*7040*/  @!P5 IMAD.IADD R24, R24, 0x1, -R29.reuse ;  /* 0x000000011818d824 */ /* 0x100fe200078e0a1d */
[----:B0-----:R-:W4:Y:S04]  /*7050*/  LDL.LU R21, [R1+0x174] ;  /* 0x0001740001157983 */ /* 0x001f280000300800 */
[----:B------:R0:W-:Y:S01]  /*7060*/  STL [R1+0xb4], R22 ;  /* 0x0000b41601007387 */ /* 0x0001e20000100800 */
[--C-:B------:R-:W-:Y:S01]  /*7070*/  @!P2 IMAD.IADD R10, R10, 0x1, -R29.reuse ;  /* 0x000000010a0aa824 */ /* 0x100fe200078e0a1d */
[C---:B------:R-:W-:Y:S01]  /*7080*/  ISETP.GT.U32.AND P2, PT, R29.reuse, R13, PT ;  /* 0x0000000d1d00720c */ /* 0x040fe20003f44070 */
[--C-:B------:R-:W-:Y:S01]  /*7090*/  @!P6 IMAD.IADD R26, R26, 0x1, -R29.reuse ;  /* 0x000000011a1ae824 */ /* 0x100fe200078e0a1d */
[----:B------:R-:W-:Y:S01]  /*70a0*/  ISETP.GT.U32.AND P4, PT, R29, R23, PT ;  /* 0x000000171d00720c */ /* 0x000fe20003f84070 */
[----:B0-----:R-:W4:Y:S01]  /*70b0*/  LDL.LU R22, [R1+0x17c] ;  /* 0x00017c0001167983 */ /* 0x001f220000300800 */
[--C-:B------:R-:W-:Y:S01]  /*70c0*/  @!P0 IMAD.IADD R11, R11, 0x1, -R29.reuse ;  /* 0x000000010b0b8824 */ /* 0x100fe200078e0a1d */
[C---:B------:R-:W-:Y:S01]  /*70d0*/  ISETP.GT.U32.AND P5, PT, R29.reuse, R25, PT ;  /* 0x000000191d00720c */ /* 0x040fe20003fa4070 */
[--C-:B------:R-:W-:Y:S01]  /*70e0*/  @!P1 IMAD.IADD R12, R12, 0x1, -R29.reuse ;  /* 0x000000010c0c9824 */ /* 0x100fe200078e0a1d */
[----:B------:R0:W-:Y:S01]  /*70f0*/  STL [R1+0xac], R24 ;  /* 0x0000ac1801007387 */ /* 0x0001e20000100800 */
[----:B------:R-:W-:Y:S01]  /*7100*/  @!P3 IMAD.IADD R18, R18, 0x1, -R29 ;  /* 0x000000011212b824 */ /* 0x000fe200078e0a1d */
[----:B------:R-:W-:-:S02]  /*7110*/  ISETP.GT.U32.AND P3, PT, R29, R14, PT ;  /* 0x0000000e1d00720c */ /* 0x000fc40003f64070 */
[----:B0-----:R-:W4:Y:S02]  /*7120*/  LDL.LU R24, [R1+0x170] ;  /* 0x0001700001187983 */ /* 0x001f240000300800 */
[--C-:B------:R-:W-:Y:S02]  /*7130*/  @!P2 IMAD.IADD R13, R13, 0x1, -R29.reuse ;  /* 0x000000010d0da824 */ /* 0x100fe400078e0a1d */
[--C-:B------:R-:W-:Y:S01]  /*7140*/  @!P4 IMAD.IADD R23, R23, 0x1, -R29.reuse ;  /* 0x000000011717c824 */ /* 0x100fe200078e0a1d */
[----:B------:R-:W-:Y:S02]  /*7150*/  STL [R1+0x90], R8 ;  /* 0x0000900801007387 */ /* 0x000fe40000100800 */
[----:B------:R-:W-:Y:S02]  /*7160*/  @!P5 IMAD.IADD R25, R25, 0x1, -R29 ;  /* 0x000000011919d824 */ /* 0x000fe400078e0a1d */
[----:B------:R-:W-:Y:S04]  /*7170*/  STL [R1+0x98], R9 ;  /* 0x0000980901007387 */ /* 0x000fe80000100800 */
[----:B------:R-:W-:Y:S01]  /*7180*/  STL [R1+0xa0], R10 ;  /* 0x0000a00a01007387 */ /* 0x000fe20000100800 */
[----:B------:R-:W-:-:S03]  /*7190*/  IMAD.HI.U32 R7, R0, R2, RZ ;  /* 0x0000000200077227 */ /* 0x000fc600078e00ff */
[----:B------:R0:W-:Y:S01]  /*71a0*/  STL [R1+0xa4], R18 ;  /* 0x0000a41201007387 */ /* 0x0001e20000100800 */
[----:B------:R-:W-:-:S03]  /*71b0*/  @!P3 IMAD.IADD R14, R14, 0x1, -R29 ;  /* 0x000000010e0eb824 */ /* 0x000fc600078e0a1d */
[----:B------:R-:W-:Y:S01]  /*71c0*/  STL [R1+0x9c], R23 ;  /* 0x00009c1701007387 */ /* 0x000fe20000100800 */
[----:B------:R-:W-:-:S03]  /*71d0*/  IMAD.MOV R7, RZ, RZ, -R7 ;  /* 0x000000ffff077224 */ /* 0x000fc600078e0a07 */
[----:B0-----:R-:W4:Y:S04]  /*71e0*/  LDL R18, [R1+0x23f4] ;  /* 0x0023f40001127983 */ /* 0x001f280000100800 */
[----:B------:R-:W-:Y:S04]  /*71f0*/  STL [R1+0x94], R25 ;  /* 0x0000941901007387 */ /* 0x000fe80000100800 */
[----:B------:R0:W-:Y:S01]  /*7200*/  STL [R1+0x80], R26 ;  /* 0x0000801a01007387 */ /* 0x0001e20000100800 */
[----:B------:R-:W-:-:S03]  /*7210*/  IMAD R2, R29, R7, R2 ;  /* 0x000000071d027224 */ /* 0x000fc600078e0202 */
[----:B0-----:R-:W4:Y:S04]  /*7220*/  LDL.LU R26, [R1+0x128] ;  /* 0x00012800011a7983 */ /* 0x001f280000300800 */
[----:B------:R-:W4:Y:S04]  /*7230*/  LDL.LU R25, [R1+0x138] ;  /* 0x0001380001197983 */ /* 0x000f280000300800 */
[----:B------:R-:W4:Y:S04]  /*7240*/  LDL.LU R23, [R1+0x140] ;  /* 0x0001400001177983 */ /* 0x000f280000300800 */
[----:B------:R-:W4:Y:S04]  /*7250*/  LDL.LU R28, [R1+0x158] ;  /* 0x00015800011c7983 */ /* 0x000f280000300800 */
[----:B------:R-:W4:Y:S04]  /*7260*/  LDL.LU R7, [R1+0x13c] ;  /* 0x00013c0001077983 */ /* 0x000f280000300800 */
[----:B------:R-:W4:Y:S01]  /*7270*/  LDL.LU R8, [R1+0x12c] ;  /* 0x00012c0001087983 */ /* 0x000f220000300800 */
[----:B---3--:R-:W-:-:S02]  /*7280*/  ISETP.GT.U32.AND P6, PT, R29, R16, PT ;  /* 0x000000101d00720c */ /* 0x008fc40003fc4070 */
[C---:B--2---:R-:W-:Y:S02]  /*7290*/  ISETP.GT.U32.AND P0, PT, R29.reuse, R17, PT ;  /* 0x000000111d00720c */ /* 0x044fe40003f04070 */
[----:B------:R-:W-:-:S09]  /*72a0*/  ISETP.GT.U32.AND P1, PT, R29, R19, PT ;  /* 0x000000131d00720c */ /* 0x000fd20003f24070 */
[--C-:B------:R-:W-:Y:S01]  /*72b0*/  @!P6 IMAD.IADD R16, R16, 0x1, -R29.reuse ;  /* 0x000000011010e824 */ /* 0x100fe200078e0a1d */
[C---:B------:R-:W-:Y:S02]  /*72c0*/  ISETP.GT.U32.AND P6, PT, R29.reuse, R11, PT ;  /* 0x0000000b1d00720c */ /* 0x040fe40003fc4070 */
[----:B------:R-:W-:Y:S01]  /*72d0*/  ISETP.GT.U32.AND P2, PT, R29, R20, PT ;  /* 0x000000141d00720c */ /* 0x000fe20003f44070 */
[--C-:B------:R-:W-:Y:S01]  /*72e0*/  @!P0 IMAD.IADD R17, R17, 0x1, -R29.reuse ;  /* 0x0000000111118824 */ /* 0x100fe200078e0a1d */
[----:B------:R-:W-:Y:S01]  /*72f0*/  ISETP.GT.U32.AND P0, PT, R29, R12, PT ;  /* 0x0000000c1d00720c */ /* 0x000fe20003f04070 */
[----:B------:R-:W-:Y:S01]  /*7300*/  @!P1 IMAD.IADD R19, R19, 0x1, -R29 ;  /* 0x0000000113139824 */ /* 0x000fe200078e0a1d */
[----:B------:R-:W-:-:S07]  /*7310*/  ISETP.GT.U32.AND P1, PT, R29, R13, PT ;  /* 0x0000000d1d00720c */ /* 0x000fce0003f24070 */
[--C-:B------:R-:W-:Y:S02]  /*7320*/  @!P6 IMAD.IADD R11, R11, 0x1, -R29.reuse ;  /* 0x000000010b0be824 */ /* 0x100fe400078e0a1d */
[--C-:B------:R-:W-:Y:S01]  /*7330*/  @!P2 IMAD.IADD R20, R20, 0x1, -R29.reuse ;  /* 0x000000011414a824 */ /* 0x100fe200078e0a1d */
[----:B------:R-:W-:Y:S01]  /*7340*/  ISETP.GT.U32.AND P2, PT, R29, R14, PT ;  /* 0x0000000e1d00720c */ /* 0x000fe20003f44070 */
[--C-:B------:R-:W-:Y:S01]  /*7350*/  @!P0 IMAD.IADD R12, R12, 0x1, -R29.reuse ;  /* 0x000000010c0c8824 */ /* 0x100fe200078e0a1d */
[----:B------:R0:W-:Y:S04]  /*7360*/  STL [R1+0x88], R11 ;  /* 0x0000880b01007387 */ /* 0x0001e80000100800 */
[----:B------:R-:W2:Y:S01]  /*7370*/  LDL.LU R9, [R1+0x104] ;  /* 0x0001040001097983 */ /* 0x000ea20000300800 */
[----:B------:R-:W-:-:S03]  /*7380*/  @!P1 IMAD.IADD R13, R13, 0x1, -R29 ;  /* 0x000000010d0d9824 */ /* 0x000fc600078e0a1d */
[----:B------:R1:W-:Y:S04]  /*7390*/  STL [R1+0x8c], R12 ;  /* 0x00008c0c01007387 */ /* 0x0003e80000100800 */
[----:B------:R3:W-:Y:S01]  /*73a0*/  STL [R1+0x84], R13 ;  /* 0x0000840d01007387 */ /* 0x0007e20000100800 */
[----:B------:R-:W-:-:S03]  /*73b0*/  @!P2 IMAD.IADD R14, R14, 0x1, -R29 ;  /* 0x000000010e0ea824 */ /* 0x000fc600078e0a1d */
[----:B------:R-:W2:Y:S04]  /*73c0*/  LDL.LU R10, [R1+0x110] ;  /* 0x00011000010a7983 */ /* 0x000ea80000300800 */
[----:B0-----:R-:W2:Y:S04]  /*73d0*/  LDL.LU R11, [R1+0x114] ;  /* 0x00011400010b7983 */ /* 0x001ea80000300800 */
[----:B------:R0:W-:Y:S04]  /*73e0*/  STL [R1+0x70], R14 ;  /* 0x0000700e01007387 */ /* 0x0001e80000100800 */
[----:B-1----:R-:W2:Y:S01]  /*73f0*/  LDL.LU R12, [R1+0x10c] ;  /* 0x00010c00010c7983 */ /* 0x002ea20000300800 */
[----:B------:R-:W-:-:S02]  /*7400*/  ISETP.GT.U32.AND P4, PT, R29, R15, PT ;  /* 0x0000000f1d00720c */ /* 0x000fc40003f84070 */
[C---:B------:R-:W-:Y:S01]  /*7410*/  ISETP.GT.U32.AND P5, PT, R29.reuse, R27, PT ;  /* 0x0000001b1d00720c */ /* 0x040fe20003fa4070 */
[----:B---3--:R-:W3:Y:S01]  /*7420*/  LDL.LU R13, [R1+0xc8] ;  /* 0x0000c800010d7983 */ /* 0x008ee20000300800 */
[----:B----4-:R-:W-:-:S09]  /*7430*/  ISETP.GT.U32.AND P3, PT, R29, R21, PT ;  /* 0x000000151d00720c */ /* 0x010fd20003f64070 */
[--C-:B------:R-:W-:Y:S02]  /*7440*/  @!P4 IMAD.IADD R15, R15, 0x1, -R29.reuse ;  /* 0x000000010f0fc824 */ /* 0x100fe400078e0a1d */
[--C-:B------:R-:W-:Y:S01]  /*7450*/  @!P5 IMAD.IADD R27, R27, 0x1, -R29.reuse ;  /* 0x000000011b1bd824 */ /* 0x100fe200078e0a1d */
[----:B------:R-:W-:Y:S01]  /*7460*/  ISETP.GT.U32.AND P4, PT, R29, R22, PT ;  /* 0x000000161d00720c */ /* 0x000fe20003f84070 */
[----:B------:R-:W-:Y:S01]  /*7470*/  @!P3 IMAD.IADD R21, R21, 0x1, -R29 ;  /* 0x000000011515b824 */ /* 0x000fe200078e0a1d */
[C---:B------:R-:W-:Y:S02]  /*7480*/  ISETP.GT.U32.AND P3, PT, R29.reuse, R15, PT ;  /* 0x0000000f1d00720c */ /* 0x040fe40003f64070 */
[C---:B------:R-:W-:Y:S02]  /*7490*/  ISETP.GT.U32.AND P6, PT, R29.reuse, R16, PT ;  /* 0x000000101d00720c */ /* 0x040fe40003fc4070 */
[----:B------:R-:W-:-:S07]  /*74a0*/  ISETP.GT.U32.AND P5, PT, R29, R24, PT ;  /* 0x000000181d00720c */ /* 0x000fce0003fa4070 */
[--C-:B------:R-:W-:Y:S01]  /*74b0*/  @!P4 IMAD.IADD R22, R22, 0x1, -R29.reuse ;  /* 0x000000011616c824 */ /* 0x100fe200078e0a1d */
[C---:B------:R-:W-:Y:S02]  /*74c0*/  ISETP.GT.U32.AND P4, PT, R29.reuse, R27, PT ;  /* 0x0000001b1d00720c */ /* 0x040fe40003f84070 */
[C---:B------:R-:W-:Y:S02]  /*74d0*/  ISETP.GT.U32.AND P0, PT, R29.reuse, R17, PT ;  /* 0x000000111d00720c */ /* 0x040fe40003f04070 */
[----:B------:R-:W-:Y:S01]  /*74e0*/  ISETP.GT.U32.AND P1, PT, R29, R19, PT ;  /* 0x000000131d00720c */ /* 0x000fe20003f24070 */
[--C-:B------:R-:W-:Y:S02]  /*74f0*/  @!P3 IMAD.IADD R15, R15, 0x1, -R29.reuse ;  /* 0x000000010f0fb824 */ /* 0x100fe400078e0a1d */
[----:B------:R-:W-:-:S06]  /*7500*/  @!P5 IMAD.IADD R24, R24, 0x1, -R29 ;  /* 0x000000011818d824 */ /* 0x000fcc00078e0a1d */
[--C-:B------:R-:W-:Y:S02]  /*7510*/  @!P4 IMAD.IADD R27, R27, 0x1, -R29.reuse ;  /* 0x000000011b1bc824 */ /* 0x100fe400078e0a1d */
[--C-:B------:R-:W-:Y:S01]  /*7520*/  @!P6 IMAD.IADD R16, R16, 0x1, -R29.reuse ;  /* 0x000000011010e824 */ /* 0x100fe200078e0a1d */
[----:B------:R-:W-:Y:S01]  /*7530*/  ISETP.GT.U32.AND P5, PT, R29, R24, PT ;  /* 0x000000181d00720c */ /* 0x000fe20003fa4070 */
[----:B------:R-:W-:Y:S01]  /*7540*/  STL [R1+0x78], R15 ;  /* 0x0000780f01007387 */ /* 0x000fe20000100800 */
[--C-:B------:R-:W-:Y:S01]  /*7550*/  @!P0 IMAD.IADD R17, R17, 0x1, -R29.reuse ;  /* 0x0000000111118824 */ /* 0x100fe200078e0a1d */
[----:B------:R-:W-:Y:S02]  /*7560*/  ISETP.GT.U32.AND P2, PT, R29, R20, PT ;  /* 0x000000141d00720c */ /* 0x000fe40003f44070 */
[----:B0-----:R-:W4:Y:S04]  /*7570*/  LDL.LU R14, [R1+0xd8] ;  /* 0x0000d800010e7983 */ /* 0x001f280000300800 */
[----:B------:R0:W-:Y:S01]  /*7580*/  STL [R1+0x7c], R27 ;  /* 0x00007c1b01007387 */ /* 0x0001e20000100800 */
[----:B------:R-:W-:-:S03]  /*7590*/  @!P1 IMAD.IADD R19, R19, 0x1, -R29 ;  /* 0x0000000113139824 */ /* 0x000fc600078e0a1d */
[----:B------:R-:W-:Y:S01]  /*75a0*/  @!P5 IMAD.IADD R24, R24, 0x1, -R29 ;  /* 0x000000011818d824 */ /* 0x000fe200078e0a1d */
[----:B0-----:R-:W3:Y:S01]  /*75b0*/  LDL.LU R27, [R1+0xe0] ;  /* 0x0000e000011b7983 */ /* 0x001ee20000300800 */
[C---:B------:R-:W-:Y:S02]  /*75c0*/  ISETP.GT.U32.AND P6, PT, R29.reuse, R26, PT ;  /* 0x0000001a1d00720c */ /* 0x040fe40003fc4070 */
[C---:B------:R-:W-:Y:S02]  /*75d0*/  ISETP.GT.U32.AND P0, PT, R29.reuse, R25, PT ;  /* 0x000000191d00720c */ /* 0x040fe40003f04070 */
[C---:B------:R-:W-:Y:S02]  /*75e0*/  ISETP.GT.U32.AND P1, PT, R29.reuse, R23, PT ;  /* 0x000000171d00720c */ /* 0x040fe40003f24070 */
[----:B------:R-:W-:-:S07]  /*75f0*/  ISETP.GT.U32.AND P3, PT, R29, R21, PT ;  /* 0x000000151d00720c */ /* 0x000fce0003f64070 */
[--C-:B------:R-:W-:Y:S01]  /*7600*/  @!P6 IMAD.IADD R26, R26, 0x1, -R29.reuse ;  /* 0x000000011a1ae824 */ /* 0x100fe200078e0a1d */
[----:B------:R-:W-:Y:S01]  /*7610*/  ISETP.GT.U32.AND P4, PT, R29, R22, PT ;  /* 0x000000161d00720c */ /* 0x000fe20003f84070 */
[--C-:B------:R-:W-:Y:S02]  /*7620*/  @!P2 IMAD.IADD R20, R20, 0x1, -R29.reuse ;  /* 0x000000011414a824 */ /* 0x100fe400078e0a1d */
[--C-:B------:R-:W-:Y:S01]  /*7630*/  @!P0 IMAD.IADD R25, R25, 0x1, -R29.reuse ;  /* 0x0000000119198824 */ /* 0x100fe200078e0a1d */
[----:B------:R-:W-:Y:S01]  /*7640*/  ISETP.GT.U32.AND P2, PT, R29, R28, PT ;  /* 0x0000001c1d00720c */ /* 0x000fe20003f44070 */
[--C-:B------:R-:W-:Y:S01]  /*7650*/  @!P1 IMAD.IADD R23, R23, 0x1, -R29.reuse ;  /* 0x0000000117179824 */ /* 0x100fe200078e0a1d */
[----:B------:R0:W-:Y:S01]  /*7660*/  STL [R1+0x1bc], R16 ;  /* 0x0001bc1001007387 */ /* 0x0001e20000100800 */
[----:B------:R-:W-:-:S03]  /*7670*/  @!P3 IMAD.IADD R21, R21, 0x1, -R29 ;  /* 0x000000011515b824 */ /* 0x000fc600078e0a1d */
[----:B------:R-:W-:Y:S03]  /*7680*/  STL [R1+0x1a4], R17 ;  /* 0x0001a41101007387 */ /* 0x000fe60000100800 */
[--C-:B------:R-:W-:Y:S01]  /*7690*/  @!P4 IMAD.IADD R22, R22, 0x1, -R29.reuse ;  /* 0x000000011616c824 */ /* 0x100fe200078e0a1d */
[----:B------:R-:W-:Y:S03]  /*76a0*/  STL [R1+0x74], R19 ;  /* 0x0000741301007387 */ /* 0x000fe60000100800 */
[----:B------:R-:W-:Y:S01]  /*76b0*/  @!P2 IMAD.IADD R28, R28, 0x1, -R29 ;  /* 0x000000011c1ca824 */ /* 0x000fe200078e0a1d */
[----:B------:R-:W-:Y:S01]  /*76c0*/  IABS R18, R18 ;  /* 0x0000001200127213 */ /* 0x000fe20000000000 */
[----:B------:R-:W-:Y:S04]  /*76d0*/  STL [R1+0x6c], R20 ;  /* 0x00006c1401007387 */ /* 0x000fe80000100800 */
[----:B------:R1:W-:Y:S04]  /*76e0*/  STL [R1+0x174], R21 ;  /* 0x0001741501007387 */ /* 0x0003e80000100800 */
[----:B------:R-:W4:Y:S04]  /*76f0*/  LDL.LU R15, [R1+0xf4] ;  /* 0x0000f400010f7983 */ /* 0x000f280000300800 */
[----:B------:R-:W-:Y:S04]  /*7700*/  STL [R1+0x17c], R22 ;  /* 0x00017c1601007387 */ /* 0x000fe80000100800 */
[----:B0-----:R-:W4:Y:S01]  /*7710*/  LDL.LU R16, [R1+0xdc] ;  /* 0x0000dc0001107983 */ /* 0x001f220000300800 */
[----:B-1----:R-:W-:-:S03]  /*7720*/  IMAD.MOV.U32 R21, RZ, RZ, R18 ;  /* 0x000000ffff157224 */ /* 0x002fc600078e0012 */
[----:B------:R-:W4:Y:S04]  /*7730*/  LDL.LU R17, [R1+0xd0] ;  /* 0x0000d00001117983 */ /* 0x000f280000300800 */
[----:B------:R-:W-:Y:S04]  /*7740*/  STL [R1+0x170], R24 ;  /* 0x0001701801007387 */ /* 0x000fe80000100800 */
[----:B------:R-:W4:Y:S04]  /*7750*/  LDL.LU R18, [R1+0x20] ;  /* 0x0000200001127983 */ /* 0x000f280000300800 */
[----:B------:R-:W4:Y:S04]  /*7760*/  LDL.LU R19, [R1+0x1c] ;  /* 0x00001c0001137983 */ /* 0x000f280000300800 */
[----:B------:R-:W4:Y:S01]  /*7770*/  LDL.LU R20, [R1+0x18] ;  /* 0x0000180001147983 */ /* 0x000f220000300800 */
[----:B--2---:R-:W-:-:S02]  /*7780*/  ISETP.GT.U32.AND P5, PT, R29, R9, PT ;  /* 0x000000091d00720c */ /* 0x004fc40003fa4070 */
[C---:B------:R-:W-:Y:S02]  /*7790*/  ISETP.GT.U32.AND P6, PT, R29.reuse, R10, PT ;  /* 0x0000000a1d00720c */ /* 0x040fe40003fc4070 */
[----:B------:R-:W-:-:S09]  /*77a0*/  ISETP.GT.U32.AND P0, PT, R29, R11, PT ;  /* 0x0000000b1d00720c */ /* 0x000fd20003f04070 */
[--C-:B------:R-:W-:Y:S01]  /*77b0*/  @!P5 IMAD.IADD R9, R9, 0x1, -R29.reuse ;  /* 0x000000010909d824 */ /* 0x100fe200078e0a1d */
[C---:B------:R-:W-:Y:S02]  /*77c0*/  ISETP.GT.U32.AND P5, PT, R29.reuse, R26, PT ;  /* 0x0000001a1d00720c */ /* 0x040fe40003fa4070 */
[C---:B------:R-:W-:Y:S01]  /*77d0*/  ISETP.GT.U32.AND P1, PT, R29.reuse, R12, PT ;  /* 0x0000000c1d00720c */ /* 0x040fe20003f24070 */
        /* <DEDUP_REMOVED lines=8> */
[----:B------:R0:W-:Y:S01]  /*7860*/  STL [R1+0x128], R26 ;  /* 0x0001281a01007387 */ /* 0x0001e20000100800 */
[----:B------:R-:W-:-:S03]  /*7870*/  @!P0 IMAD.IADD R23, R23, 0x1, -R29 ;  /* 0x0000000117178824 */ /* 0x000fc600078e0a1d */
[----:B0-----:R-:W2:Y:S04]  /*7880*/  LDL.LU R26, [R1+0x14] ;  /* 0x00001400011a7983 */ /* 0x001ea80000300800 */
[----:B------:R0:W-:Y:S03]  /*7890*/  STL [R1+0x138], R25 ;  /* 0x0001381901007387 */ /* 0x0001e60000100800 */
[----:B------:R-:W-:Y:S01]  /*78a0*/  @!P1 IMAD.IADD R28, R28, 0x1, -R29 ;  /* 0x000000011c1c9824 */ /* 0x000fe200078e0a1d */
[----:B0-----:R-:W2:Y:S04]  /*78b0*/  LDL.LU R25, [R1+0x10] ;  /* 0x0000100001197983 */ /* 0x001ea80000300800 */
[----:B------:R-:W2:Y:S04]  /*78c0*/  LDL.LU R24, [R1+0xc] ;  /* 0x00000c0001187983 */ /* 0x000ea80000300800 */
[----:B------:R0:W-:Y:S04]  /*78d0*/  STL [R1+0x140], R23 ;  /* 0x0001401701007387 */ /* 0x0001e80000100800 */
[----:B0-----:R-:W2:Y:S04]  /*78e0*/  LDL.LU R23, [R1+0x8] ;  /* 0x0000080001177983 */ /* 0x001ea80000300800 */
[----:B------:R-:W2:Y:S04]  /*78f0*/  LDL.LU R22, [R1+0x4] ;  /* 0x0000040001167983 */ /* 0x000ea80000300800 */
[----:B------:R0:W-:Y:S04]  /*7900*/  STL [R1+0x158], R28 ;  /* 0x0001581c01007387 */ /* 0x0001e80000100800 */
[----:B0-----:R-:W2:Y:S01]  /*7910*/  LDL.LU R28, [R1] ;  /* 0x00000000011c7983 */ /* 0x001ea20000300800 */
[----:B------:R-:W-:-:S02]  /*7920*/  ISETP.GT.U32.AND P3, PT, R29, R7, PT ;  /* 0x000000071d00720c */ /* 0x000fc40003f64070 */
[C---:B------:R-:W-:Y:S02]  /*7930*/  ISETP.GT.U32.AND P4, PT, R29.reuse, R8, PT ;  /* 0x000000081d00720c */ /* 0x040fe40003f84070 */
[----:B---3--:R-:W-:-:S09]  /*7940*/  ISETP.GT.U32.AND P2, PT, R29, R13, PT ;  /* 0x0000000d1d00720c */ /* 0x008fd20003f44070 */
[--C-:B------:R-:W-:Y:S01]  /*7950*/  @!P3 IMAD.IADD R7, R7, 0x1, -R29.reuse ;  /* 0x000000010707b824 */ /* 0x100fe200078e0a1d */
[C---:B----4-:R-:W-:Y:S01]  /*7960*/  ISETP.GT.U32.AND P3, PT, R29.reuse, R14, PT ;  /* 0x0000000e1d00720c */ /* 0x050fe20003f64070 */
[--C-:B------:R-:W-:Y:S01]  /*7970*/  @!P4 IMAD.IADD R8, R8, 0x1, -R29.reuse ;  /* 0x000000010808c824 */ /* 0x100fe200078e0a1d */
[----:B------:R-:W-:Y:S01]  /*7980*/  ISETP.GT.U32.AND P4, PT, R29, R27, PT ;  /* 0x0000001b1d00720c */ /* 0x000fe20003f84070 */
[----:B------:R-:W-:Y:S01]  /*7990*/  @!P2 IMAD.IADD R13, R13, 0x1, -R29 ;  /* 0x000000010d0da824 */ /* 0x000fe200078e0a1d */
[C---:B------:R-:W-:Y:S02]  /*79a0*/  ISETP.GT.U32.AND P2, PT, R29.reuse, R7, PT ;  /* 0x000000071d00720c */ /* 0x040fe40003f44070 */
[----:B------:R-:W-:-:S07]  /*79b0*/  ISETP.GT.U32.AND P5, PT, R29, R10, PT ;  /* 0x0000000a1d00720c */ /* 0x000fce0003fa4070 */
[--C-:B------:R-:W-:Y:S01]  /*79c0*/  @!P3 IMAD.IADD R14, R14, 0x1, -R29.reuse ;  /* 0x000000010e0eb824 */ /* 0x100fe200078e0a1d */
[----:B------:R-:W-:Y:S01]  /*79d0*/  ISETP.GT.U32.AND P3, PT, R29, R8, PT ;  /* 0x000000081d00720c */ /* 0x000fe20003f64070 */
[--C-:B------:R-:W-:Y:S01]  /*79e0*/  @!P4 IMAD.IADD R27, R27, 0x1, -R29.reuse ;  /* 0x000000011b1bc824 */ /* 0x100fe200078e0a1d */
[C---:B------:R-:W-:Y:S02]  /*79f0*/  ISETP.GT.U32.AND P4, PT, R29.reuse, R9, PT ;  /* 0x000000091d00720c */ /* 0x040fe40003f84070 */
[C---:B------:R-:W-:Y:S02]  /*7a00*/  ISETP.GT.U32.AND P0, PT, R29.reuse, R11, PT ;  /* 0x0000000b1d00720c */ /* 0x040fe40003f04070 */
[----:B------:R-:W-:Y:S01]  /*7a10*/  ISETP.GT.U32.AND P1, PT, R29, R12, PT ;  /* 0x0000000c1d00720c */ /* 0x000fe20003f24070 */
[--C-:B------:R-:W-:Y:S01]  /*7a20*/  @!P2 IMAD.IADD R7, R7, 0x1, -R29.reuse ;  /* 0x000000010707a824 */ /* 0x100fe200078e0a1d */
[----:B------:R-:W-:Y:S01]  /*7a30*/  ISETP.GT.U32.AND P2, PT, R29, R13, PT ;  /* 0x0000000d1d00720c */ /* 0x000fe20003f44070 */
[----:B------:R-:W-:-:S04]  /*7a40*/  @!P5 IMAD.IADD R10, R10, 0x1, -R29 ;  /* 0x000000010a0ad824 */ /* 0x000fc800078e0a1d */
[--C-:B------:R-:W-:Y:S01]  /*7a50*/  @!P3 IMAD.IADD R8, R8, 0x1, -R29.reuse ;  /* 0x000000010808b824 */ /* 0x100fe200078e0a1d */
[----:B------:R-:W-:Y:S01]  /*7a60*/  ISETP.GT.U32.AND P3, PT, R29, R27, PT ;  /* 0x0000001b1d00720c */ /* 0x000fe20003f64070 */
[--C-:B------:R-:W-:Y:S02]  /*7a70*/  @!P4 IMAD.IADD R9, R9, 0x1, -R29.reuse ;  /* 0x000000010909c824 */ /* 0x100fe400078e0a1d */
[--C-:B------:R-:W-:Y:S01]  /*7a80*/  @!P0 IMAD.IADD R11, R11, 0x1, -R29.reuse ;  /* 0x000000010b0b8824 */ /* 0x100fe200078e0a1d */
[C---:B------:R-:W-:Y:S01]  /*7a90*/  ISETP.GT.U32.AND P4, PT, R29.reuse, R15, PT ;  /* 0x0000000f1d00720c */ /* 0x040fe20003f84070 */
[--C-:B------:R-:W-:Y:S01]  /*7aa0*/  @!P1 IMAD.IADD R12, R12, 0x1, -R29.reuse ;  /* 0x000000010c0c9824 */ /* 0x100fe200078e0a1d */
[C---:B------:R-:W-:Y:S02]  /*7ab0*/  ISETP.GT.U32.AND P6, PT, R29.reuse, R14, PT ;  /* 0x0000000e1d00720c */ /* 0x040fe40003fc4070 */
[C---:B------:R-:W-:Y:S02]  /*7ac0*/  ISETP.GT.U32.AND P5, PT, R29.reuse, R16, PT ;  /* 0x000000101d00720c */ /* 0x040fe40003fa4070 */
[----:B------:R-:W-:Y:S01]  /*7ad0*/  ISETP.GT.U32.AND P0, PT, R29, R17, PT ;  /* 0x000000111d00720c */ /* 0x000fe20003f04070 */
[----:B------:R-:W-:-:S02]  /*7ae0*/  @!P2 IMAD.IADD R13, R13, 0x1, -R29 ;  /* 0x000000010d0da824 */ /* 0x000fc400078e0a1d */
[--C-:B------:R-:W-:Y:S01]  /*7af0*/  @!P3 IMAD.IADD R27, R27, 0x1, -R29.reuse ;  /* 0x000000011b1bb824 */ /* 0x100fe200078e0a1d */
[C---:B------:R-:W-:Y:S02]  /*7b00*/  ISETP.GT.U32.AND P1, PT, R29.reuse, R18, PT ;  /* 0x000000121d00720c */ /* 0x040fe40003f24070 */
[----:B------:R-:W-:Y:S01]  /*7b10*/  ISETP.GT.U32.AND P2, PT, R29, R19, PT ;  /* 0x000000131d00720c */ /* 0x000fe20003f44070 */
[----:B------:R-:W-:-:S04]  /*7b20*/  @!P4 IMAD.IADD R15, R15, 0x1, -R29 ;  /* 0x000000010f0fc824 */ /* 0x000fc800078e0a1d */
[--C-:B------:R-:W-:Y:S02]  /*7b30*/  @!P5 IMAD.IADD R16, R16, 0x1, -R29.reuse ;  /* 0x000000011010d824 */ /* 0x100fe400078e0a1d */
[--C-:B------:R-:W-:Y:S02]  /*7b40*/  @!P0 IMAD.IADD R17, R17, 0x1, -R29.reuse ;  /* 0x0000000111118824 */ /* 0x100fe400078e0a1d */
[--C-:B------:R-:W-:Y:S01]  /*7b50*/  @!P6 IMAD.IADD R14, R14, 0x1, -R29.reuse ;  /* 0x000000010e0ee824 */ /* 0x100fe200078e0a1d */
[----:B------:R-:W-:Y:S01]  /*7b60*/  ISETP.GT.U32.AND P6, PT, R29, R20, PT ;  /* 0x000000141d00720c */ /* 0x000fe20003fc4070 */
[--C-:B------:R-:W-:Y:S02]  /*7b70*/  @!P1 IMAD.IADD R18, R18, 0x1, -R29.reuse ;  /* 0x0000000112129824 */ /* 0x100fe400078e0a1d */
[--C-:B------:R-:W-:Y:S01]  /*7b80*/  @!P2 IMAD.IADD R19, R19, 0x1, -R29.reuse ;  /* 0x000000011313a824 */ /* 0x100fe200078e0a1d */
[----:B------:R0:W-:Y:S04]  /*7b90*/  STL [R1+0x13c], R7 ;  /* 0x00013c0701007387 */ /* 0x0001e80000100800 */
[----:B0-----:R-:W3:Y:S05]  /*7ba0*/  LDL.LU R7, [R1+0x2798] ;  /* 0x0027980001077983 */ /* 0x001eea0000300800 */
[----:B------:R-:W-:Y:S01]  /*7bb0*/  @!P6 IMAD.IADD R20, R20, 0x1, -R29 ;  /* 0x000000011414e824 */ /* 0x000fe200078e0a1d */
[----:B------:R0:W-:Y:S04]  /*7bc0*/  STL [R1+0x12c], R8 ;  /* 0x00012c0801007387 */ /* 0x0001e80000100800 */
[----:B0-----:R-:W4:Y:S04]  /*7bd0*/  LDL.LU R8, [R1+0x2794] ;  /* 0x0027940001087983 */ /* 0x001f280000300800 */
[----:B------:R0:W-:Y:S04]  /*7be0*/  STL [R1+0x104], R9 ;  /* 0x0001040901007387 */ /* 0x0001e80000100800 */
[----:B0-----:R-:W3:Y:S04]  /*7bf0*/  LDL.LU R9, [R1+0x2790] ;  /* 0x0027900001097983 */ /* 0x001ee80000300800 */
[----:B------:R0:W-:Y:S04]  /*7c00*/  STL [R1+0x110], R10 ;  /* 0x0001100a01007387 */ /* 0x0001e80000100800 */
[----:B0-----:R-:W3:Y:S04]  /*7c10*/  LDL.LU R10, [R1+0x278c] ;  /* 0x00278c00010a7983 */ /* 0x001ee80000300800 */
[----:B------:R0:W-:Y:S04]  /*7c20*/  STL [R1+0x114], R11 ;  /* 0x0001140b01007387 */ /* 0x0001e80000100800 */
[----:B0-----:R-:W3:Y:S04]  /*7c30*/  LDL.LU R11, [R1+0x2788] ;  /* 0x00278800010b7983 */ /* 0x001ee80000300800 */
[----:B------:R0:W-:Y:S04]  /*7c40*/  STL [R1+0x10c], R12 ;  /* 0x00010c0c01007387 */ /* 0x0001e80000100800 */
[----:B0-----:R-:W3:Y:S04]  /*7c50*/  LDL.LU R12, [R1+0x2784] ;  /* 0x00278400010c7983 */ /* 0x001ee80000300800 */
[----:B------:R0:W-:Y:S01]  /*7c60*/  STL [R1+0xc8], R13 ;  /* 0x0000c80d01007387 */ /* 0x0001e20000100800 */
[----:B------:R-:W-:-:S03]  /*7c70*/  IMAD.HI.U32 R0, R0, R21, RZ ;  /* 0x0000001500007227 */ /* 0x000fc600078e00ff */
[----:B0-----:R-:W3:Y:S04]  /*7c80*/  LDL.LU R13, [R1+0x2780] ;  /* 0x00278000010d7983 */ /* 0x001ee80000300800 */
[----:B------:R0:W-:Y:S04]  /*7c90*/  STL [R1+0xd8], R14 ;  /* 0x0000d80e01007387 */ /* 0x0001e80000100800 */
[----:B0-----:R-:W3:Y:S04]  /*7ca0*/  LDL.LU R14, [R1+0x277c] ;  /* 0x00277c00010e7983 */ /* 0x001ee80000300800 */
[----:B------:R0:W-:Y:S01]  /*7cb0*/  STL [R1+0xe0], R27 ;  /* 0x0000e01b01007387 */ /* 0x0001e20000100800 */
[----:B------:R-:W-:-:S03]  /*7cc0*/  IMAD.MOV R0, RZ, RZ, -R0 ;  /* 0x000000ffff007224 */ /* 0x000fc600078e0a00 */
[----:B0-----:R-:W3:Y:S01]  /*7cd0*/  LDL.LU R27, [R1+0x2778] ;  /* 0x00277800011b7983 */ /* 0x001ee20000300800 */
[C---:B--2---:R-:W-:Y:S02]  /*7ce0*/  ISETP.GT.U32.AND P3, PT, R29.reuse, R26, PT ;  /* 0x0000001a1d00720c */ /* 0x044fe40003f64070 */
[C---:B------:R-:W-:Y:S02]  /*7cf0*/  ISETP.GT.U32.AND P4, PT, R29.reuse, R25, PT ;  /* 0x000000191d00720c */ /* 0x040fe40003f84070 */
[----:B------:R-:W-:-:S09]  /*7d00*/  ISETP.GT.U32.AND P5, PT, R29, R24, PT ;  /* 0x000000181d00720c */ /* 0x000fd20003fa4070 */
[--C-:B------:R-:W-:Y:S01]  /*7d10*/  @!P3 IMAD.IADD R26, R26, 0x1, -R29.reuse ;  /* 0x000000011a1ab824 */ /* 0x100fe200078e0a1d */
[C---:B------:R-:W-:Y:S02]  /*7d20*/  ISETP.GT.U32.AND P3, PT, R29.reuse, R15, PT ;  /* 0x0000000f1d00720c */ /* 0x040fe40003f64070 */
[C---:B------:R-:W-:Y:S02]  /*7d30*/  ISETP.GT.U32.AND P0, PT, R29.reuse, R23, PT ;  /* 0x000000171d00720c */ /* 0x040fe40003f04070 */
[----:B------:R-:W-:Y:S01]  /*7d40*/  ISETP.GT.U32.AND P1, PT, R29, R22, PT ;  /* 0x000000161d00720c */ /* 0x000fe20003f24070 */
[--C-:B------:R-:W-:Y:S01]  /*7d50*/  @!P4 IMAD.IADD R25, R25, 0x1, -R29.reuse ;  /* 0x000000011919c824 */ /* 0x100fe200078e0a1d */
[C---:B------:R-:W-:Y:S01]  /*7d60*/  ISETP.GT.U32.AND P4, PT, R29.reuse, R16, PT ;  /* 0x000000101d00720c */ /* 0x040fe20003f84070 */
[----:B------:R-:W-:Y:S01]  /*7d70*/  @!P5 IMAD.IADD R24, R24, 0x1, -R29 ;  /* 0x000000011818d824 */ /* 0x000fe200078e0a1d */
[C---:B------:R-:W-:Y:S02]  /*7d80*/  ISETP.GT.U32.AND P5, PT, R29.reuse, R17, PT ;  /* 0x000000111d00720c */ /* 0x040fe40003fa4070 */
[----:B------:R-:W-:-:S05]  /*7d90*/  ISETP.GT.U32.AND P2, PT, R29, R28, PT ;  /* 0x0000001c1d00720c */ /* 0x000fca0003f44070 */
[--C-:B------:R-:W-:Y:S01]  /*7da0*/  @!P0 IMAD.IADD R23, R23, 0x1, -R29.reuse ;  /* 0x0000000117178824 */ /* 0x100fe200078e0a1d */
[C---:B------:R-:W-:Y:S01]  /*7db0*/  ISETP.GT.U32.AND P0, PT, R29.reuse, R18, PT ;  /* 0x000000121d00720c */ /* 0x040fe20003f04070 */
[--C-:B------:R-:W-:Y:S01]  /*7dc0*/  @!P1 IMAD.IADD R22, R22, 0x1, -R29.reuse ;  /* 0x0000000116169824 */ /* 0x100fe200078e0a1d */
[----:B------:R-:W-:Y:S01]  /*7dd0*/  ISETP.GT.U32.AND P1, PT, R29, R19, PT ;  /* 0x000000131d00720c */ /* 0x000fe20003f24070 */
[--C-:B------:R-:W-:Y:S01]  /*7de0*/  @!P3 IMAD.IADD R15, R15, 0x1, -R29.reuse ;  /* 0x000000010f0fb824 */ /* 0x100fe200078e0a1d */
[C---:B------:R-:W-:Y:S01]  /*7df0*/  ISETP.GT.U32.AND P3, PT, R29.reuse, R26, PT ;  /* 0x0000001a1d00720c */ /* 0x040fe20003f64070 */
[--C-:B------:R-:W-:Y:S02]  /*7e00*/  @!P4 IMAD.IADD R16, R16, 0x1, -R29.reuse ;  /* 0x000000011010c824 */ /* 0x100fe400078e0a1d */
[--C-:B------:R-:W-:Y:S01]  /*7e10*/  @!P2 IMAD.IADD R28, R28, 0x1, -R29.reuse ;  /* 0x000000011c1ca824 */ /* 0x100fe200078e0a1d */
[----:B------:R-:W-:Y:S01]  /*7e20*/  ISETP.GT.U32.AND P2, PT, R29, R20, PT ;  /* 0x000000141d00720c */ /* 0x000fe20003f44070 */
[--C-:B------:R-:W-:Y:S01]  /*7e30*/  @!P5 IMAD.IADD R17, R17, 0x1, -R29.reuse ;  /* 0x000000011111d824 */ /* 0x100fe200078e0a1d */
[C---:B------:R-:W-:Y:S01]  /*7e40*/  ISETP.GT.U32.AND P4, PT, R29.reuse, R25, PT ;  /* 0x000000191d00720c */ /* 0x040fe20003f84070 */
[----:B------:R0:W-:Y:S01]  /*7e50*/  STL [R1+0xf4], R15 ;  /* 0x0000f40f01007387 */ /* 0x0001e20000100800 */
[C---:B------:R-:W-:Y:S01]  /*7e60*/  ISETP.GT.U32.AND P5, PT, R29.reuse, R24, PT ;  /* 0x000000181d00720c */ /* 0x040fe20003fa4070 */
[--C-:B------:R-:W-:Y:S01]  /*7e70*/  @!P0 IMAD.IADD R18, R18, 0x1, -R29.reuse ;  /* 0x0000000112128824 */ /* 0x100fe200078e0a1d */
[----:B------:R-:W-:Y:S01]  /*7e80*/  ISETP.GT.U32.AND P0, PT, R29, R23, PT ;  /* 0x000000171d00720c */ /* 0x000fe20003f04070 */
[--C-:B------:R-:W-:Y:S01]  /*7e90*/  @!P1 IMAD.IADD R19, R19, 0x1, -R29.reuse ;  /* 0x0000000113139824 */ /* 0x100fe200078e0a1d */
[----:B------:R-:W-:Y:S01]  /*7ea0*/  ISETP.GT.U32.AND P1, PT, R29, R22, PT ;  /* 0x000000161d00720c */ /* 0x000fe20003f24070 */
[----:B0-----:R-:W2:Y:S04]  /*7eb0*/  LDL.LU R15, [R1+0x2774] ;  /* 0x00277400010f7983 */ /* 0x001ea80000300800 */
[--C-:B------:R-:W-:Y:S01]  /*7ec0*/  @!P2 IMAD.IADD R20, R20, 0x1, -R29.reuse ;  /* 0x000000011414a824 */ /* 0x100fe200078e0a1d */
[----:B------:R0:W-:Y:S01]  /*7ed0*/  STL [R1+0xdc], R16 ;  /* 0x0000dc1001007387 */ /* 0x0001e20000100800 */
[----:B------:R-:W-:-:S02]  /*7ee0*/  @!P3 IMAD.IADD R26, R26, 0x1, -R29 ;  /* 0x000000011a1ab824 */ /* 0x000fc400078e0a1d */
[----:B------:R-:W-:Y:S01]  /*7ef0*/  @!P4 IMAD.IADD R25, R25, 0x1, -R29 ;  /* 0x000000011919c824 */ /* 0x000fe200078e0a1d */
[----:B0-----:R-:W2:Y:S04]  /*7f00*/  LDL.LU R16, [R1+0x2770] ;  /* 0x0027700001107983 */ /* 0x001ea80000300800 */
[----:B------:R0:W-:Y:S01]  /*7f10*/  STL [R1+0xd0], R17 ;  /* 0x0000d01101007387 */ /* 0x0001e20000100800 */
[----:B------:R-:W-:Y:S02]  /*7f20*/  IMAD R0, R29, R0, R21 ;  /* 0x000000001d007224 */ /* 0x000fe400078e0215 */
[--C-:B------:R-:W-:Y:S01]  /*7f30*/  @!P5 IMAD.IADD R24, R24, 0x1, -R29.reuse ;  /* 0x000000011818d824 */ /* 0x100fe200078e0a1d */
[----:B0-----:R-:W2:Y:S04]  /*7f40*/  LDL.LU R17, [R1+0x276c] ;  /* 0x00276c0001117983 */ /* 0x001ea80000300800 */
[----:B------:R0:W-:Y:S01]  /*7f50*/  STL [R1+0x20], R18 ;  /* 0x0000201201007387 */ /* 0x0001e20000100800 */
[----:B------:R-:W-:-:S03]  /*7f60*/  @!P0 IMAD.IADD R23, R23, 0x1, -R29 ;  /* 0x0000000117178824 */ /* 0x000fc600078e0a1d */
[----:B0-----:R-:W2:Y:S04]  /*7f70*/  LDL.LU R18, [R1+0x2768] ;  /* 0x0027680001127983 */ /* 0x001ea80000300800 */
[----:B------:R0:W-:Y:S01]  /*7f80*/  STL [R1+0x1c], R19 ;  /* 0x00001c1301007387 */ /* 0x0001e20000100800 */
[----:B------:R-:W-:-:S03]  /*7f90*/  @!P1 IMAD.IADD R22, R22, 0x1, -R29 ;  /* 0x0000000116169824 */ /* 0x000fc600078e0a1d */
[----:B0-----:R-:W2:Y:S04]  /*7fa0*/  LDL.LU R19, [R1+0x2764] ;  /* 0x0027640001137983 */ /* 0x001ea80000300800 */
[----:B------:R0:W-:Y:S04]  /*7fb0*/  STL [R1+0x18], R20 ;  /* 0x0000181401007387 */ /* 0x0001e80000100800 */
[----:B0-----:R-:W2:Y:S04]  /*7fc0*/  LDL.LU R20, [R1+0x2760] ;  /* 0x0027600001147983 */ /* 0x001ea80000300800 */
[----:B------:R-:W2:Y:S04]  /*7fd0*/  LDL.LU R21, [R1+0x275c] ;  /* 0x00275c0001157983 */ /* 0x000ea80000300800 */
[----:B------:R0:W-:Y:S04]  /*7fe0*/  STL [R1+0x14], R26 ;  /* 0x0000141a01007387 */ /* 0x0001e80000100800 */
[----:B0-----:R-:W4:Y:S04]  /*7ff0*/  LDL.LU R26, [R1+0x2758] ;  /* 0x00275800011a7983 */ /* 0x001f280000300800 */
[----:B------:R0:W-:Y:S04]  /*8000*/  STL [R1+0x10], R25 ;  /* 0x0000101901007387 */ /* 0x0001e80000100800 */
[----:B0-----:R-:W4:Y:S04]  /*8010*/  LDL.LU R25, [R1+0x2754] ;  /* 0x0027540001197983 */ /* 0x001f280000300800 */
[----:B------:R0:W-:Y:S04]  /*8020*/  STL [R1+0xc], R24 ;  /* 0x00000c1801007387 */ /* 0x0001e80000100800 */
[----:B0-----:R-:W4:Y:S04]  /*8030*/  LDL.LU R24, [R1+0x2750] ;  /* 0x0027500001187983 */ /* 0x001f280000300800 */
[----:B------:R0:W-:Y:S04]  /*8040*/  STL [R1+0x8], R23 ;  /* 0x0000081701007387 */ /* 0x0001e80000100800 */
[----:B0-----:R-:W4:Y:S04]  /*8050*/  LDL.LU R23, [R1+0x274c] ;  /* 0x00274c0001177983 */ /* 0x001f280000300800 */
[----:B------:R0:W-:Y:S04]  /*8060*/  STL [R1+0x4], R22 ;  /* 0x0000041601007387 */ /* 0x0001e80000100800 */
[----:B0-----:R-:W4:Y:S01]  /*8070*/  LDL.LU R22, [R1+0x2748] ;  /* 0x0027480001167983 */ /* 0x001f220000300800 */
[----:B------:R-:W-:-:S13]  /*8080*/  ISETP.GT.U32.AND P2, PT, R29, R28, PT ;  /* 0x0000001c1d00720c */ /* 0x000fda0003f44070 */
[----:B------:R-:W-:Y:S01]  /*8090*/  @!P2 IMAD.IADD R28, R28, 0x1, -R29 ;  /* 0x000000011c1ca824 */ /* 0x000fe200078e0a1d */
[----:B---3--:R-:W-:-:S13]  /*80a0*/  ISETP.GT.U32.AND P6, PT, R29, R27, PT ;  /* 0x0000001b1d00720c */ /* 0x008fda0003fc4070 */
[----:B------:R-:W-:-:S05]  /*80b0*/  @!P6 IMAD.IADD R27, R27, 0x1, -R29 ;  /* 0x000000011b1be824 */ /* 0x000fca00078e0a1d */
[----:B------:R-:W-:-:S13]  /*80c0*/  ISETP.GT.U32.AND P6, PT, R29, R27, PT ;  /* 0x0000001b1d00720c */ /* 0x000fda0003fc4070 */
[----:B------:R-:W-:-:S05]  /*80d0*/  @!P6 IMAD.IADD R27, R27, 0x1, -R29 ;  /* 0x000000011b1be824 */ /* 0x000fca00078e0a1d */
[----:B------:R-:W-:Y:S04]  /*80e0*/  STL [R1+0x2724], R27 ;  /* 0x0027241b01007387 */ /* 0x000fe80000100800 */
[----:B------:R-:W-:Y:S01]  /*80f0*/  STL [R1], R28 ;  /* 0x0000001c01007387 */ /* 0x000fe20000100800 */
[C---:B--2---:R-:W-:Y:S02]  /*8100*/  ISETP.GT.U32.AND P2, PT, R29.reuse, R21, PT ;  /* 0x000000151d00720c */ /* 0x044fe40003f44070 */
[C---:B----4-:R-:W-:Y:S02]  /*8110*/  ISETP.GT.U32.AND P3, PT, R29.reuse, R26, PT ;  /* 0x0000001a1d00720c */ /* 0x050fe40003f64070 */
[C---:B------:R-:W-:Y:S02]  /*8120*/  ISETP.GT.U32.AND P6, PT, R29.reuse, R20, PT ;  /* 0x000000141d00720c */ /* 0x040fe40003fc4070 */
[----:B------:R-:W-:-:S09]  /*8130*/  ISETP.GT.U32.AND P4, PT, R29, R25, PT ;  /* 0x000000191d00720c */ /* 0x000fd20003f84070 */
[--C-:B------:R-:W-:Y:S01]  /*8140*/  @!P3 IMAD.IADD R26, R26, 0x1, -R29.reuse ;  /* 0x000000011a1ab824 */ /* 0x100fe200078e0a1d */
[C---:B------:R-:W-:Y:S02]  /*8150*/  ISETP.GT.U32.AND P3, PT, R29.reuse, R19, PT ;  /* 0x000000131d00720c */ /* 0x040fe40003f64070 */
[----:B------:R-:W-:Y:S01]  /*8160*/  ISETP.GT.U32.AND P5, PT, R29, R24, PT ;  /* 0x000000181d00720c */ /* 0x000fe20003fa4070 */
[----:B------:R-:W-:Y:S01]  /*8170*/  @!P4 IMAD.IADD R25, R25, 0x1, -R29 ;  /* 0x000000011919c824 */ /* 0x000fe200078e0a1d */
[C---:B------:R-:W-:Y:S02]  /*8180*/  ISETP.GT.U32.AND P4, PT, R29.reuse, R18, PT ;  /* 0x000000121d00720c */ /* 0x040fe40003f84070 */
[----:B------:R-:W-:-:S09]  /*8190*/  ISETP.GT.U32.AND P0, PT, R29, R23, PT ;  /* 0x000000171d00720c */ /* 0x000fd20003f04070 */
[--C-:B------:R-:W-:Y:S01]  /*81a0*/  @!P5 IMAD.IADD R24, R24, 0x1, -R29.reuse ;  /* 0x000000011818d824 */ /* 0x100fe200078e0a1d */
[C---:B------:R-:W-:Y:S02]  /*81b0*/  ISETP.GT.U32.AND P5, PT, R29.reuse, R17, PT ;  /* 0x000000111d00720c */ /* 0x040fe40003fa4070 */
[----:B------:R-:W-:Y:S01]  /*81c0*/  ISETP.GT.U32.AND P1, PT, R29, R22, PT ;  /* 0x000000161d00720c */ /* 0x000fe20003f24070 */
[--C-:B------:R-:W-:Y:S01]  /*81d0*/  @!P0 IMAD.IADD R23, R23, 0x1, -R29.reuse ;  /* 0x0000000117178824 */ /* 0x100fe200078e0a1d */
[----:B------:R-:W-:Y:S01]  /*81e0*/  ISETP.GT.U32.AND P0, PT, R29, R16, PT ;  /* 0x000000101d00720c */ /* 0x000fe20003f04070 */
[----:B------:R-:W-:Y:S01]  /*81f0*/  @!P2 IMAD.IADD R21, R21, 0x1, -R29 ;  /* 0x000000011515a824 */ /* 0x000fe200078e0a1d */
[----:B------:R-:W-:-:S09]  /*8200*/  ISETP.GT.U32.AND P2, PT, R29, R14, PT ;  /* 0x0000000e1d00720c */ /* 0x000fd20003f44070 */
[--C-:B------:R-:W-:Y:S01]  /*8210*/  @!P1 IMAD.IADD R22, R22, 0x1, -R29.reuse ;  /* 0x0000000116169824 */ /* 0x100fe200078e0a1d */
[C---:B------:R-:W-:Y:S01]  /*8220*/  ISETP.GT.U32.AND P1, PT, R29.reuse, R15, PT ;  /* 0x0000000f1d00720c */ /* 0x040fe20003f24070 */
[--C-:B------:R-:W-:Y:S01]  /*8230*/  @!P6 IMAD.IADD R20, R20, 0x1, -R29.reuse ;  /* 0x000000011414e824 */ /* 0x100fe200078e0a1d */
[----:B------:R-:W-:Y:S01]  /*8240*/  ISETP.GT.U32.AND P6, PT, R29, R26, PT ;  /* 0x0000001a1d00720c */ /* 0x000fe20003fc4070 */
        /* <DEDUP_REMOVED lines=8> */
[----:B------:R-:W-:-:S02]  /*82d0*/  @!P2 IMAD.IADD R14, R14, 0x1, -R29 ;  /* 0x000000010e0ea824 */ /* 0x000fc400078e0a1d */
[--C-:B------:R-:W-:Y:S01]  /*82e0*/  @!P1 IMAD.IADD R15, R15, 0x1, -R29.reuse ;  /* 0x000000010f0f9824 */ /* 0x100fe200078e0a1d */
[C---:B------:R-:W-:Y:S02]  /*82f0*/  ISETP.GT.U32.AND P1, PT, R29.reuse, R21, PT ;  /* 0x000000151d00720c */ /* 0x040fe40003f24070 */
[----:B------:R-:W-:Y:S01]  /*8300*/  ISETP.GT.U32.AND P2, PT, R29, R20, PT ;  /* 0x000000141d00720c */ /* 0x000fe20003f44070 */
[--C-:B------:R-:W-:Y:S02]  /*8310*/  @!P6 IMAD.IADD R26, R26, 0x1, -R29.reuse ;  /* 0x000000011a1ae824 */ /* 0x100fe400078e0a1d */
[--C-:B------:R-:W-:Y:S02]  /*8320*/  @!P3 IMAD.IADD R25, R25, 0x1, -R29.reuse ;  /* 0x000000011919b824 */ /* 0x100fe400078e0a1d */
[--C-:B------:R-:W-:Y:S02]  /*8330*/  @!P4 IMAD.IADD R24, R24, 0x1, -R29.reuse ;  /* 0x000000011818c824 */ /* 0x100fe400078e0a1d */
[--C-:B------:R-:W-:Y:S01]  /*8340*/  @!P5 IMAD.IADD R23, R23, 0x1, -R29.reuse ;  /* 0x000000011717d824 */ /* 0x100fe200078e0a1d */
[----:B------:R-:W-:Y:S01]  /*8350*/  STL [R1+0x2720], R26 ;  /* 0x0027201a01007387 */ /* 0x000fe20000100800 */
[----:B------:R-:W-:-:S02]  /*8360*/  @!P0 IMAD.IADD R22, R22, 0x1, -R29 ;  /* 0x0000000116168824 */ /* 0x000fc400078e0a1d */
[--C-:B------:R-:W-:Y:S01]  /*8370*/  @!P1 IMAD.IADD R21, R21, 0x1, -R29.reuse ;  /* 0x0000000115159824 */ /* 0x100fe200078e0a1d */
[----:B------:R-:W-:Y:S01]  /*8380*/  STL [R1+0x271c], R25 ;  /* 0x00271c1901007387 */ /* 0x000fe20000100800 */
[----:B------:R-:W-:-:S03]  /*8390*/  @!P2 IMAD.IADD R20, R20, 0x1, -R29 ;  /* 0x000000011414a824 */ /* 0x000fc600078e0a1d */
[----:B------:R0:W-:Y:S04]  /*83a0*/  STL [R1+0x2728], R24 ;  /* 0x0027281801007387 */ /* 0x0001e80000100800 */
[----:B------:R-:W-:Y:S04]  /*83b0*/  STL [R1+0x272c], R23 ;  /* 0x00272c1701007387 */ /* 0x000fe80000100800 */
[----:B------:R-:W-:Y:S04]  /*83c0*/  STL [R1+0x2730], R22 ;  /* 0x0027301601007387 */ /* 0x000fe80000100800 */
[----:B------:R-:W-:Y:S04]  /*83d0*/  STL [R1+0x2734], R21 ;  /* 0x0027341501007387 */ /* 0x000fe80000100800 */
[----:B0-----:R-:W2:Y:S04]  /*83e0*/  LDL R24, [R1+0xfd0] ;  /* 0x000fd00001187983 */ /* 0x001ea80000100800 */
[----:B------:R-:W3:Y:S04]  /*83f0*/  LDL R26, [R1+0xfd4] ;  /* 0x000fd400011a7983 */ /* 0x000ee80000100800 */
[----:B------:R-:W4:Y:S04]  /*8400*/  LDL R27, [R1+0xfd8] ;  /* 0x000fd800011b7983 */ /* 0x000f280000100800 */
[----:B------:R-:W4:Y:S04]  /*8410*/  LDL R28, [R1+0xfdc] ;  /* 0x000fdc00011c7983 */ /* 0x000f280000100800 */
[----:B------:R0:W-:Y:S04]  /*8420*/  STL [R1+0x2738], R20 ;  /* 0x0027381401007387 */ /* 0x0001e80000100800 */
[----:B0-----:R-:W4:Y:S01]  /*8430*/  LDL.LU R20, [R1+0x19c] ;  /* 0x00019c0001147983 */ /* 0x001f220000300800 */
[----:B------:R-:W-:-:S02]  /*8440*/  ISETP.GT.U32.AND P4, PT, R29, R18, PT ;  /* 0x000000121d00720c */ /* 0x000fc40003f84070 */
[C---:B------:R-:W-:Y:S02]  /*8450*/  ISETP.GT.U32.AND P3, PT, R29.reuse, R19, PT ;  /* 0x000000131d00720c */ /* 0x040fe40003f64070 */
[C---:B------:R-:W-:Y:S02]  /*8460*/  ISETP.GT.U32.AND P5, PT, R29.reuse, R17, PT ;  /* 0x000000111d00720c */ /* 0x040fe40003fa4070 */
[C---:B------:R-:W-:Y:S02]  /*8470*/  ISETP.GT.U32.AND P1, PT, R29.reuse, R14, PT ;  /* 0x0000000e1d00720c */ /* 0x040fe40003f24070 */
[----:B------:R-:W-:-:S05]  /*8480*/  ISETP.GT.U32.AND P2, PT, R29, R13, PT ;  /* 0x0000000d1d00720c */ /* 0x000fca0003f44070 */
[--C-:B------:R-:W-:Y:S01]  /*8490*/  @!P4 IMAD.IADD R18, R18, 0x1, -R29.reuse ;  /* 0x000000011212c824 */ /* 0x100fe200078e0a1d */
[----:B------:R-:W-:Y:S01]  /*84a0*/  ISETP.GT.U32.AND P4, PT, R29, R11, PT ;  /* 0x0000000b1d00720c */ /* 0x000fe20003f84070 */
[--C-:B------:R-:W-:Y:S01]  /*84b0*/  @!P3 IMAD.IADD R19, R19, 0x1, -R29.reuse ;  /* 0x000000011313b824 */ /* 0x100fe200078e0a1d */
[----:B------:R-:W-:Y:S01]  /*84c0*/  ISETP.GT.U32.AND P3, PT, R29, R12, PT ;  /* 0x0000000c1d00720c */ /* 0x000fe20003f64070 */
[--C-:B------:R-:W-:Y:S01]  /*84d0*/  @!P5 IMAD.IADD R17, R17, 0x1, -R29.reuse ;  /* 0x000000011111d824 */ /* 0x100fe200078e0a1d */
[C---:B------:R-:W-:Y:S01]  /*84e0*/  ISETP.GT.U32.AND P5, PT, R29.reuse, R10, PT ;  /* 0x0000000a1d00720c */ /* 0x040fe20003fa4070 */
[--C-:B------:R-:W-:Y:S01]  /*84f0*/  @!P1 IMAD.IADD R14, R14, 0x1, -R29.reuse ;  /* 0x000000010e0e9824 */ /* 0x100fe200078e0a1d */
[----:B------:R-:W-:Y:S01]  /*8500*/  ISETP.GT.U32.AND P1, PT, R29, R7, PT ;  /* 0x000000071d00720c */ /* 0x000fe20003f24070 */
[--C-:B------:R-:W-:Y:S01]  /*8510*/  @!P2 IMAD.IADD R13, R13, 0x1, -R29.reuse ;  /* 0x000000010d0da824 */ /* 0x100fe200078e0a1d */
[----:B------:R-:W-:Y:S01]  /*8520*/  ISETP.GT.U32.AND P2, PT, R29, R6, PT ;  /* 0x000000061d00720c */ /* 0x000fe20003f44070 */
[----:B------:R0:W-:Y:S04]  /*8530*/  STL [R1+0x273c], R19 ;  /* 0x00273c1301007387 */ /* 0x0001e80000100800 */
[--C-:B------:R-:W-:Y:S01]  /*8540*/  @!P4 IMAD.IADD R11, R11, 0x1, -R29.reuse ;  /* 0x000000010b0bc824 */ /* 0x100fe200078e0a1d */
[----:B------:R-:W-:Y:S01]  /*8550*/  ISETP.GT.U32.AND P4, PT, R29, R4, PT ;  /* 0x000000041d00720c */ /* 0x000fe20003f84070 */
[----:B------:R-:W1:Y:S04]  /*8560*/  S2R R25, SR_TID.X ;  /* 0x0000000000197919 */ /* 0x000e680000002100 */
[----:B0-----:R-:W0:Y:S01]  /*8570*/  S2R R19, SR_TID.X ;  /* 0x0000000000137919 */ /* 0x001e220000002100 */
[----:B------:R-:W-:-:S03]  /*8580*/  @!P3 IMAD.IADD R12, R12, 0x1, -R29 ;  /* 0x000000010c0cb824 */ /* 0x000fc600078e0a1d */
[----:B------:R1:W-:Y:S01]  /*8590*/  STL [R1+0x2740], R18 ;  /* 0x0027401201007387 */ /* 0x0003e20000100800 */
[--C-:B------:R-:W-:Y:S02]  /*85a0*/  @!P5 IMAD.IADD R10, R10, 0x1, -R29.reuse ;  /* 0x000000010a0ad824 */ /* 0x100fe400078e0a1d */
[--C-:B------:R-:W-:Y:S01]  /*85b0*/  @!P1 IMAD.IADD R7, R7, 0x1, -R29.reuse ;  /* 0x0000000107079824 */ /* 0x100fe200078e0a1d */
[----:B-1----:R-:W1:Y:S01]  /*85c0*/  S2R R18, SR_TID.X ;  /* 0x0000000000127919 */ /* 0x002e620000002100 */
[--C-:B------:R-:W-:Y:S01]  /*85d0*/  @!P2 IMAD.IADD R6, R6, 0x1, -R29.reuse ;  /* 0x000000010606a824 */ /* 0x100fe200078e0a1d */
[C---:B------:R-:W-:Y:S01]  /*85e0*/  ISETP.GT.U32.AND P1, PT, R29.reuse, R13, PT ;  /* 0x0000000d1d00720c */ /* 0x040fe20003f24070 */
[----:B------:R-:W-:Y:S01]  /*85f0*/  @!P4 IMAD.IADD R4, R4, 0x1, -R29 ;  /* 0x000000010404c824 */ /* 0x000fe200078e0a1d */
[C---:B------:R-:W-:Y:S01]  /*8600*/  ISETP.GT.U32.AND P2, PT, R29.reuse, R12, PT ;  /* 0x0000000c1d00720c */ /* 0x040fe20003f44070 */
[----:B------:R-:W4:Y:S01]  /*8610*/  LDL R22, [R1+0xfcc] ;  /* 0x000fcc0001167983 */ /* 0x000f220000100800 */
[----:B------:R-:W-:Y:S01]  /*8620*/  ISETP.GT.U32.AND P4, PT, R29, R10, PT ;  /* 0x0000000a1d00720c */ /* 0x000fe20003f84070 */
[----:B------:R-:W-:-:S02]  /*8630*/  IMAD.SHL.U32 R25, R25, 0x200, RZ ;  /* 0x0000020019197824 */ /* 0x000fc400078e00ff */
[----:B------:R-:W4:Y:S01]  /*8640*/  LDL R23, [R1+0x25e0] ;  /* 0x0025e00001177983 */ /* 0x000f220000100800 */
[----:B0-----:R-:W-:-:S05]  /*8650*/  LOP3.LUT R19, R19, 0x7, RZ, 0xc0, !PT ;  /* 0x0000000713137812 */ /* 0x001fca00078ec0ff */
[--C-:B------:R-:W-:Y:S01]  /*8660*/  @!P1 IMAD.IADD R13, R13, 0x1, -R29.reuse ;  /* 0x000000010d0d9824 */ /* 0x100fe200078e0a1d */
[C---:B------:R-:W-:Y:S01]  /*8670*/  ISETP.GT.U32.AND P1, PT, R29.reuse, R7, PT ;  /* 0x000000071d00720c */ /* 0x040fe20003f24070 */
[--C-:B------:R-:W-:Y:S01]  /*8680*/  @!P2 IMAD.IADD R12, R12, 0x1, -R29.reuse ;  /* 0x000000010c0ca824 */ /* 0x100fe200078e0a1d */
[C---:B------:R-:W-:Y:S01]  /*8690*/  ISETP.GT.U32.AND P2, PT, R29.reuse, R6, PT ;  /* 0x000000061d00720c */ /* 0x040fe20003f44070 */
[--C-:B------:R-:W-:Y:S01]  /*86a0*/  @!P4 IMAD.IADD R10, R10, 0x1, -R29.reuse ;  /* 0x000000010a0ac824 */ /* 0x100fe200078e0a1d */
[----:B------:R-:W-:Y:S01]  /*86b0*/  ISETP.GT.U32.AND P4, PT, R29, R4, PT ;  /* 0x000000041d00720c */ /* 0x000fe20003f84070 */
[----:B------:R-:W-:Y:S01]  /*86c0*/  IMAD R19, R19, 0x110, RZ ;  /* 0x0000011013137824 */ /* 0x000fe200078e02ff */
[----:B------:R-:W-:Y:S01]  /*86d0*/  LOP3.LUT R21, R25, 0x2000, RZ, 0xc0, !PT ;  /* 0x0000200019157812 */ /* 0x000fe200078ec0ff */
[----:B-1----:R-:W-:Y:S01]  /*86e0*/  IMAD.SHL.U32 R18, R18, 0x2, RZ ;  /* 0x0000000212127824 */ /* 0x002fe200078e00ff */
[----:B------:R-:W4:Y:S04]  /*86f0*/  LDL R25, [R1+0x25dc] ;  /* 0x0025dc0001197983 */ /* 0x000f280000100800 */
[----:B------:R-:W-:Y:S01]  /*8700*/  LOP3.LUT R19, R19, 0x30, R18, 0x78, !PT ;  /* 0x0000003013137812 */ /* 0x000fe200078e7812 */
[----:B------:R-:W-:-:S02]  /*8710*/  @!P1 IMAD.IADD R7, R7, 0x1, -R29 ;  /* 0x0000000107079824 */ /* 0x000fc400078e0a1d */
[--C-:B------:R-:W-:Y:S02]  /*8720*/  @!P2 IMAD.IADD R6, R6, 0x1, -R29.reuse ;  /* 0x000000010606a824 */ /* 0x100fe400078e0a1d */
[----:B------:R-:W-:Y:S01]  /*8730*/  @!P4 IMAD.IADD R4, R4, 0x1, -R29 ;  /* 0x000000010404c824 */ /* 0x000fe200078e0a1d */
[----:B--2---:R-:W-:Y:S02]  /*8740*/  ISETP.GE.AND P1, PT, R24, RZ, PT ;  /* 0x000000ff1800720c */ /* 0x004fe40003f26270 */
[----:B---3--:R-:W-:Y:S02]  /*8750*/  ISETP.GE.AND P2, PT, R26, RZ, PT ;  /* 0x000000ff1a00720c */ /* 0x008fe40003f46270 */
[----:B----4-:R-:W-:Y:S01]  /*8760*/  ISETP.GE.AND P4, PT, R28, RZ, PT ;  /* 0x000000ff1c00720c */ /* 0x010fe20003f86270 */
[----:B------:R-:W-:-:S05]  /*8770*/  IMAD.IADD R18, R21, 0x1, R20 ;  /* 0x0000000115127824 */ /* 0x000fca00078e0214 */
[----:B------:R0:W-:Y:S04]  /*8780*/  STL [R1+0x9d0], R18 ;  /* 0x0009d01201007387 */ /* 0x0001e80000100800 */
[----:B------:R-:W2:Y:S04]  /*8790*/  LDL R24, [R1+0x25d4] ;  /* 0x0025d40001187983 */ /* 0x000ea80000100800 */
[----:B------:R-:W3:Y:S04]  /*87a0*/  LDL R26, [R1+0x25d8] ;  /* 0x0025d800011a7983 */ /* 0x000ee80000100800 */
[----:B------:R-:W4:Y:S01]  /*87b0*/  LDL.LU R28, [R1+0x64] ;  /* 0x00006400011c7983 */ /* 0x000f220000300800 */
[----:B------:R-:W-:-:S02]  /*87c0*/  ISETP.GT.U32.AND P0, PT, R29, R16, PT ;  /* 0x000000101d00720c */ /* 0x000fc40003f04070 */
[C---:B------:R-:W-:Y:S01]  /*87d0*/  ISETP.GT.U32.AND P6, PT, R29.reuse, R15, PT ;  /* 0x0000000f1d00720c */ /* 0x040fe20003fc4070 */
[----:B------:R-:W2:Y:S01]  /*87e0*/  LDL R20, [R1+0x25d0] ;  /* 0x0025d00001147983 */ /* 0x000ea20000100800 */
[----:B------:R-:W-:-:S09]  /*87f0*/  ISETP.GT.U32.AND P3, PT, R29, R5, PT ;  /* 0x000000051d00720c */ /* 0x000fd20003f64070 */
[--C-:B------:R-:W-:Y:S01]  /*8800*/  @!P0 IMAD.IADD R16, R16, 0x1, -R29.reuse ;  /* 0x0000000110108824 */ /* 0x100fe200078e0a1d */
[----:B------:R-:W-:Y:S01]  /*8810*/  ISETP.GT.U32.AND P0, PT, R29, R9, PT ;  /* 0x000000091d00720c */ /* 0x000fe20003f04070 */
[--C-:B------:R-:W-:Y:S01]  /*8820*/  @!P6 IMAD.IADD R15, R15, 0x1, -R29.reuse ;  /* 0x000000010f0fe824 */ /* 0x100fe200078e0a1d */
[C---:B------:R-:W-:Y:S02]  /*8830*/  ISETP.GT.U32.AND P6, PT, R29.reuse, R8, PT ;  /* 0x000000081d00720c */ /* 0x040fe40003fc4070 */
[----:B------:R-:W-:Y:S01]  /*8840*/  ISETP.GT.U32.AND P5, PT, R29, R3, PT ;  /* 0x000000031d00720c */ /* 0x000fe20003fa4070 */
[----:B------:R-:W-:Y:S01]  /*8850*/  @!P3 IMAD.IADD R5, R5, 0x1, -R29 ;  /* 0x000000010505b824 */ /* 0x000fe200078e0a1d */
[----:B------:R-:W-:-:S07]  /*8860*/  ISETP.GT.U32.AND P3, PT, R29, R11, PT ;  /* 0x0000000b1d00720c */ /* 0x000fce0003f64070 */
[--C-:B------:R-:W-:Y:S01]  /*8870*/  @!P0 IMAD.IADD R9, R9, 0x1, -R29.reuse ;  /* 0x0000000109098824 */ /* 0x100fe200078e0a1d */
[C---:B------:R-:W-:Y:S01]  /*8880*/  ISETP.GT.U32.AND P0, PT, R29.reuse, R2, PT ;  /* 0x000000021d00720c */ /* 0x040fe20003f04070 */
[--C-:B------:R-:W-:Y:S01]  /*8890*/  @!P6 IMAD.IADD R8, R8, 0x1, -R29.reuse ;  /* 0x000000010808e824 */ /* 0x100fe200078e0a1d */
[----:B------:R-:W-:Y:S01]  /*88a0*/  ISETP.GT.U32.AND P6, PT, R29, R0, PT ;  /* 0x000000001d00720c */ /* 0x000fe20003fc4070 */
[--C-:B------:R-:W-:Y:S01]  /*88b0*/  @!P5 IMAD.IADD R3, R3, 0x1, -R29.reuse ;  /* 0x000000010303d824 */ /* 0x100fe200078e0a1d */
[----:B------:R-:W-:Y:S01]  /*88c0*/  ISETP.GT.U32.AND P5, PT, R29, R9, PT ;  /* 0x000000091d00720c */ /* 0x000fe20003fa4070 */
[----:B------:R-:W-:Y:S01]  /*88d0*/  @!P3 IMAD.IADD R11, R11, 0x1, -R29 ;  /* 0x000000010b0bb824 */ /* 0x000fe200078e0a1d */
[----:B------:R-:W-:-:S07]  /*88e0*/  ISETP.GT.U32.AND P3, PT, R29, R5, PT ;  /* 0x000000051d00720c */ /* 0x000fce0003f64070 */
[--C-:B------:R-:W-:Y:S01]  /*88f0*/  @!P0 IMAD.IADD R2, R2, 0x1, -R29.reuse ;  /* 0x0000000102028824 */ /* 0x100fe200078e0a1d */
[----:B------:R-:W-:Y:S01]  /*8900*/  ISETP.GT.U32.AND P0, PT, R29, R8, PT ;  /* 0x000000081d00720c */ /* 0x000fe20003f04070 */
[--C-:B------:R-:W-:Y:S02]  /*8910*/  @!P6 IMAD.IADD R0, R0, 0x1, -R29.reuse ;  /* 0x000000010000e824 */ /* 0x100fe400078e0a1d */
[--C-:B------:R-:W-:Y:S01]  /*8920*/  @!P5 IMAD.IADD R9, R9, 0x1, -R29.reuse ;  /* 0x000000010909d824 */ /* 0x100fe200078e0a1d */
[C---:B------:R-:W-:Y:S02]  /*8930*/  ISETP.GT.U32.AND P5, PT, R29.reuse, R3, PT ;  /* 0x000000031d00720c */ /* 0x040fe40003fa4070 */
[----:B------:R-:W-:Y:S01]  /*8940*/  ISETP.GT.U32.AND P6, PT, R29, R2, PT ;  /* 0x000000021d00720c */ /* 0x000fe20003fc4070 */
[--C-:B------:R-:W-:Y:S01]  /*8950*/  @!P3 IMAD.IADD R5, R5, 0x1, -R29.reuse ;  /* 0x000000010505b824 */ /* 0x100fe200078e0a1d */
[----:B------:R-:W-:Y:S02]  /*8960*/  ISETP.GE.AND P3, PT, R27, RZ, PT ;  /* 0x000000ff1b00720c */ /* 0x000fe40003f66270 */
[----:B------:R-:W2:Y:S03]  /*8970*/  LDL R27, [R1+0x25cc] ;  /* 0x0025cc00011b7983 */ /* 0x000ea60000100800 */
[----:B------:R-:W-:Y:S01]  /*8980*/  @!P0 IMAD.IADD R8, R8, 0x1, -R29 ;  /* 0x0000000108088824 */ /* 0x000fe200078e0a1d */
[----:B------:R-:W-:-:S03]  /*8990*/  ISETP.GT.U32.AND P0, PT, R29, R0, PT ;  /* 0x000000001d00720c */ /* 0x000fc60003f04070 */
[--C-:B------:R-:W-:Y:S02]  /*89a0*/  @!P5 IMAD.IADD R3, R3, 0x1, -R29.reuse ;  /* 0x000000010303d824 */ /* 0x100fe400078e0a1d */
[----:B------:R-:W-:-:S08]  /*89b0*/  @!P6 IMAD.IADD R2, R2, 0x1, -R29 ;  /* 0x000000010202e824 */ /* 0x000fd000078e0a1d */
[----:B------:R-:W-:Y:S02]  /*89c0*/  @!P0 IMAD.IADD R0, R0, 0x1, -R29 ;  /* 0x0000000100008824 */ /* 0x000fe400078e0a1d */
[----:B----4-:R-:W-:Y:S01]  /*89d0*/  @!P1 IMAD.MOV R28, RZ, RZ, -R28 ;  /* 0x000000ffff1c9224 */ /* 0x010fe200078e0a1c */
[----:B------:R-:W-:Y:S02]  /*89e0*/  ISETP.GE.AND P1, PT, R23, RZ, PT ;  /* 0x000000ff1700720c */ /* 0x000fe40003f26270 */
[----:B------:R-:W4:Y:S04]  /*89f0*/  LDL.LU R23, [R1+0x60] ;  /* 0x0000600001177983 */ /* 0x000f280000300800 */
[----:B------:R-:W2:Y:S04]  /*8a00*/  LDL R21, [R1+0x25c8] ;  /* 0x0025c80001157983 */ /* 0x000ea80000100800 */
[----:B------:R-:W2:Y:S04]  /*8a10*/  LDL.LU R19, [R1+0x5c] ;  /* 0x00005c0001137983 */ /* 0x000ea80000300800 */
[----:B------:R-:W3:Y:S01]  /*8a20*/  LDL.LU R29, [R1+0x58] ;  /* 0x00005800011d7983 */ /* 0x000ee20000300800 */
[----:B------:R-:W-:-:S02]  /*8a30*/  ISETP.NE.AND P5, PT, RZ, c[0x0][0x178], PT ;  /* 0x00005e00ff007a0c */ /* 0x000fc40003fa5270 */
[----:B0-----:R-:W-:-:S04]  /*8a40*/  LOP3.LUT R18, RZ, c[0x0][0x178], RZ, 0x33, !PT ;  /* 0x00005e00ff127a12 */ /* 0x001fc800078e33ff */
[----:B------:R-:W-:Y:S02]  /*8a50*/  SEL R28, R18, R28, !P5 ;  /* 0x0000001c121c7207 */ /* 0x000fe40006800000 */
[----:B------:R-:W-:Y:S02]  /*8a60*/  ISETP.GE.AND P0, PT, R22, RZ, PT ;  /* 0x000000ff1600720c */ /* 0x000fe40003f06270 */
[----:B------:R-:W3:Y:S01]  /*8a70*/  LDL R22, [R1+0x25c4] ;  /* 0x0025c40001167983 */ /* 0x000ee20000100800 */
[----:B----4-:R-:W-:Y:S01]  /*8a80*/  @!P2 IMAD.MOV R23, RZ, RZ, -R23 ;  /* 0x000000ffff17a224 */ /* 0x010fe200078e0a17 */
[----:B------:R-:W-:Y:S02]  /*8a90*/  ISETP.GE.AND P2, PT, R25, RZ, PT ;  /* 0x000000ff1900720c */ /* 0x000fe40003f46270 */
[----:B------:R-:W4:Y:S04]  /*8aa0*/  LDL R25, [R1+0x25c0] ;  /* 0x0025c00001197983 */ /* 0x000f280000100800 */
[----:B------:R0:W-:Y:S01]  /*8ab0*/  STL [R1+0x26c], R28 ;  /* 0x00026c1c01007387 */ /* 0x0001e20000100800 */
[----:B--2---:R-:W-:Y:S01]  /*8ac0*/  @!P3 IMAD.MOV R19, RZ, RZ, -R19 ;  /* 0x000000ffff13b224 */ /* 0x004fe200078e0a13 */
[C---:B------:R-:W-:Y:S01]  /*8ad0*/  SEL R23, R18.reuse, R23, !P5 ;  /* 0x0000001712177207 */ /* 0x040fe20006800000 */
[----:B---3--:R-:W-:Y:S01]  /*8ae0*/  @!P4 IMAD.MOV R29, RZ, RZ, -R29 ;  /* 0x000000ffff1dc224 */ /* 0x008fe200078e0a1d */
[----:B0-----:R-:W2:Y:S02]  /*8af0*/  LDL.LU R28, [R1+0x2744] ;  /* 0x00274400011c7983 */ /* 0x001ea40000300800 */
[----:B------:R-:W-:-:S02]  /*8b00*/  SEL R19, R18, R19, !P5 ;  /* 0x0000001312137207 */ /* 0x000fc40006800000 */
[----:B------:R-:W-:Y:S01]  /*8b10*/  SEL R18, R18, R29, !P5 ;  /* 0x0000001d12127207 */ /* 0x000fe20006800000 */
[----:B------:R0:W-:Y:S01]  /*8b20*/  STL [R1+0x268], R23 ;  /* 0x0002681701007387 */ /* 0x0001e20000100800 */
[----:B------:R-:W-:Y:S02]  /*8b30*/  ISETP.GE.AND P3, PT, R24, RZ, PT ;  /* 0x000000ff1800720c */ /* 0x000fe40003f66270 */
[----:B------:R-:W-:Y:S01]  /*8b40*/  ISETP.GE.AND P5, PT, R26, RZ, PT ;  /* 0x000000ff1a00720c */ /* 0x000fe20003fa6270 */
[----:B0-----:R-:W3:Y:S04]  /*8b50*/  LDL R23, [R1+0x25bc] ;  /* 0x0025bc0001177983 */ /* 0x001ee80000100800 */
[----:B------:R0:W-:Y:S04]  /*8b60*/  STL [R1+0x264], R19 ;  /* 0x0002641301007387 */ /* 0x0001e80000100800 */
[----:B------:R-:W3:Y:S04]  /*8b70*/  LDL R24, [R1+0x25b8] ;  /* 0x0025b80001187983 */ /* 0x000ee80000100800 */
[----:B------:R2:W-:Y:S04]  /*8b80*/  STL [R1+0x260], R18 ;  /* 0x0002601201007387 */ /* 0x0005e80000100800 */
[----:B------:R-:W3:Y:S04]  /*8b90*/  LDL R26, [R1+0x25b4] ;  /* 0x0025b400011a7983 */ /* 0x000ee80000100800 */
[----:B0-----:R-:W3:Y:S01]  /*8ba0*/  LDL.LU R19, [R1+0x54] ;  /* 0x0000540001137983 */ /* 0x001ee20000300800 */
[----:B--2---:R-:W-:-:S04]  /*8bb0*/  IMAD.MOV.U32 R18, RZ, RZ, R28 ;  /* 0x000000ffff127224 */ /* 0x004fc800078e001c */
[----:B------:R-:W-:Y:S01]  /*8bc0*/  @!P0 IMAD.MOV R18, RZ, RZ, -R18 ;  /* 0x000000ffff128224 */ /* 0x000fe200078e0a12 */
[----:B------:R-:W-:Y:S02]  /*8bd0*/  ISETP.GE.AND P0, PT, R27, RZ, PT ;  /* 0x000000ff1b00720c */ /* 0x000fe40003f06270 */
[----:B------:R-:W2:Y:S04]  /*8be0*/  LDL R27, [R1+0x25b0] ;  /* 0x0025b000011b7983 */ /* 0x000ea80000100800 */
[----:B------:R0:W-:Y:S04]  /*8bf0*/  STL [R1+0x1e4], R18 ;  /* 0x0001e41201007387 */ /* 0x0001e80000100800 */
[----:B0-----:R-:W2:Y:S01]  /*8c00*/  LDL.LU R18, [R1+0x50] ;  /* 0x0000500001127983 */ /* 0x001ea20000300800 */
[----:B---3--:R-:W-:Y:S01]  /*8c10*/  @!P1 IMAD.MOV R19, RZ, RZ, -R19 ;  /* 0x000000ffff139224 */ /* 0x008fe200078e0a13 */
[----:B------:R-:W-:-:S02]  /*8c20*/  ISETP.GE.AND P1, PT, R20, RZ, PT ;  /* 0x000000ff1400720c */ /* 0x000fc40003f26270 */
[----:B------:R-:W3:Y:S04]  /*8c30*/  LDL R20, [R1+0x25ac] ;  /* 0x0025ac0001147983 */ /* 0x000ee80000100800 */
[----:B------:R0:W-:Y:S04]  /*8c40*/  STL [R1+0x1e0], R19 ;  /* 0x0001e01301007387 */ /* 0x0001e80000100800 */
[----:B0-----:R-:W3:Y:S01]  /*8c50*/  LDL.LU R19, [R1+0x4c] ;  /* 0x00004c0001137983 */ /* 0x001ee20000300800 */
[----:B--2---:R-:W-:Y:S01]  /*8c60*/  @!P2 IMAD.MOV R18, RZ, RZ, -R18 ;  /* 0x000000ffff12a224 */ /* 0x004fe200078e0a12 */
[----:B------:R-:W-:-:S02]  /*8c70*/  ISETP.GE.AND P2, PT, R21, RZ, PT ;  /* 0x000000ff1500720c */ /* 0x000fc40003f46270 */
        /* <DEDUP_REMOVED lines=9> */
[----:B----4-:R-:W-:-:S02]  /*8d10*/  ISETP.GE.AND P5, PT, R25, RZ, PT ;  /* 0x000000ff1900720c */ /* 0x010fc40003fa6270 */
[----:B------:R-:W2:Y:S04]  /*8d20*/  LDL R25, [R1+0x25a0] ;  /* 0x0025a00001197983 */ /* 0x000ea80000100800 */
[----:B------:R0:W-:Y:S04]  /*8d30*/  STL [R1+0x1d4], R18 ;  /* 0x0001d41201007387 */ /* 0x0001e80000100800 */
[----:B0-----:R-:W4:Y:S01]  /*8d40*/  LDL.LU R18, [R1+0x40] ;  /* 0x0000400001127983 */ /* 0x001f220000300800 */
[----:B---3--:R-:W-:Y:S01]  /*8d50*/  @!P0 IMAD.MOV R19, RZ, RZ, -R19 ;  /* 0x000000ffff138224 */ /* 0x008fe200078e0a13 */
[----:B------:R-:W-:-:S02]  /*8d60*/  ISETP.GE.AND P0, PT, R23, RZ, PT ;  /* 0x000000ff1700720c */ /* 0x000fc40003f06270 */
[----:B------:R-:W3:Y:S04]  /*8d70*/  LDL R23, [R1+0x259c] ;  /* 0x00259c0001177983 */ /* 0x000ee80000100800 */
[----:B------:R0:W-:Y:S04]  /*8d80*/  STL [R1+0x1d0], R19 ;  /* 0x0001d01301007387 */ /* 0x0001e80000100800 */
[----:B0-----:R-:W2:Y:S01]  /*8d90*/  LDL.LU R19, [R1+0x3c] ;  /* 0x00003c0001137983 */ /* 0x001ea20000300800 */
[----:B----4-:R-:W-:Y:S01]  /*8da0*/  @!P1 IMAD.MOV R18, RZ, RZ, -R18 ;  /* 0x000000ffff129224 */ /* 0x010fe200078e0a12 */
[----:B------:R-:W-:-:S02]  /*8db0*/  ISETP.GE.AND P1, PT, R24, RZ, PT ;  /* 0x000000ff1800720c */ /* 0x000fc40003f26270 */
[----:B------:R-:W4:Y:S04]  /*8dc0*/  LDL R24, [R1+0x2598] ;  /* 0x0025980001187983 */ /* 0x000f280000100800 */
        /* <DEDUP_REMOVED lines=38> */
[----:B----4-:R-:W-:-:S02]  /*9030*/  ISETP.GE.AND P5, PT, R24, RZ, PT ;  /* 0x000000ff1800720c */ /* 0x010fc40003fa6270 */
[----:B------:R-:W3:Y:S04]  /*9040*/  LDL R24, [R1+0x2578] ;  /* 0x0025780001187983 */ /* 0x000ee80000100800 */
[----:B------:R0:W-:Y:S04]  /*9050*/  STL [R1+0x1a8], R18 ;  /* 0x0001a81201007387 */ /* 0x0001e80000100800 */
[----:B0-----:R-:W4:Y:S01]  /*9060*/  LDL.LU R18, [R1+0x180] ;  /* 0x0001800001127983 */ /* 0x001f220000300800 */
[----:B--2---:R-:W-:Y:S01]  /*9070*/  @!P0 IMAD.MOV R19, RZ, RZ, -R19 ;  /* 0x000000ffff138224 */ /* 0x004fe200078e0a13 */
[----:B------:R-:W-:-:S02]  /*9080*/  ISETP.GE.AND P0, PT, R26, RZ, PT ;  /* 0x000000ff1a00720c */ /* 0x000fc40003f06270 */
[----:B------:R-:W2:Y:S04]  /*9090*/  LDL R26, [R1+0x2574] ;  /* 0x00257400011a7983 */ /* 0x000ea80000100800 */
        /* <DEDUP_REMOVED lines=317> */
[----:B--2---:R-:W-:-:S05]  /*a470*/  @!P5 IMAD.MOV R19, RZ, RZ, -R19 ;  /* 0x000000ffff13d224 */ /* 0x004fca00078e0a13 */
[----:B------:R0:W-:Y:S04]  /*a480*/  STL [R1+0x54], R19 ;  /* 0x0000541301007387 */ /* 0x0001e80000100800 */
[----:B0-----:R-:W2:Y:S01]  /*a490*/  LDL.LU R19, [R1+0x12c] ;  /* 0x00012c0001137983 */ /* 0x001ea20000300800 */
[----:B------:R-:W-:-:S03]  /*a4a0*/  ISETP.GE.AND P5, PT, R26, RZ, PT ;  /* 0x000000ff1a00720c */ /* 0x000fc60003fa6270 */
[----:B------:R-:W4:Y:S01]  /*a4b0*/  LDL R26, [R1+0x2474] ;  /* 0x00247400011a7983 */ /* 0x000f220000100800 */
[----:B---3--:R-:W-:-:S05]  /*a4c0*/  @!P0 IMAD.MOV R18, RZ, RZ, -R18 ;  /* 0x000000ffff128224 */ /* 0x008fca00078e0a12 */
[----:B------:R0:W-:Y:S01]  /*a4d0*/  STL [R1+0x50], R18 ;  /* 0x0000501201007387 */ /* 0x0001e20000100800 */
[----:B------:R-:W-:-:S03]  /*a4e0*/  ISETP.GE.AND P0, PT, R27, RZ, PT ;  /* 0x000000ff1b00720c */ /* 0x000fc60003f06270 */
[----:B0-----:R-:W3:Y:S04]  /*a4f0*/  LDL.LU R18, [R1+0x104] ;  /* 0x0001040001127983 */ /* 0x001ee80000300800 */
[----:B------:R-:W4:Y:S01]  /*a500*/  LDL R27, [R1+0x2470] ;  /* 0x00247000011b7983 */ /* 0x000f220000100800 */
[----:B--2---:R-:W-:Y:S01]  /*a510*/  @!P1 IMAD.MOV R19, RZ, RZ, -R19 ;  /* 0x000000ffff139224 */ /* 0x004fe200078e0a13 */
[----:B------:R-:W-:Y:S02]  /*a520*/  ISETP.GE.AND P1, PT, R20, RZ, PT ;  /* 0x000000ff1400720c */ /* 0x000fe40003f26270 */
[----:B------:R-:W2:Y:S04]  /*a530*/  LDL.LU R20, [R1+0x110] ;  /* 0x0001100001147983 */ /* 0x000ea80000300800 */
[----:B------:R-:W-:Y:S01]  /*a540*/  STL [R1+0x4c], R19 ;  /* 0x00004c1301007387 */ /* 0x000fe20000100800 */
[----:B---3--:R-:W-:-:S05]  /*a550*/  @!P2 IMAD.MOV R18, RZ, RZ, -R18 ;  /* 0x000000ffff12a224 */ /* 0x008fca00078e0a12 */
[----:B------:R0:W-:Y:S01]  /*a560*/  STL [R1+0x48], R18 ;  /* 0x0000481201007387 */ /* 0x0001e20000100800 */
[----:B------:R-:W-:-:S03]  /*a570*/  ISETP.GE.AND P2, PT, R21, RZ, PT ;  /* 0x000000ff1500720c */ /* 0x000fc60003f46270 */
[----:B0-----:R-:W3:Y:S01]  /*a580*/  LDL R18, [R1+0x246c] ;  /* 0x00246c0001127983 */ /* 0x001ee20000100800 */
[----:B--2---:R-:W-:-:S03]  /*a590*/  @!P3 IMAD.MOV R20, RZ, RZ, -R20 ;  /* 0x000000ffff14b224 */ /* 0x004fc600078e0a14 */
[----:B------:R-:W2:Y:S04]  /*a5a0*/  LDL.LU R19, [R1+0x114] ;  /* 0x0001140001137983 */ /* 0x000ea80000300800 */
[----:B------:R0:W-:Y:S04]  /*a5b0*/  STL [R1+0x44], R20 ;  /* 0x0000441401007387 */ /* 0x0001e80000100800 */
[----:B0-----:R-:W3:Y:S04]  /*a5c0*/  LDL R20, [R1+0x2464] ;  /* 0x0024640001147983 */ /* 0x001ee80000100800 */
[----:B------:R-:W3:Y:S01]  /*a5d0*/  LDL.LU R21, [R1+0x10c] ;  /* 0x00010c0001157983 */ /* 0x000ee20000300800 */
[----:B------:R-:W-:Y:S01]  /*a5e0*/  ISETP.GE.AND P3, PT, R22, RZ, PT ;  /* 0x000000ff1600720c */ /* 0x000fe20003f66270 */
[----:B--2---:R-:W-:Y:S01]  /*a5f0*/  @!P5 IMAD.MOV R19, RZ, RZ, -R19 ;  /* 0x000000ffff13d224 */ /* 0x004fe200078e0a13 */
[----:B----4-:R-:W-:-:S04]  /*a600*/  ISETP.GE.AND P5, PT, R25, RZ, PT ;  /* 0x000000ff1900720c */ /* 0x010fc80003fa6270 */
[----:B------:R0:W-:Y:S04]  /*a610*/  STL [R1+0x40], R19 ;  /* 0x0000401301007387 */ /* 0x0001e80000100800 */
[----:B0-----:R-:W2:Y:S01]  /*a620*/  LDL R19, [R1+0x2468] ;  /* 0x0024680001137983 */ /* 0x001ea20000100800 */
[----:B---3--:R-:W-:-:S03]  /*a630*/  @!P0 IMAD.MOV R21, RZ, RZ, -R21 ;  /* 0x000000ffff158224 */ /* 0x008fc600078e0a15 */
[----:B------:R-:W3:Y:S01]  /*a640*/  LDL.LU R22, [R1+0xc8] ;  /* 0x0000c80001167983 */ /* 0x000ee20000300800 */
[----:B------:R-:W-:-:S03]  /*a650*/  ISETP.GE.AND P0, PT, R23, RZ, PT ;  /* 0x000000ff1700720c */ /* 0x000fc60003f06270 */
[----:B------:R-:W4:Y:S04]  /*a660*/  LDL R25, [R1+0x2460] ;  /* 0x0024600001197983 */ /* 0x000f280000100800 */
[----:B------:R-:W2:Y:S04]  /*a670*/  LDL.LU R23, [R1+0xd8] ;  /* 0x0000d80001177983 */ /* 0x000ea80000300800 */
[----:B------:R0:W-:Y:S04]  /*a680*/  STL [R1+0x3c], R21 ;  /* 0x00003c1501007387 */ /* 0x0001e80000100800 */
[----:B0-----:R-:W4:Y:S01]  /*a690*/  LDL R21, [R1+0x245c] ;  /* 0x00245c0001157983 */ /* 0x001f220000100800 */
[----:B---3--:R-:W-:-:S05]  /*a6a0*/  @!P1 IMAD.MOV R22, RZ, RZ, -R22 ;  /* 0x000000ffff169224 */ /* 0x008fca00078e0a16 */
[----:B------:R0:W-:Y:S01]  /*a6b0*/  STL [R1+0x38], R22 ;  /* 0x0000381601007387 */ /* 0x0001e20000100800 */
[----:B--2---:R-:W-:Y:S01]  /*a6c0*/  @!P2 IMAD.MOV R23, RZ, RZ, -R23 ;  /* 0x000000ffff17a224 */ /* 0x004fe200078e0a17 */
[----:B------:R-:W-:Y:S02]  /*a6d0*/  ISETP.GE.AND P2, PT, R26, RZ, PT ;  /* 0x000000ff1a00720c */ /* 0x000fe40003f46270 */
[----:B0-----:R-:W2:Y:S04]  /*a6e0*/  LDL R22, [R1+0x2458] ;  /* 0x0024580001167983 */ /* 0x001ea80000100800 */
[----:B------:R-:W3:Y:S04]  /*a6f0*/  LDL.LU R28, [R1+0xe0] ;  /* 0x0000e000011c7983 */ /* 0x000ee80000300800 */
[----:B------:R0:W-:Y:S04]  /*a700*/  STL [R1+0x34], R23 ;  /* 0x0000341701007387 */ /* 0x0001e80000100800 */
[----:B0-----:R-:W2:Y:S04]  /*a710*/  LDL R23, [R1+0x2454] ;  /* 0x0024540001177983 */ /* 0x001ea80000100800 */
[----:B------:R-:W2:Y:S01]  /*a720*/  LDL.LU R26, [R1+0xf4] ;  /* 0x0000f400011a7983 */ /* 0x000ea20000300800 */
[----:B------:R-:W-:-:S03]  /*a730*/  ISETP.GE.AND P1, PT, R24, RZ, PT ;  /* 0x000000ff1800720c */ /* 0x000fc60003f26270 */
[----:B------:R-:W4:Y:S01]  /*a740*/  LDL R24, [R1+0x2450] ;  /* 0x0024500001187983 */ /* 0x000f220000100800 */
[----:B---3--:R-:W-:Y:S01]  /*a750*/  @!P3 IMAD.MOV R28, RZ, RZ, -R28 ;  /* 0x000000ffff1cb224 */ /* 0x008fe200078e0a1c */
[----:B------:R-:W-:Y:S02]  /*a760*/  ISETP.GE.AND P3, PT, R27, RZ, PT ;  /* 0x000000ff1b00720c */ /* 0x000fe40003f66270 */
[----:B------:R-:W3:Y:S04]  /*a770*/  LDL R27, [R1+0x244c] ;  /* 0x00244c00011b7983 */ /* 0x000ee80000100800 */
[----:B------:R0:W-:Y:S04]  /*a780*/  STL [R1+0x30], R28 ;  /* 0x0000301c01007387 */ /* 0x0001e80000100800 */
[----:B0-----:R-:W3:Y:S01]  /*a790*/  LDL.LU R28, [R1+0xdc] ;  /* 0x0000dc00011c7983 */ /* 0x001ee20000300800 */
[----:B--2---:R-:W-:Y:S01]  /*a7a0*/  @!P5 IMAD.MOV R26, RZ, RZ, -R26 ;  /* 0x000000ffff1ad224 */ /* 0x004fe200078e0a1a */
[----:B------:R-:W-:-:S04]  /*a7b0*/  ISETP.GE.AND P5, PT, R18, RZ, PT ;  /* 0x000000ff1200720c */ /* 0x000fc80003fa6270 */
[----:B------:R0:W-:Y:S04]  /*a7c0*/  STL [R1+0x2c], R26 ;  /* 0x00002c1a01007387 */ /* 0x0001e80000100800 */
[----:B0-----:R-:W2:Y:S04]  /*a7d0*/  LDL R26, [R1+0x2448] ;  /* 0x00244800011a7983 */ /* 0x001ea80000100800 */
[----:B------:R-:W2:Y:S04]  /*a7e0*/  LDL.LU R18, [R1+0xd0] ;  /* 0x0000d00001127983 */ /* 0x000ea80000300800 */
[----:B------:R-:W4:Y:S01]  /*a7f0*/  LDL R29, [R1+0x2444] ;  /* 0x00244400011d7983 */ /* 0x000f220000100800 */
[----:B---3--:R-:W-:Y:S01]  /*a800*/  @!P0 IMAD.MOV R28, RZ, RZ, -R28 ;  /* 0x000000ffff1c8224 */ /* 0x008fe200078e0a1c */
[----:B------:R-:W-:-:S02]  /*a810*/  ISETP.GE.AND P0, PT, R20, RZ, PT ;  /* 0x000000ff1400720c */ /* 0x000fc40003f06270 */
[----:B------:R-:W3:Y:S04]  /*a820*/  LDL.LU R20, [R1+0x20] ;  /* 0x0000200001147983 */ /* 0x000ee80000300800 */
[----:B------:R0:W-:Y:S04]  /*a830*/  STL [R1+0x28], R28 ;  /* 0x0000281c01007387 */ /* 0x0001e80000100800 */
[----:B0-----:R-:W4:Y:S01]  /*a840*/  LDL R28, [R1+0x2440] ;  /* 0x00244000011c7983 */ /* 0x001f220000100800 */
[----:B--2---:R-:W-:Y:S01]  /*a850*/  @!P1 IMAD.MOV R18, RZ, RZ, -R18 ;  /* 0x000000ffff129224 */ /* 0x004fe200078e0a12 */
[----:B------:R-:W-:-:S04]  /*a860*/  ISETP.GE.AND P1, PT, R19, RZ, PT ;  /* 0x000000ff1300720c */ /* 0x000fc80003f26270 */
[----:B------:R0:W-:Y:S04]  /*a870*/  STL [R1+0x24], R18 ;  /* 0x0000241201007387 */ /* 0x0001e80000100800 */
[----:B0-----:R-:W2:Y:S04]  /*a880*/  LDL.LU R18, [R1+0x2740] ;  /* 0x0027400001127983 */ /* 0x001ea80000300800 */
[----:B------:R-:W2:Y:S01]  /*a890*/  LDL.LU R19, [R1+0x1c] ;  /* 0x00001c0001137983 */ /* 0x000ea20000300800 */
[----:B---3--:R-:W-:Y:S01]  /*a8a0*/  @!P2 IMAD.MOV R20, RZ, RZ, -R20 ;  /* 0x000000ffff14a224 */ /* 0x008fe200078e0a14 */
[----:B----4-:R-:W-:-:S02]  /*a8b0*/  ISETP.GE.AND P2, PT, R25, RZ, PT ;  /* 0x000000ff1900720c */ /* 0x010fc40003f46270 */
[----:B------:R-:W3:Y:S04]  /*a8c0*/  LDL R25, [R1+0x243c] ;  /* 0x00243c0001197983 */ /* 0x000ee80000100800 */
[----:B------:R0:W-:Y:S04]  /*a8d0*/  STL [R1+0x20], R20 ;  /* 0x0000201401007387 */ /* 0x0001e80000100800 */
[----:B0-----:R-:W4:Y:S01]  /*a8e0*/  LDL.LU R20, [R1+0x18] ;  /* 0x0000180001147983 */ /* 0x001f220000300800 */
[----:B--2---:R-:W-:Y:S01]  /*a8f0*/  @!P3 IMAD.MOV R19, RZ, RZ, -R19 ;  /* 0x000000ffff13b224 */ /* 0x004fe200078e0a13 */
[----:B------:R-:W-:-:S04]  /*a900*/  ISETP.GE.AND P3, PT, R21, RZ, PT ;  /* 0x000000ff1500720c */ /* 0x000fc80003f66270 */
[----:B------:R0:W-:Y:S04]  /*a910*/  STL [R1+0x1c], R19 ;  /* 0x00001c1301007387 */ /* 0x0001e80000100800 */
[----:B0-----:R-:W2:Y:S04]  /*a920*/  LDL.LU R19, [R1+0x273c] ;  /* 0x00273c0001137983 */ /* 0x001ea80000300800 */
[----:B------:R-:W2:Y:S01]  /*a930*/  LDL.LU R21, [R1+0x14] ;  /* 0x0000140001157983 */ /* 0x000ea20000300800 */
[----:B----4-:R-:W-:Y:S01]  /*a940*/  @!P5 IMAD.MOV R20, RZ, RZ, -R20 ;  /* 0x000000ffff14d224 */ /* 0x010fe200078e0a14 */
[----:B------:R-:W-:-:S04]  /*a950*/  ISETP.GE.AND P5, PT, R22, RZ, PT ;  /* 0x000000ff1600720c */ /* 0x000fc80003fa6270 */
[----:B------:R0:W-:Y:S04]  /*a960*/  STL [R1+0x18], R20 ;  /* 0x0000181401007387 */ /* 0x0001e80000100800 */
[----:B0-----:R-:W4:Y:S04]  /*a970*/  LDL.LU R20, [R1+0x2738] ;  /* 0x0027380001147983 */ /* 0x001f280000300800 */
[----:B------:R-:W3:Y:S01]  /*a980*/  LDL.LU R22, [R1+0x10] ;  /* 0x0000100001167983 */ /* 0x000ee20000300800 */
[----:B--2---:R-:W-:Y:S01]  /*a990*/  @!P0 IMAD.MOV R21, RZ, RZ, -R21 ;  /* 0x000000ffff158224 */ /* 0x004fe200078e0a15 */
[----:B------:R-:W-:-:S04]  /*a9a0*/  ISETP.GE.AND P0, PT, R23, RZ, PT ;  /* 0x000000ff1700720c */ /* 0x000fc80003f06270 */
[----:B------:R0:W-:Y:S04]  /*a9b0*/  STL [R1+0x14], R21 ;  /* 0x0000141501007387 */ /* 0x0001e80000100800 */
[----:B0-----:R-:W2:Y:S04]  /*a9c0*/  LDL.LU R21, [R1+0x2734] ;  /* 0x0027340001157983 */ /* 0x001ea80000300800 */
[----:B------:R-:W2:Y:S01]  /*a9d0*/  LDL.LU R23, [R1+0xc] ;  /* 0x00000c0001177983 */ /* 0x000ea20000300800 */
[----:B---3--:R-:W-:Y:S01]  /*a9e0*/  @!P1 IMAD.MOV R22, RZ, RZ, -R22 ;  /* 0x000000ffff169224 */ /* 0x008fe200078e0a16 */
[----:B------:R-:W-:-:S04]  /*a9f0*/  ISETP.GE.AND P1, PT, R24, RZ, PT ;  /* 0x000000ff1800720c */ /* 0x000fc80003f26270 */
[----:B------:R0:W-:Y:S04]  /*aa00*/  STL [R1+0x10], R22 ;  /* 0x0000101601007387 */ /* 0x0001e80000100800 */
[----:B0-----:R-:W3:Y:S04]  /*aa10*/  LDL.LU R22, [R1+0x2730] ;  /* 0x0027300001167983 */ /* 0x001ee80000300800 */
        /* <DEDUP_REMOVED lines=10> */
[----:B------:R-:W3:Y:S01]  /*aac0*/  LDL.LU R26, [R1] ;  /* 0x00000000011a7983 */ /* 0x000ee20000300800 */
[----:B--2---:R-:W-:-:S05]  /*aad0*/  @!P5 IMAD.MOV R27, RZ, RZ, -R27 ;  /* 0x000000ffff1bd224 */ /* 0x004fca00078e0a1b */
[----:B------:R0:W-:Y:S04]  /*aae0*/  STL [R1+0x4], R27 ;  /* 0x0000041b01007387 */ /* 0x0001e80000100800 */
[----:B0-----:R-:W2:Y:S01]  /*aaf0*/  LDL.LU R27, [R1+0x2724] ;  /* 0x00272400011b7983 */ /* 0x001ea20000300800 */
[----:B------:R-:W-:Y:S01]  /*ab00*/  ISETP.GE.AND P5, PT, R29, RZ, PT ;  /* 0x000000ff1d00720c */ /* 0x000fe20003fa6270 */
[----:B---3--:R-:W-:Y:S02]  /*ab10*/  @!P0 IMAD.MOV R26, RZ, RZ, -R26 ;  /* 0x000000ffff1a8224 */ /* 0x008fe400078e0a1a */
[----:B--2---:R-:W-:Y:S02]  /*ab20*/  IMAD.MOV.U32 R29, RZ, RZ, R27 ;  /* 0x000000ffff1d7224 */ /* 0x004fe400078e001b */
[----:B------:R-:W2:Y:S04]  /*ab30*/  LDL R27, [R1+0x2438] ;  /* 0x00243800011b7983 */ /* 0x000ea80000100800 */
[----:B------:R0:W-:Y:S04]  /*ab40*/  STL [R1], R26 ;  /* 0x0000001a01007387 */ /* 0x0001e80000100800 */
[----:B0-----:R-:W3:Y:S01]  /*ab50*/  LDL.LU R26, [R1+0x2720] ;  /* 0x00272000011a7983 */ /* 0x001ee20000300800 */
[----:B------:R-:W-:Y:S01]  /*ab60*/  @!P1 IMAD.MOV R29, RZ, RZ, -R29 ;  /* 0x000000ffff1d9224 */ /* 0x000fe200078e0a1d */
[----:B------:R-:W-:-:S02]  /*ab70*/  ISETP.GE.AND P0, PT, R28, RZ, PT ;  /* 0x000000ff1c00720c */ /* 0x000fc40003f06270 */
[----:B------:R-:W-:Y:S01]  /*ab80*/  ISETP.GE.AND P1, PT, R25, RZ, PT ;  /* 0x000000ff1900720c */ /* 0x000fe20003f26270 */
[----:B---3--:R-:W-:Y:S02]  /*ab90*/  IMAD.MOV.U32 R28, RZ, RZ, R26 ;  /* 0x000000ffff1c7224 */ /* 0x008fe400078e001a */
[----:B------:R-:W3:Y:S04]  /*aba0*/  LDL R26, [R1+0x242c] ;  /* 0x00242c00011a7983 */ /* 0x000ee80000100800 */
[----:B------:R0:W-:Y:S04]  /*abb0*/  STL [R1+0x268c], R29 ;  /* 0x00268c1d01007387 */ /* 0x0001e80000100800 */
[----:B0-----:R-:W3:Y:S04]  /*abc0*/  LDL R29, [R1+0x2424] ;  /* 0x00242400011d7983 */ /* 0x001ee80000100800 */
[----:B------:R-:W3:Y:S01]  /*abd0*/  LDL.LU R25, [R1+0x271c] ;  /* 0x00271c0001197983 */ /* 0x000ee20000300800 */
[----:B------:R-:W-:Y:S01]  /*abe0*/  @!P2 IMAD.MOV R28, RZ, RZ, -R28 ;  /* 0x000000ffff1ca224 */ /* 0x000fe200078e0a1c */
[----:B--2---:R-:W-:-:S04]  /*abf0*/  ISETP.GE.AND P2, PT, R27, RZ, PT ;  /* 0x000000ff1b00720c */ /* 0x004fc80003f46270 */
[----:B------:R0:W-:Y:S04]  /*ac00*/  STL [R1+0x2690], R28 ;  /* 0x0026901c01007387 */ /* 0x0001e80000100800 */
[----:B------:R-:W2:Y:S04]  /*ac10*/  LDL R27, [R1+0x241c] ;  /* 0x00241c00011b7983 */ /* 0x000ea80000100800 */
[----:B0-----:R-:W2:Y:S01]  /*ac20*/  LDL R28, [R1+0x2430] ;  /* 0x00243000011c7983 */ /* 0x001ea20000100800 */
[----:B---3--:R-:W-:-:S05]  /*ac30*/  @!P3 IMAD.MOV R25, RZ, RZ, -R25 ;  /* 0x000000ffff19b224 */ /* 0x008fca00078e0a19 */
[----:B------:R0:W-:Y:S04]  /*ac40*/  STL [R1+0x2694], R25 ;  /* 0x0026941901007387 */ /* 0x0001e80000100800 */
[----:B0-----:R-:W3:Y:S01]  /*ac50*/  LDL R25, [R1+0x2434] ;  /* 0x0024340001197983 */ /* 0x001ee20000100800 */
[----:B------:R-:W-:Y:S02]  /*ac60*/  @!P5 IMAD.MOV R24, RZ, RZ, -R24 ;  /* 0x000000ffff18d224 */ /* 0x000fe400078e0a18 */
[----:B------:R-:W-:Y:S01]  /*ac70*/  @!P0 IMAD.MOV R23, RZ, RZ, -R23 ;  /* 0x000000ffff178224 */ /* 0x000fe200078e0a17 */
[----:B--2---:R-:W-:Y:S01]  /*ac80*/  ISETP.GE.AND P5, PT, R28, RZ, PT ;  /* 0x000000ff1c00720c */ /* 0x004fe20003fa6270 */
[----:B------:R-:W-:Y:S02]  /*ac90*/  @!P1 IMAD.MOV R22, RZ, RZ, -R22 ;  /* 0x000000ffff169224 */ /* 0x000fe400078e0a16 */
[----:B------:R-:W-:Y:S01]  /*aca0*/  @!P2 IMAD.MOV R21, RZ, RZ, -R21 ;  /* 0x000000ffff15a224 */ /* 0x000fe200078e0a15 */
[----:B------:R-:W-:-:S02]  /*acb0*/  ISETP.GE.AND P0, PT, R26, RZ, PT ;  /* 0x000000ff1a00720c */ /* 0x000fc40003f06270 */
[----:B------:R-:W-:Y:S02]  /*acc0*/  ISETP.GE.AND P2, PT, R29, RZ, PT ;  /* 0x000000ff1d00720c */ /* 0x000fe40003f46270 */
[----:B---3--:R-:W-:Y:S02]  /*acd0*/  ISETP.GE.AND P3, PT, R25, RZ, PT ;  /* 0x000000ff1900720c */ /* 0x008fe40003f66270 */
[----:B------:R-:W2:Y:S04]  /*ace0*/  LDL R25, [R1+0x2418] ;  /* 0x0024180001197983 */ /* 0x000ea80000100800 */
[----:B------:R0:W-:Y:S04]  /*acf0*/  STL [R1+0x2698], R24 ;  /* 0x0026981801007387 */ /* 0x0001e80000100800 */
[----:B------:R-:W3:Y:S04]  /*ad00*/  LDL R28, [R1+0x2414] ;  /* 0x00241400011c7983 */ /* 0x000ee80000100800 */
[----:B0-----:R-:W3:Y:S04]  /*ad10*/  LDL R24, [R1+0x2420] ;  /* 0x0024200001187983 */ /* 0x001ee80000100800 */
[----:B------:R0:W-:Y:S04]  /*ad20*/  STL [R1+0x269c], R23 ;  /* 0x00269c1701007387 */ /* 0x0001e80000100800 */
[----:B------:R-:W3:Y:S04]  /*ad30*/  LDL R26, [R1+0x2410] ;  /* 0x00241000011a7983 */ /* 0x000ee80000100800 */
[----:B0-----:R-:W3:Y:S04]  /*ad40*/  LDL R23, [R1+0x2428] ;  /* 0x0024280001177983 */ /* 0x001ee80000100800 */
[----:B------:R0:W-:Y:S04]  /*ad50*/  STL [R1+0x26a0], R22 ;  /* 0x0026a01601007387 */ /* 0x0001e80000100800 */
[----:B------:R-:W-:Y:S04]  /*ad60*/  STL [R1+0x26a4], R21 ;  /* 0x0026a41501007387 */ /* 0x000fe80000100800 */
[----:B------:R-:W3:Y:S01]  /*ad70*/  LDL R29, [R1+0x240c] ;  /* 0x00240c00011d7983 */ /* 0x000ee20000100800 */
[----:B----4-:R-:W-:-:S02]  /*ad80*/  @!P3 IMAD.MOV R20, RZ, RZ, -R20 ;  /* 0x000000ffff14b224 */ /* 0x010fc400078e0a14 */
[----:B------:R-:W-:Y:S01]  /*ad90*/  @!P5 IMAD.MOV R19, RZ, RZ, -R19 ;  /* 0x000000ffff13d224 */ /* 0x000fe200078e0a13 */
[----:B------:R-:W-:Y:S02]  /*ada0*/  ISETP.GE.AND P5, PT, R27, RZ, PT ;  /* 0x000000ff1b00720c */ /* 0x000fe40003fa6270 */
[----:B------:R1:W-:Y:S04]  /*adb0*/  STL [R1+0x26a8], R20 ;  /* 0x0026a81401007387 */ /* 0x0003e80000100800 */
[----:B0-----:R-:W4:Y:S01]  /*adc0*/  LDL R22, [R1+0x2408] ;  /* 0x0024080001167983 */ /* 0x001f220000100800 */
[----:B------:R-:W-:Y:S02]  /*add0*/  @!P0 IMAD.MOV R18, RZ, RZ, -R18 ;  /* 0x000000ffff128224 */ /* 0x000fe400078e0a12 */
[----:B------:R-:W-:Y:S01]  /*ade0*/  @!P2 IMAD.MOV R16, RZ, RZ, -R16 ;  /* 0x000000ffff10a224 */ /* 0x000fe200078e0a10 */
[----:B--2---:R-:W-:-:S02]  /*adf0*/  ISETP.GE.AND P0, PT, R25, RZ, PT ;  /* 0x000000ff1900720c */ /* 0x004fc40003f06270 */
[----:B---3--:R-:W-:Y:S02]  /*ae00*/  ISETP.GE.AND P1, PT, R23, RZ, PT ;  /* 0x000000ff1700720c */ /* 0x008fe40003f26270 */
[----:B------:R-:W2:Y:S04]  /*ae10*/  LDL R23, [R1+0x2404] ;  /* 0x0024040001177983 */ /* 0x000ea80000100800 */
[----:B------:R0:W-:Y:S04]  /*ae20*/  STL [R1+0x26ac], R19 ;  /* 0x0026ac1301007387 */ /* 0x0001e80000100800 */
[----:B------:R-:W3:Y:S03]  /*ae30*/  LDL R27, [R1+0x2400] ;  /* 0x00240000011b7983 */ /* 0x000ee60000100800 */
[----:B------:R-:W-:Y:S01]  /*ae40*/  @!P1 IMAD.MOV R17, RZ, RZ, -R17 ;  /* 0x000000ffff119224 */ /* 0x000fe200078e0a11 */
[----:B------:R-:W-:Y:S01]  /*ae50*/  ISETP.GE.AND P3, PT, R24, RZ, PT ;  /* 0x000000ff1800720c */ /* 0x000fe20003f66270 */
[----:B------:R-:W-:Y:S04]  /*ae60*/  STL [R1+0x26b0], R18 ;  /* 0x0026b01201007387 */ /* 0x000fe80000100800 */
[----:B------:R-:W3:Y:S04]  /*ae70*/  LDL R24, [R1+0x23fc] ;  /* 0x0023fc0001187983 */ /* 0x000ee80000100800 */
[----:B------:R-:W-:Y:S04]  /*ae80*/  STL [R1+0x26b4], R17 ;  /* 0x0026b41101007387 */ /* 0x000fe80000100800 */
[----:B------:R-:W3:Y:S01]  /*ae90*/  LDL R25, [R1+0x23f8] ;  /* 0x0023f80001197983 */ /* 0x000ee20000100800 */
[----:B------:R-:W-:Y:S01]  /*aea0*/  @!P3 IMAD.MOV R15, RZ, RZ, -R15 ;  /* 0x000000ffff0fb224 */ /* 0x000fe200078e0a0f */
[----:B------:R-:W-:-:S02]  /*aeb0*/  ISETP.GE.AND P1, PT, R28, RZ, PT ;  /* 0x000000ff1c00720c */ /* 0x000fc40003f26270 */
[----:B------:R-:W-:Y:S01]  /*aec0*/  STL [R1+0x26b8], R16 ;  /* 0x0026b81001007387 */ /* 0x000fe20000100800 */
[----:B------:R-:W-:Y:S02]  /*aed0*/  ISETP.GE.AND P2, PT, R26, RZ, PT ;  /* 0x000000ff1a00720c */ /* 0x000fe40003f46270 */
[----:B------:R-:W-:Y:S01]  /*aee0*/  ISETP.GE.AND P3, PT, R29, RZ, PT ;  /* 0x000000ff1d00720c */ /* 0x000fe20003f66270 */
[----:B------:R-:W3:Y:S04]  /*aef0*/  LDL R28, [R1+0x23e8] ;  /* 0x0023e800011c7983 */ /* 0x000ee80000100800 */
[----:B------:R-:W3:Y:S04]  /*af00*/  LDL R26, [R1+0x23ec] ;  /* 0x0023ec00011a7983 */ /* 0x000ee80000100800 */
[----:B------:R-:W-:Y:S04]  /*af10*/  STL [R1+0x26bc], R15 ;  /* 0x0026bc0f01007387 */ /* 0x000fe80000100800 */
[----:B------:R-:W3:Y:S01]  /*af20*/  LDL R29, [R1+0x23f0] ;  /* 0x0023f000011d7983 */ /* 0x000ee20000100800 */
[----:B------:R-:W-:-:S02]  /*af30*/  @!P5 IMAD.MOV R14, RZ, RZ, -R14 ;  /* 0x000000ffff0ed224 */ /* 0x000fc400078e0a0e */
[----:B------:R-:W-:Y:S02]  /*af40*/  @!P0 IMAD.MOV R13, RZ, RZ, -R13 ;  /* 0x000000ffff0d8224 */ /* 0x000fe400078e0a0d */
[----:B------:R-:W-:Y:S01]  /*af50*/  @!P1 IMAD.MOV R12, RZ, RZ, -R12 ;  /* 0x000000ffff0c9224 */ /* 0x000fe200078e0a0c */
[----:B----4-:R-:W-:Y:S01]  /*af60*/  ISETP.GE.AND P5, PT, R22, RZ, PT ;  /* 0x000000ff1600720c */ /* 0x010fe20003fa6270 */
[----:B------:R-:W-:Y:S04]  /*af70*/  STL [R1+0x26c0], R14 ;  /* 0x0026c00e01007387 */ /* 0x000fe80000100800 */
[----:B------:R-:W-:Y:S04]  /*af80*/  STL [R1+0x26c4], R13 ;  /* 0x0026c40d01007387 */ /* 0x000fe80000100800 */
[----:B------:R-:W-:Y:S01]  /*af90*/  STL [R1+0x26c8], R12 ;  /* 0x0026c80c01007387 */ /* 0x000fe20000100800 */
[----:B------:R-:W-:-:S02]  /*afa0*/  @!P2 IMAD.MOV R11, RZ, RZ, -R11 ;  /* 0x000000ffff0ba224 */ /* 0x000fc400078e0a0b */
[----:B------:R-:W-:Y:S02]  /*afb0*/  @!P3 IMAD.MOV R10, RZ, RZ, -R10 ;  /* 0x000000ffff0ab224 */ /* 0x000fe400078e0a0a */
[----:B------:R-:W-:Y:S01]  /*afc0*/  @!P5 IMAD.MOV R9, RZ, RZ, -R9 ;  /* 0x000000ffff09d224 */ /* 0x000fe200078e0a09 */
[----:B--2---:R-:W-:Y:S02]  /*afd0*/  ISETP.GE.AND P0, PT, R23, RZ, PT ;  /* 0x000000ff1700720c */ /* 0x004fe40003f06270 */
[----:B---3--:R-:W-:Y:S02]  /*afe0*/  ISETP.GE.AND P1, PT, R27, RZ, PT ;  /* 0x000000ff1b00720c */ /* 0x008fe40003f26270 */
[----:B------:R-:W2:Y:S09]  /*aff0*/  LDL R27, [R1+0x23f4] ;  /* 0x0023f400011b7983 */ /* 0x000eb20000100800 */
[----:B------:R-:W-:Y:S01]  /*b000*/  @!P0 IMAD.MOV R8, RZ, RZ, -R8 ;  /* 0x000000ffff088224 */ /* 0x000fe200078e0a08 */
[----:B------:R-:W-:Y:S04]  /*b010*/  STL [R1+0x26cc], R11 ;  /* 0x0026cc0b01007387 */ /* 0x000fe80000100800 */
[----:B------:R-:W-:Y:S01]  /*b020*/  STL [R1+0x26d0], R10 ;  /* 0x0026d00a01007387 */ /* 0x000fe20000100800 */
[----:B------:R-:W-:-:S03]  /*b030*/  @!P1 IMAD.MOV R7, RZ, RZ, -R7 ;  /* 0x000000ffff079224 */ /* 0x000fc600078e0a07 */
[----:B------:R-:W-:Y:S04]  /*b040*/  STL [R1+0x26d4], R9 ;  /* 0x0026d40901007387 */ /* 0x000fe80000100800 */
[----:B------:R-:W-:Y:S04]  /*b050*/  STL [R1+0x26d8], R8 ;  /* 0x0026d80801007387 */ /* 0x000fe80000100800 */
[----:B------:R-:W-:Y:S04]  /*b060*/  STL [R1+0x26dc], R7 ;  /* 0x0026dc0701007387 */ /* 0x000fe80000100800 */
[----:B-1----:R-:W3:Y:S04]  /*b070*/  LDL.LU R20, [R1+0x1e4] ;  /* 0x0001e40001147983 */ /* 0x002ee80000300800 */
[----:B------:R-:W4:Y:S04]  /*b080*/  LDL.LU R21, [R1+0x1e0] ;  /* 0x0001e00001157983 */ /* 0x000f280000300800 */
[----:B------:R-:W4:Y:S01]  /*b090*/  LDL.LU R22, [R1+0x1dc] ;  /* 0x0001dc0001167983 */ /* 0x000f220000300800 */
[----:B------:R-:W-:-:S02]  /*b0a0*/  ISETP.GE.AND P2, PT, R24, RZ, PT ;  /* 0x000000ff1800720c */ /* 0x000fc40003f46270 */
[----:B------:R-:W-:Y:S01]  /*b0b0*/  ISETP.GE.AND P3, PT, R25, RZ, PT ;  /* 0x000000ff1900720c */ /* 0x000fe20003f66270 */
[----:B------:R-:W4:Y:S04]  /*b0c0*/  LDL.LU R23, [R1+0x1d8] ;  /* 0x0001d80001177983 */ /* 0x000f280000300800 */
[----:B------:R-:W4:Y:S04]  /*b0d0*/  LDL.LU R24, [R1+0x1d4] ;  /* 0x0001d40001187983 */ /* 0x000f280000300800 */
[----:B------:R-:W4:Y:S01]  /*b0e0*/  LDL.LU R25, [R1+0x1d0] ;  /* 0x0001d00001197983 */ /* 0x000f220000300800 */
[----:B------:R-:W-:-:S03]  /*b0f0*/  ISETP.GE.AND P1, PT, R29, RZ, PT ;  /* 0x000000ff1d00720c */ /* 0x000fc60003f26270 */
[----:B------:R-:W0:Y:S01]  /*b100*/  S2R R29, SR_TID.X ;  /* 0x00000000001d7919 */ /* 0x000e220000002100 */
[----:B------:R-:W-:Y:S01]  /*b110*/  ISETP.GE.AND P0, PT, R26, RZ, PT ;  /* 0x000000ff1a00720c */ /* 0x000fe20003f06270 */
[----:B------:R-:W-:Y:S01]  /*b120*/  IMAD.MOV.U32 R26, RZ, RZ, R6 ;  /* 0x000000ffff1a7224 */ /* 0x000fe200078e0006 */
[----:B------:R-:W-:Y:S01]  /*b130*/  ISETP.GE.AND P5, PT, R28, RZ, PT ;  /* 0x000000ff1c00720c */ /* 0x000fe20003fa6270 */
[----:B------:R-:W-:Y:S01]  /*b140*/  @!P3 IMAD.MOV R5, RZ, RZ, -R5 ;  /* 0x000000ffff05b224 */ /* 0x000fe200078e0a05 */
[----:B------:R-:W4:Y:S01]  /*b150*/  LDL.LU R28, [R1+0x1cc] ;  /* 0x0001cc00011c7983 */ /* 0x000f220000300800 */
[----:B------:R-:W-:Y:S01]  /*b160*/  @!P2 IMAD.MOV R26, RZ, RZ, -R26 ;  /* 0x000000ffff1aa224 */ /* 0x000fe200078e0a1a */
[----:B------:R-:W-:-:S03]  /*b170*/  ISETP.NE.AND P4, PT, RZ, c[0x0][0x17c], PT ;  /* 0x00005f00ff007a0c */ /* 0x000fc60003f85270 */
[----:B------:R-:W-:Y:S01]  /*b180*/  @!P1 IMAD.MOV R2, RZ, RZ, -R2 ;  /* 0x000000ffff029224 */ /* 0x000fe200078e0a02 */
[----:B0-----:R-:W-:-:S05]  /*b190*/  LOP3.LUT R19, R29, 0x7f, RZ, 0xc0, !PT ;  /* 0x0000007f1d137812 */ /* 0x001fca00078ec0ff */
[----:B------:R-:W-:Y:S01]  /*b1a0*/  @!P5 IMAD.MOV R4, RZ, RZ, -R4 ;  /* 0x000000ffff04d224 */ /* 0x000fe200078e0a04 */
[----:B------:R-:W4:Y:S01]  /*b1b0*/  LDL.LU R29, [R1+0x1c8] ;  /* 0x0001c800011d7983 */ /* 0x000f220000300800 */
[----:B------:R-:W-:-:S03]  /*b1c0*/  IMAD R6, R19, c[0x0][0x18c], RZ ;  /* 0x0000630013067a24 */ /* 0x000fc600078e02ff */
[----:B------:R-:W-:Y:S01]  /*b1d0*/  STL [R1+0x26e0], R26 ;  /* 0x0026e01a01007387 */ /* 0x000fe20000100800 */
[----:B------:R-:W-:Y:S01]  /*b1e0*/  @!P0 IMAD.MOV R3, RZ, RZ, -R3 ;  /* 0x000000ffff038224 */ /* 0x000fe200078e0a03 */
[----:B------:R-:W-:-:S05]  /*b1f0*/  LEA R6, P6, R6, c[0x0][0x168], 0x1 ;  /* 0x00005a0006067a11 */ /* 0x000fca00078c08ff */
[----:B------:R-:W-:Y:S04]  /*b200*/  STL [R1+0x2648], R6 ;  /* 0x0026480601007387 */ /* 0x000fe80000100800 */
[----:B------:R-:W-:Y:S04]  /*b210*/  STL [R1+0x26e4], R5 ;  /* 0x0026e40501007387 */ /* 0x000fe80000100800 */
[----:B------:R-:W-:Y:S04]  /*b220*/  STL [R1+0x26e8], R4 ;  /* 0x0026e80401007387 */ /* 0x000fe80000100800 */
[----:B------:R3:W-:Y:S04]  /*b230*/  STL [R1+0x26ec], R3 ;  /* 0x0026ec0301007387 */ /* 0x0007e80000100800 */
[----:B------:R4:W-:Y:S01]  /*b240*/  STL [R1+0x26f0], R2 ;  /* 0x0026f00201007387 */ /* 0x0009e20000100800 */
[----:B--2---:R-:W-:-:S02]  /*b250*/  ISETP.GE.AND P2, PT, R27, RZ, PT ;  /* 0x000000ff1b00720c */ /* 0x004fc40003f46270 */
[----:B------:R-:W-:-:S11]  /*b260*/  LOP3.LUT R27, RZ, c[0x0][0x17c], RZ, 0x33, !PT ;  /* 0x00005f00ff1b7a12 */ /* 0x000fd600078e33ff */
[----:B------:R-:W-:-:S05]  /*b270*/  @!P2 IMAD.MOV R0, RZ, RZ, -R0 ;  /* 0x000000ffff00a224 */ /* 0x000fca00078e0a00 */
[----:B------:R0:W-:Y:S01]  /*b280*/  STL [R1+0x26f4], R0 ;  /* 0x0026f40001007387 */ /* 0x0001e20000100800 */
[C---:B---3--:R-:W-:Y:S02]  /*b290*/  SEL R3, R27.reuse, R20, !P4 ;  /* 0x000000141b037207 */ /* 0x048fe40006000000 */
[----:B----4-:R-:W-:-:S03]  /*b2a0*/  SEL R2, R27, R21, !P4 ;  /* 0x000000151b027207 */ /* 0x010fc60006000000 */
[----:B------:R1:W-:Y:S01]  /*b2b0*/  STL [R1+0x25c], R3 ;  /* 0x00025c0301007387 */ /* 0x0003e20000100800 */
[----:B0-----:R-:W-:-:S03]  /*b2c0*/  SEL R0, R27, R22, !P4 ;  /* 0x000000161b007207 */ /* 0x001fc60006000000 */
[----:B------:R0:W-:Y:S04]  /*b2d0*/  STL [R1+0xe0], R2 ;  /* 0x0000e00201007387 */ /* 0x0001e80000100800 */
[----:B------:R2:W-:Y:S01]  /*b2e0*/  STL [R1+0xd8], R0 ;  /* 0x0000d80001007387 */ /* 0x0005e20000100800 */
[C---:B-1----:R-:W-:Y:S02]  /*b2f0*/  SEL R3, R27.reuse, R23, !P4 ;  /* 0x000000171b037207 */ /* 0x042fe40006000000 */
[----:B0-----:R-:W-:-:S03]  /*b300*/  SEL R2, R27, R24, !P4 ;  /* 0x000000181b027207 */ /* 0x001fc60006000000 */
[----:B------:R-:W-:Y:S01]  /*b310*/  STL [R1+0xd0], R3 ;  /* 0x0000d00301007387 */ /* 0x000fe20000100800 */
[----:B--2---:R-:W-:-:S03]  /*b320*/  SEL R0, R27, R25, !P4 ;  /* 0x000000191b007207 */ /* 0x004fc60006000000 */
[----:B------:R-:W-:Y:S04]  /*b330*/  STL [R1+0xc8], R2 ;  /* 0x0000c80201007387 */ /* 0x000fe80000100800 */
[----:B------:R0:W-:Y:S04]  /*b340*/  STL [R1+0x258], R0 ;  /* 0x0002580001007387 */ /* 0x0001e80000100800 */
[----:B0-----:R-:W2:Y:S01]  /*b350*/  LDL.LU R0, [R1+0x1b4] ;  /* 0x0001b40001007983 */ /* 0x001ea20000300800 */
[----:B------:R-:W-:-:S05]  /*b360*/  SEL R3, R27, R28, !P4 ;  /* 0x0000001c1b037207 */ /* 0x000fca0006000000 */
[----:B------:R-:W-:Y:S01]  /*b370*/  STL [R1+0x254], R3 ;  /* 0x0002540301007387 */ /* 0x000fe20000100800 */
[----:B------:R-:W-:-:S03]  /*b380*/  SEL R2, R27, R29, !P4 ;  /* 0x0000001d1b027207 */ /* 0x000fc60006000000 */
[----:B--2---:R0:W-:Y:S04]  /*b390*/  STL [R1+0x2710], R0 ;  /* 0x0027100001007387 */ /* 0x0041e80000100800 */
[----:B------:R-:W-:Y:S04]  /*b3a0*/  STL [R1+0x250], R2 ;  /* 0x0002500201007387 */ /* 0x000fe80000100800 */
[----:B0-----:R-:W2:Y:S04]  /*b3b0*/  LDL.LU R0, [R1+0x1b8] ;  /* 0x0001b80001007983 */ /* 0x001ea80000300800 */
[----:B--2---:R0:W-:Y:S04]  /*b3c0*/  STL [R1+0x2714], R0 ;  /* 0x0027140001007387 */ /* 0x0041e80000100800 */
[----:B0-----:R-:W2:Y:S04]  /*b3d0*/  LDL.LU R0, [R1+0x1c0] ;  /* 0x0001c00001007983 */ /* 0x001ea80000300800 */
[----:B--2---:R0:W-:Y:S04]  /*b3e0*/  STL [R1+0x2718], R0 ;  /* 0x0027180001007387 */ /* 0x0041e80000100800 */
[----:B0-----:R-:W2:Y:S04]  /*b3f0*/  LDL.LU R0, [R1+0x1c4] ;  /* 0x0001c40001007983 */ /* 0x001ea80000300800 */
[----:B------:R-:W3:Y:S04]  /*b400*/  LDL.LU R2, [R1+0x1b0] ;  /* 0x0001b00001027983 */ /* 0x000ee80000300800 */
[----:B------:R-:W4:Y:S04]  /*b410*/  LDL.LU R3, [R1+0x1ac] ;  /* 0x0001ac0001037983 */ /* 0x000f280000300800 */
[----:B------:R-:W3:Y:S04]  /*b420*/  LDL.LU R4, [R1+0x1a8] ;  /* 0x0001a80001047983 */ /* 0x000ee80000300800 */
        /* <DEDUP_REMOVED lines=23> */
[----:B------:R-:W3:Y:S01]  /*b5a0*/  LDL.LU R29, [R1+0x120] ;  /* 0x00012000011d7983 */ /* 0x000ee20000300800 */
[----:B--2---:R-:W-:-:S05]  /*b5b0*/  SEL R0, R27, R0, !P4 ;  /* 0x000000001b007207 */ /* 0x004fca0006000000 */
[----:B------:R0:W-:Y:S04]  /*b5c0*/  STL [R1+0x24c], R0 ;  /* 0x00024c0001007387 */ /* 0x0001e80000100800 */
[----:B0-----:R-:W2:Y:S02]  /*b5d0*/  LDL.LU R0, [R1+0x2718] ;  /* 0x0027180001007983 */ /* 0x001ea40000300800 */
[----:B--2---:R-:W-:-:S05]  /*b5e0*/  SEL R0, R27, R0, !P4 ;  /* 0x000000001b007207 */ /* 0x004fca0006000000 */
[----:B------:R0:W-:Y:S04]  /*b5f0*/  STL [R1+0x248], R0 ;  /* 0x0002480001007387 */ /* 0x0001e80000100800 */
[----:B0-----:R-:W2:Y:S02]  /*b600*/  LDL.LU R0, [R1+0x2714] ;  /* 0x0027140001007983 */ /* 0x001ea40000300800 */
[----:B--2---:R-:W-:-:S05]  /*b610*/  SEL R0, R27, R0, !P4 ;  /* 0x000000001b007207 */ /* 0x004fca0006000000 */
[----:B------:R0:W-:Y:S04]  /*b620*/  STL [R1+0x244], R0 ;  /* 0x0002440001007387 */ /* 0x0001e80000100800 */
[----:B0-----:R-:W2:Y:S01]  /*b630*/  LDL.LU R0, [R1+0x2710] ;  /* 0x0027100001007983 */ /* 0x001ea20000300800 */
[C---:B----4-:R-:W-:Y:S02]  /*b640*/  SEL R3, R27.reuse, R3, !P4 ;  /* 0x000000031b037207 */ /* 0x050fe40006000000 */
[----:B--2---:R-:W-:-:S05]  /*b650*/  SEL R0, R27, R0, !P4 ;  /* 0x000000001b007207 */ /* 0x004fca0006000000 */
[----:B------:R3:W-:Y:S02]  /*b660*/  STL [R1+0x240], R0 ;  /* 0x0002400001007387 */ /* 0x0007e40000100800 */
[C---:B---3--:R-:W-:Y:S02]  /*b670*/  SEL R0, R27.reuse, R2, !P4 ;  /* 0x000000021b007207 */ /* 0x048fe40006000000 */
[----:B------:R-:W-:-:S03]  /*b680*/  SEL R2, R27, R4, !P4 ;  /* 0x000000041b027207 */ /* 0x000fc60006000000 */
[----:B------:R0:W-:Y:S04]  /*b690*/  STL [R1+0x23c], R0 ;  /* 0x00023c0001007387 */ /* 0x0001e80000100800 */
[----:B------:R1:W-:Y:S01]  /*b6a0*/  STL [R1+0x238], R3 ;  /* 0x0002380301007387 */ /* 0x0003e20000100800 */
[----:B0-----:R-:W-:-:S03]  /*b6b0*/  SEL R0, R27, R5, !P4 ;  /* 0x000000051b007207 */ /* 0x001fc60006000000 */
[----:B------:R0:W-:Y:S01]  /*b6c0*/  STL [R1+0x234], R2 ;  /* 0x0002340201007387 */ /* 0x0001e20000100800 */
[----:B-1----:R-:W-:-:S03]  /*b6d0*/  SEL R3, R27, R6, !P4 ;  /* 0x000000061b037207 */ /* 0x002fc60006000000 */
[----:B------:R1:W-:Y:S01]  /*b6e0*/  STL [R1+0x230], R0 ;  /* 0x0002300001007387 */ /* 0x0003e20000100800 */
[----:B0-----:R-:W-:-:S03]  /*b6f0*/  SEL R2, R27, R26, !P4 ;  /* 0x0000001a1b027207 */ /* 0x001fc60006000000 */
[----:B------:R0:W-:Y:S01]  /*b700*/  STL [R1+0x22c], R3 ;  /* 0x00022c0301007387 */ /* 0x0001e20000100800 */
[----:B-1----:R-:W-:-:S03]  /*b710*/  SEL R0, R27, R7, !P4 ;  /* 0x000000071b007207 */ /* 0x002fc60006000000 */
[----:B------:R1:W-:Y:S04]  /*b720*/  STL [R1+0x228], R2 ;  /* 0x0002280201007387 */ /* 0x0003e80000100800 */
[----:B------:R2:W-:Y:S01]  /*b730*/  STL [R1+0x224], R0 ;  /* 0x0002240001007387 */ /* 0x0005e20000100800 */
[C---:B0-----:R-:W-:Y:S02]  /*b740*/  SEL R3, R27.reuse, R8, !P4 ;  /* 0x000000081b037207 */ /* 0x041fe40006000000 */
[----:B-1----:R-:W-:-:S03]  /*b750*/  SEL R2, R27, R9, !P4 ;  /* 0x000000091b027207 */ /* 0x002fc60006000000 */
[----:B------:R0:W-:Y:S01]  /*b760*/  STL [R1+0x220], R3 ;  /* 0x0002200301007387 */ /* 0x0001e20000100800 */
[----:B--2---:R-:W-:-:S03]  /*b770*/  SEL R0, R27, R10, !P4 ;  /* 0x0000000a1b007207 */ /* 0x004fc60006000000 */
        /* <DEDUP_REMOVED lines=28> */
[----:B------:R-:W-:Y:S01]  /*b940*/  STL [R1+0x1e4], R3 ;  /* 0x0001e40301007387 */ /* 0x000fe20000100800 */
[----:B--2---:R-:W-:-:S03]  /*b950*/  SEL R0, R27, R25, !P4 ;  /* 0x000000191b007207 */ /* 0x004fc60006000000 */
[----:B------:R-:W-:Y:S04]  /*b960*/  STL [R1+0x1e0], R2 ;  /* 0x0001e00201007387 */ /* 0x000fe80000100800 */
[----:B------:R0:W-:Y:S04]  /*b970*/  STL [R1+0x1dc], R0 ;  /* 0x0001dc0001007387 */ /* 0x0001e80000100800 */
[----:B0-----:R-:W2:Y:S01]  /*b980*/  LDL.LU R0, [R1+0x100] ;  /* 0x0001000001007983 */ /* 0x001ea20000300800 */
[C---:B------:R-:W-:Y:S02]  /*b990*/  SEL R3, R27.reuse, R28, !P4 ;  /* 0x0000001c1b037207 */ /* 0x040fe40006000000 */
[----:B------:R-:W-:-:S03]  /*b9a0*/  SEL R2, R27, R29, !P4 ;  /* 0x0000001d1b027207 */ /* 0x000fc60006000000 */
[----:B------:R-:W-:Y:S04]  /*b9b0*/  STL [R1+0x1d8], R3 ;  /* 0x0001d80301007387 */ /* 0x000fe80000100800 */
        /* <DEDUP_REMOVED lines=132> */
[----:B------:R-:W3:Y:S01]  /*c200*/  LDL.LU R6, [R1] ;  /* 0x0000000001067983 */ /* 0x000ee20000300800 */
        /* <DEDUP_REMOVED lines=9> */
[C---:B---3--:R-:W-:Y:S02]  /*c2a0*/  SEL R2, R27.reuse, R2, !P4 ;  /* 0x000000021b027207 */ /* 0x048fe40006000000 */
[C---:B----4-:R-:W-:Y:S02]  /*c2b0*/  SEL R3, R27.reuse, R3, !P4 ;  /* 0x000000031b037207 */ /* 0x050fe40006000000 */
[C---:B------:R-:W-:Y:S02]  /*c2c0*/  SEL R4, R27.reuse, R4, !P4 ;  /* 0x000000041b047207 */ /* 0x040fe40006000000 */
[----:B------:R-:W-:-:S02]  /*c2d0*/  SEL R5, R27, R5, !P4 ;  /* 0x000000051b057207 */ /* 0x000fc40006000000 */
[C---:B------:R-:W-:Y:S02]  /*c2e0*/  SEL R26, R27.reuse, R26, !P4 ;  /* 0x0000001a1b1a7207 */ /* 0x040fe40006000000 */
[C---:B------:R-:W-:Y:S02]  /*c2f0*/  SEL R7, R27.reuse, R7, !P4 ;  /* 0x000000071b077207 */ /* 0x040fe40006000000 */
[C---:B------:R-:W-:Y:S02]  /*c300*/  SEL R8, R27.reuse, R8, !P4 ;  /* 0x000000081b087207 */ /* 0x040fe40006000000 */
[C---:B------:R-:W-:Y:S02]  /*c310*/  SEL R9, R27.reuse, R9, !P4 ;  /* 0x000000091b097207 */ /* 0x040fe40006000000 */
        /* <DEDUP_REMOVED lines=18> */
[----:B--2---:R-:W-:-:S05]  /*c440*/  SEL R0, R27, R0, !P4 ;  /* 0x000000001b007207 */ /* 0x004fca0006000000 */
[----:B------:R0:W-:Y:S04]  /*c450*/  STL [R1+0x148], R0 ;  /* 0x0001480001007387 */ /* 0x0001e80000100800 */
[----:B0-----:R-:W2:Y:S04]  /*c460*/  LDL.LU R0, [R1+0x26f4] ;  /* 0x0026f40001007983 */ /* 0x001ea80000300800 */
[----:B------:R0:W-:Y:S04]  /*c470*/  STL [R1+0x144], R2 ;  /* 0x0001440201007387 */ /* 0x0001e80000100800 */
[----:B0-----:R-:W3:Y:S04]  /*c480*/  LDL.LU R2, [R1+0x26f0] ;  /* 0x0026f00001027983 */ /* 0x001ee80000300800 */
[----:B------:R0:W-:Y:S04]  /*c490*/  STL [R1+0x140], R3 ;  /* 0x0001400301007387 */ /* 0x0001e80000100800 */
[----:B0-----:R-:W4:Y:S04]  /*c4a0*/  LDL.LU R3, [R1+0x26ec] ;  /* 0x0026ec0001037983 */ /* 0x001f280000300800 */
[----:B------:R0:W-:Y:S04]  /*c4b0*/  STL [R1+0x13c], R4 ;  /* 0x00013c0401007387 */ /* 0x0001e80000100800 */
[----:B0-----:R-:W2:Y:S04]  /*c4c0*/  LDL.LU R4, [R1+0x26e8] ;  /* 0x0026e80001047983 */ /* 0x001ea80000300800 */
        /* <DEDUP_REMOVED lines=23> */
[----:B0-----:R-:W3:Y:S04]  /*c640*/  LDL.LU R16, [R1+0x26b8] ;  /* 0x0026b80001107983 */ /* 0x001ee80000300800 */
        /* <DEDUP_REMOVED lines=22> */
[----:B------:R-:W-:-:S05]  /*c7b0*/  SEL R6, R27, R6, !P4 ;  /* 0x000000061b067207 */ /* 0x000fca0006000000 */
[----:B------:R0:W-:Y:S01]  /*c7c0*/  STL [R1+0xcc], R6 ;  /* 0x0000cc0601007387 */ /* 0x0001e20000100800 */
[C---:B--2---:R-:W-:Y:S02]  /*c7d0*/  SEL R15, R27.reuse, R15, !P4 ;  /* 0x0000000f1b0f7207 */ /* 0x044fe40006000000 */
[C---:B---3--:R-:W-:Y:S02]  /*c7e0*/  SEL R16, R27.reuse, R16, !P4 ;  /* 0x000000101b107207 */ /* 0x048fe40006000000 */
[C---:B----4-:R-:W-:Y:S02]  /*c7f0*/  SEL R18, R27.reuse, R18, !P4 ;  /* 0x000000121b127207 */ /* 0x050fe40006000000 */
[C---:B------:R-:W-:Y:S02]  /*c800*/  SEL R19, R27.reuse, R19, !P4 ;  /* 0x000000131b137207 */ /* 0x040fe40006000000 */
[C---:B------:R-:W-:Y:S02]  /*c810*/  SEL R21, R27.reuse, R21, !P4 ;  /* 0x000000151b157207 */ /* 0x040fe40006000000 */
[----:B------:R-:W-:-:S02]  /*c820*/  SEL R22, R27, R22, !P4 ;  /* 0x000000161b167207 */ /* 0x000fc40006000000 */
[C---:B------:R-:W-:Y:S02]  /*c830*/  SEL R24, R27.reuse, R24, !P4 ;  /* 0x000000181b187207 */ /* 0x040fe40006000000 */
[C---:B------:R-:W-:Y:S02]  /*c840*/  SEL R25, R27.reuse, R25, !P4 ;  /* 0x000000191b197207 */ /* 0x040fe40006000000 */
[C---:B0-----:R-:W-:Y:S02]  /*c850*/  SEL R6, R27.reuse, R28, !P4 ;  /* 0x0000001c1b067207 */ /* 0x041fe40006000000 */
[----:B------:R-:W-:-:S05]  /*c860*/  SEL R29, R27, R29, !P4 ;  /* 0x0000001d1b1d7207 */ /* 0x000fca0006000000 */
[----:B------:R-:W-:Y:S04]  /*c870*/  STL [R1+0xc4], R29 ;  /* 0x0000c41d01007387 */ /* 0x000fe80000100800 */
[----:B------:R0:W-:Y:S04]  /*c880*/  STL [R1+0xb4], R6 ;  /* 0x0000b40601007387 */ /* 0x0001e80000100800 */
[----:B------:R-:W-:Y:S01]  /*c890*/  STL [R1+0xa4], R25 ;  /* 0x0000a41901007387 */ /* 0x000fe20000100800 */
[----:B0-----:R-:W-:-:S03]  /*c8a0*/  SEL R6, R27, R23, !P4 ;  /* 0x000000171b067207 */ /* 0x001fc60006000000 */
        /* <DEDUP_REMOVED lines=10> */
[----:B------:R1:W-:Y:S04]  /*c950*/  STL [R1+0x2c], R16 ;  /* 0x00002c1001007387 */ /* 0x0003e80000100800 */
[----:B------:R-:W2:Y:S01]  /*c960*/  LDL.LU R17, [R1+0x26c] ;  /* 0x00026c0001117983 */ /* 0x000ea20000300800 */
[----:B0-----:R-:W-:-:S03]  /*c970*/  SEL R6, R27, R14, !P4 ;  /* 0x0000000e1b067207 */ /* 0x001fc60006000000 */
[----:B------:R-:W-:Y:S04]  /*c980*/  STL [R1+0x24], R15 ;  /* 0x0000240f01007387 */ /* 0x000fe80000100800 */
[----:B------:R-:W3:Y:S04]  /*c990*/  LDL.LU R18, [R1+0x268] ;  /* 0x0002680001127983 */ /* 0x000ee80000300800 */
[----:B------:R0:W-:Y:S04]  /*c9a0*/  STL [R1+0x14], R6 ;  /* 0x0000140601007387 */ /* 0x0001e80000100800 */
[----:B------:R-:W4:Y:S04]  /*c9b0*/  LDL.LU R19, [R1+0x264] ;  /* 0x0002640001137983 */ /* 0x000f280000300800 */
[----:B------:R-:W4:Y:S04]  /*c9c0*/  LDL.LU R20, [R1+0x260] ;  /* 0x0002600001147983 */ /* 0x000f280000300800 */
[----:B------:R-:W4:Y:S04]  /*c9d0*/  LDL.LU R21, [R1+0x25c] ;  /* 0x00025c0001157983 */ /* 0x000f280000300800 */
[----:B------:R-:W4:Y:S04]  /*c9e0*/  LDL.LU R22, [R1+0xe0] ;  /* 0x0000e00001167983 */ /* 0x000f280000300800 */
[----:B------:R-:W4:Y:S04]  /*c9f0*/  LDL.LU R24, [R1+0xd8] ;  /* 0x0000d80001187983 */ /* 0x000f280000300800 */
[----:B-1----:R-:W1:Y:S01]  /*ca00*/  S2R R16, SR_TID.X ;  /* 0x0000000000107919 */ /* 0x002e620000002100 */
[----:B0-----:R-:W-:-:S03]  /*ca10*/  SEL R6, R27, R13, !P4 ;  /* 0x0000000d1b067207 */ /* 0x001fc60006000000 */
[----:B------:R-:W4:Y:S01]  /*ca20*/  LDL.LU R23, [R1+0xd0] ;  /* 0x0000d00001177983 */ /* 0x000f220000300800 */
[----:B------:R-:W-:-:S03]  /*ca30*/  SEL R29, R27, R12, !P4 ;  /* 0x0000000c1b1d7207 */ /* 0x000fc60006000000 */
[----:B------:R-:W4:Y:S01]  /*ca40*/  LDL.LU R28, [R1+0x258] ;  /* 0x00025800011c7983 */ /* 0x000f220000300800 */
[----:B------:R-:W-:-:S03]  /*ca50*/  SEL R11, R27, R11, !P4 ;  /* 0x0000000b1b0b7207 */ /* 0x000fc60006000000 */
[----:B------:R-:W4:Y:S04]  /*ca60*/  LDL.LU R25, [R1+0x248] ;  /* 0x0002480001197983 */ /* 0x000f280000300800 */
[----:B------:R-:W4:Y:S04]  /*ca70*/  LDL.LU R13, [R1+0x244] ;  /* 0x00024400010d7983 */ /* 0x000f280000300800 */
[----:B------:R0:W-:Y:S01]  /*ca80*/  STL [R1+0x264c], R6 ;  /* 0x00264c0601007387 */ /* 0x0001e20000100800 */
[----:B------:R-:W-:-:S03]  /*ca90*/  SEL R10, R27, R10, !P4 ;  /* 0x0000000a1b0a7207 */ /* 0x000fc60006000000 */
[----:B0-----:R-:W4:Y:S04]  /*caa0*/  LDL.LU R6, [R1+0x24c] ;  /* 0x00024c0001067983 */ /* 0x001f280000300800 */
[----:B------:R-:W4:Y:S04]  /*cab0*/  LDL.LU R12, [R1+0x250] ;  /* 0x00025000010c7983 */ /* 0x000f280000300800 */
[----:B------:R0:W-:Y:S01]  /*cac0*/  STL [R1+0x2650], R29 ;  /* 0x0026501d01007387 */ /* 0x0001e20000100800 */
[C---:B------:R-:W-:Y:S02]  /*cad0*/  SEL R9, R27.reuse, R9, !P4 ;  /* 0x000000091b097207 */ /* 0x040fe40006000000 */
[C---:B------:R-:W-:Y:S01]  /*cae0*/  SEL R8, R27.reuse, R8, !P4 ;  /* 0x000000081b087207 */ /* 0x040fe20006000000 */
[----:B0-----:R-:W4:Y:S04]  /*caf0*/  LDL.LU R29, [R1+0x254] ;  /* 0x00025400011d7983 */ /* 0x001f280000300800 */
[----:B------:R0:W-:Y:S01]  /*cb00*/  STL [R1+0x2654], R11 ;  /* 0x0026540b01007387 */ /* 0x0001e20000100800 */
[----:B------:R-:W-:-:S02]  /*cb10*/  SEL R7, R27, R7, !P4 ;  /* 0x000000071b077207 */ /* 0x000fc40006000000 */
[C---:B------:R-:W-:Y:S01]  /*cb20*/  SEL R26, R27.reuse, R26, !P4 ;  /* 0x0000001a1b1a7207 */ /* 0x040fe20006000000 */
[----:B0-----:R-:W4:Y:S01]  /*cb30*/  LDL.LU R11, [R1+0xc8] ;  /* 0x0000c800010b7983 */ /* 0x001f220000300800 */
[C---:B------:R-:W-:Y:S02]  /*cb40*/  SEL R5, R27.reuse, R5, !P4 ;  /* 0x000000051b057207 */ /* 0x040fe40006000000 */
[----:B-1----:R-:W-:Y:S01]  /*cb50*/  LOP3.LUT R16, R16, 0x7f, RZ, 0xc0, !PT ;  /* 0x0000007f10107812 */ /* 0x002fe200078ec0ff */
[----:B------:R-:W-:Y:S01]  /*cb60*/  STL [R1+0x2658], R10 ;  /* 0x0026580a01007387 */ /* 0x000fe20000100800 */
[C---:B------:R-:W-:Y:S02]  /*cb70*/  SEL R4, R27.reuse, R4, !P4 ;  /* 0x000000041b047207 */ /* 0x040fe40006000000 */
[C---:B------:R-:W-:Y:S01]  /*cb80*/  SEL R3, R27.reuse, R3, !P4 ;  /* 0x000000031b037207 */ /* 0x040fe20006000000 */
[----:B------:R-:W-:Y:S01]  /*cb90*/  STL [R1+0x265c], R9 ;  /* 0x00265c0901007387 */ /* 0x000fe20000100800 */
[----:B------:R-:W-:-:S03]  /*cba0*/  SEL R2, R27, R2, !P4 ;  /* 0x000000021b027207 */ /* 0x000fc60006000000 */
[----:B------:R-:W-:Y:S01]  /*cbb0*/  STL [R1+0x2660], R8 ;  /* 0x0026600801007387 */ /* 0x000fe20000100800 */
[----:B------:R-:W-:Y:S01]  /*cbc0*/  SEL R27, R27, R0, !P4 ;  /* 0x000000001b1b7207 */ /* 0x000fe20006000000 */
[----:B------:R-:W-:Y:S02]  /*cbd0*/  IMAD R16, R16, c[0x0][0x18c], RZ ;  /* 0x0000630010107a24 */ /* 0x000fe400078e02ff */
[----:B------:R-:W-:Y:S04]  /*cbe0*/  STL [R1+0x2664], R7 ;  /* 0x0026640701007387 */ /* 0x000fe80000100800 */
[----:B------:R-:W-:Y:S04]  /*cbf0*/  STL [R1+0x2668], R26 ;  /* 0x0026681a01007387 */ /* 0x000fe80000100800 */
[----:B------:R-:W-:Y:S04]  /*cc00*/  STL [R1+0x266c], R5 ;  /* 0x00266c0501007387 */ /* 0x000fe80000100800 */
[----:B------:R-:W-:Y:S01]  /*cc10*/  STL [R1+0x2670], R4 ;  /* 0x0026700401007387 */ /* 0x000fe20000100800 */
[----:B------:R-:W-:-:S03]  /*cc20*/  LEA.HI.X.SX32 R0, R16, c[0x0][0x16c], 0x1, P6 ;  /* 0x00005b0010007a11 */ /* 0x000fc600030f0eff */
[----:B------:R-:W-:Y:S04]  /*cc30*/  STL [R1+0x2674], R3 ;  /* 0x0026740301007387 */ /* 0x000fe80000100800 */
[----:B------:R-:W-:Y:S04]  /*cc40*/  STL [R1+0x2678], R2 ;  /* 0x0026780201007387 */ /* 0x000fe80000100800 */
[----:B------:R-:W-:Y:S04]  /*cc50*/  STL [R1+0x267c], R27 ;  /* 0x00267c1b01007387 */ /* 0x000fe80000100800 */
[----:B------:R-:W4:Y:S04]  /*cc60*/  LDL.LU R14, [R1+0x240] ;  /* 0x00024000010e7983 */ /* 0x000f280000300800 */
[----:B------:R-:W4:Y:S04]  /*cc70*/  LDL.LU R15, [R1+0x23c] ;  /* 0x00023c00010f7983 */ /* 0x000f280000300800 */
[----:B------:R-:W4:Y:S04]  /*cc80*/  LDL.LU R16, [R1+0x238] ;  /* 0x0002380001107983 */ /* 0x000f280000300800 */
[----:B------:R2:W-:Y:S02]  /*cc90*/  STL [R1+0x2680], R0 ;  /* 0x0026800001007387 */ /* 0x0005e40000100800 */
[----:B--2---:R-:W-:-:S02]  /*cca0*/  IMAD R0, R17, c[0x0][0x184], RZ ;  /* 0x0000610011007a24 */ /* 0x004fc400078e02ff */
[----:B------:R-:W2:Y:S04]  /*ccb0*/  LDL.LU R17, [R1+0x234] ;  /* 0x0002340001117983 */ /* 0x000ea80000300800 */
[----:B------:R4:W-:Y:S01]  /*ccc0*/  STL [R1+0x26c], R0 ;  /* 0x00026c0001007387 */ /* 0x0009e20000100800 */
[----:B---3--:R-:W-:-:S03]  /*ccd0*/  IMAD R2, R18, c[0x0][0x184], RZ ;  /* 0x0000610012027a24 */ /* 0x008fc600078e02ff */
[----:B------:R-:W3:Y:S01]  /*cce0*/  LDL.LU R18, [R1+0x230] ;  /* 0x0002300001127983 */ /* 0x000ee20000300800 */
[----:B----4-:R-:W-:-:S03]  /*ccf0*/  IMAD R0, R19, c[0x0][0x184], RZ ;  /* 0x0000610013007a24 */ /* 0x010fc600078e02ff */
[----:B------:R0:W-:Y:S04]  /*cd00*/  STL [R1+0x268], R2 ;  /* 0x0002680201007387 */ /* 0x0001e80000100800 */
[----:B------:R-:W4:Y:S04]  /*cd10*/  LDL.LU R19, [R1+0x22c] ;  /* 0x00022c0001137983 */ /* 0x000f280000300800 */
[----:B------:R1:W-:Y:S01]  /*cd20*/  STL [R1+0x264], R0 ;  /* 0x0002640001007387 */ /* 0x0003e20000100800 */
[----:B0-----:R-:W-:-:S03]  /*cd30*/  IMAD R2, R20, c[0x0][0x184], RZ ;  /* 0x0000610014027a24 */ /* 0x001fc600078e02ff */
[----:B------:R-:W4:Y:S04]  /*cd40*/  LDL.LU R20, [R1+0x228] ;  /* 0x0002280001147983 */ /* 0x000f280000300800 */
[----:B------:R0:W-:Y:S01]  /*cd50*/  STL [R1+0xe8], R2 ;  /* 0x0000e80201007387 */ /* 0x0001e20000100800 */
[----:B-1----:R-:W-:-:S03]  /*cd60*/  IMAD R0, R21, c[0x0][0x190], RZ ;  /* 0x0000640015007a24 */ /* 0x002fc600078e02ff */
[----:B------:R-:W4:Y:S04]  /*cd70*/  LDL.LU R21, [R1+0x224] ;  /* 0x0002240001157983 */ /* 0x000f280000300800 */
[----:B------:R1:W-:Y:S01]  /*cd80*/  STL [R1+0x25c], R0 ;  /* 0x00025c0001007387 */ /* 0x0003e20000100800 */
[----:B0-----:R-:W-:-:S03]  /*cd90*/  IMAD R2, R22, c[0x0][0x190], RZ ;  /* 0x0000640016027a24 */ /* 0x001fc600078e02ff */
[----:B------:R-:W4:Y:S04]  /*cda0*/  LDL.LU R22, [R1+0x220] ;  /* 0x0002200001167983 */ /* 0x000f280000300800 */
[----:B------:R0:W-:Y:S01]  /*cdb0*/  STL [R1+0xe0], R2 ;  /* 0x0000e00201007387 */ /* 0x0001e20000100800 */
[----:B-1----:R-:W-:-:S03]  /*cdc0*/  IMAD R0, R24, c[0x0][0x190], RZ ;  /* 0x0000640018007a24 */ /* 0x002fc600078e02ff */
[----:B------:R-:W4:Y:S04]  /*cdd0*/  LDL.LU R24, [R1+0x21c] ;  /* 0x00021c0001187983 */ /* 0x000f280000300800 */
[----:B------:R-:W-:Y:S01]  /*cde0*/  STL [R1+0xd8], R0 ;  /* 0x0000d80001007387 */ /* 0x000fe20000100800 */
[----:B0-----:R-:W-:-:S03]  /*cdf0*/  IMAD R2, R23, c[0x0][0x190], RZ ;  /* 0x0000640017027a24 */ /* 0x001fc600078e02ff */
[----:B------:R-:W4:Y:S04]  /*ce00*/  LDL.LU R23, [R1+0x218] ;  /* 0x0002180001177983 */ /* 0x000f280000300800 */
[----:B------:R0:W-:Y:S01]  /*ce10*/  STL [R1+0xd0], R2 ;  /* 0x0000d00201007387 */ /* 0x0001e20000100800 */
[----:B------:R-:W-:Y:S02]  /*ce20*/  IMAD R3, R12, c[0x0][0x190], RZ ;  /* 0x000064000c037a24 */ /* 0x000fe400078e02ff */
[----:B0-----:R-:W-:Y:S02]  /*ce30*/  IMAD R2, R28, c[0x0][0x190], RZ ;  /* 0x000064001c027a24 */ /* 0x001fe400078e02ff */
[----:B------:R-:W4:Y:S01]  /*ce40*/  LDL.LU R28, [R1+0x214] ;  /* 0x00021400011c7983 */ /* 0x000f220000300800 */
[----:B------:R-:W-:-:S05]  /*ce50*/  IMAD R0, R11, c[0x0][0x190], RZ ;  /* 0x000064000b007a24 */ /* 0x000fca00078e02ff */
[----:B------:R0:W-:Y:S04]  /*ce60*/  STL [R1+0xc8], R0 ;  /* 0x0000c80001007387 */ /* 0x0001e80000100800 */
[----:B------:R1:W-:Y:S01]  /*ce70*/  STL [R1+0xc0], R2 ;  /* 0x0000c00201007387 */ /* 0x0003e20000100800 */
[----:B0-----:R-:W-:Y:S02]  /*ce80*/  IMAD R0, R29, c[0x0][0x190], RZ ;  /* 0x000064001d007a24 */ /* 0x001fe400078e02ff */
[----:B-1----:R-:W-:-:S03]  /*ce90*/  IMAD R2, R6, c[0x0][0x190], RZ ;  /* 0x0000640006027a24 */ /* 0x002fc600078e02ff */
[----:B------:R0:W-:Y:S04]  /*cea0*/  STL [R1+0xbc], R0 ;  /* 0x0000bc0001007387 */ /* 0x0001e80000100800 */
[----:B------:R-:W-:Y:S01]  /*ceb0*/  STL [R1+0xb8], R3 ;  /* 0x0000b80301007387 */ /* 0x000fe20000100800 */
[----:B0-----:R-:W-:-:S03]  /*cec0*/  IMAD R0, R25, c[0x0][0x190], RZ ;  /* 0x0000640019007a24 */ /* 0x001fc600078e02ff */
[----:B------:R-:W4:Y:S04]  /*ced0*/  LDL.LU R25, [R1+0x210] ;  /* 0x0002100001197983 */ /* 0x000f280000300800 */
[----:B------:R0:W-:Y:S04]  /*cee0*/  STL [R1+0xb0], R2 ;  /* 0x0000b00201007387 */ /* 0x0001e80000100800 */
[----:B------:R1:W-:Y:S01]  /*cef0*/  STL [R1+0xac], R0 ;  /* 0x0000ac0001007387 */ /* 0x0003e20000100800 */
[----:B0-----:R-:W-:-:S03]  /*cf00*/  IMAD R2, R13, c[0x0][0x190], RZ ;  /* 0x000064000d027a24 */ /* 0x001fc600078e02ff */
[----:B------:R-:W4:Y:S01]  /*cf10*/  LDL.LU R13, [R1+0x20c] ;  /* 0x00020c00010d7983 */ /* 0x000f220000300800 */
[----:B-1----:R-:W-:-:S03]  /*cf20*/  IMAD R0, R14, c[0x0][0x190], RZ ;  /* 0x000064000e007a24 */ /* 0x002fc600078e02ff */
[----:B------:R0:W-:Y:S04]  /*cf30*/  STL [R1+0xa8], R2 ;  /* 0x0000a80201007387 */ /* 0x0001e80000100800 */
[----:B------:R-:W4:Y:S04]  /*cf40*/  LDL.LU R14, [R1+0x208] ;  /* 0x00020800010e7983 */ /* 0x000f280000300800 */
[----:B------:R1:W-:Y:S01]  /*cf50*/  STL [R1+0xa0], R0 ;  /* 0x0000a00001007387 */ /* 0x0003e20000100800 */
[----:B0-----:R-:W-:-:S03]  /*cf60*/  IMAD R2, R15, c[0x0][0x190], RZ ;  /* 0x000064000f027a24 */ /* 0x001fc600078e02ff */
[----:B------:R-:W4:Y:S01]  /*cf70*/  LDL.LU R15, [R1+0x204] ;  /* 0x00020400010f7983 */ /* 0x000f220000300800 */
[----:B-1----:R-:W-:-:S03]  /*cf80*/  IMAD R0, R16, c[0x0][0x190], RZ ;  /* 0x0000640010007a24 */ /* 0x002fc600078e02ff */
[----:B------:R2:W-:Y:S04]  /*cf90*/  STL [R1+0x9c], R2 ;  /* 0x00009c0201007387 */ /* 0x0005e80000100800 */
[----:B------:R-:W4:Y:S04]  /*cfa0*/  LDL.LU R16, [R1+0x200] ;  /* 0x0002000001107983 */ /* 0x000f280000300800 */
[----:B------:R3:W-:Y:S01]  /*cfb0*/  STL [R1+0x94], R0 ;  /* 0x0000940001007387 */ /* 0x0007e20000100800 */
[----:B--2---:R-:W-:-:S03]  /*cfc0*/  IMAD R2, R17, c[0x0][0x190], RZ ;  /* 0x0000640011027a24 */ /* 0x004fc600078e02ff */
[----:B------:R-:W2:Y:S01]  /*cfd0*/  LDL.LU R17, [R1+0x1fc] ;  /* 0x0001fc0001117983 */ /* 0x000ea20000300800 */
[----:B---3--:R-:W-:-:S03]  /*cfe0*/  IMAD R0, R18, c[0x0][0x190], RZ ;  /* 0x0000640012007a24 */ /* 0x008fc600078e02ff */
[----:B------:R4:W-:Y:S04]  /*cff0*/  STL [R1+0x90], R2 ;  /* 0x0000900201007387 */ /* 0x0009e80000100800 */
[----:B------:R-:W3:Y:S04]  /*d000*/  LDL.LU R18, [R1+0x1f8] ;  /* 0x0001f80001127983 */ /* 0x000ee80000300800 */
[----:B------:R0:W-:Y:S01]  /*d010*/  STL [R1+0x88], R0 ;  /* 0x0000880001007387 */ /* 0x0001e20000100800 */
[----:B----4-:R-:W-:-:S03]  /*d020*/  IMAD R2, R19, c[0x0][0x190], RZ ;  /* 0x0000640013027a24 */ /* 0x010fc600078e02ff */
[----:B------:R-:W4:Y:S01]  /*d030*/  LDL.LU R19, [R1+0x1f4] ;  /* 0x0001f40001137983 */ /* 0x000f220000300800 */
[----:B0-----:R-:W-:-:S03]  /*d040*/  IMAD R0, R20, c[0x0][0x190], RZ ;  /* 0x0000640014007a24 */ /* 0x001fc600078e02ff */
        /* <DEDUP_REMOVED lines=11> */
[----:B------:R-:W-:Y:S01]  /*d100*/  STL [R1+0x6c], R2 ;  /* 0x00006c0201007387 */ /* 0x000fe20000100800 */
[----:B-1----:R-:W-:-:S03]  /*d110*/  IMAD R0, R23, c[0x0][0x190], RZ ;  /* 0x0000640017007a24 */ /* 0x002fc600078e02ff */
[----:B------:R-:W4:Y:S04]  /*d120*/  LDL.LU R11, [R1+0x1e0] ;  /* 0x0001e000010b7983 */ /* 0x000f280000300800 */
[----:B------:R-:W4:Y:S04]  /*d130*/  LDL.LU R23, [R1+0x1dc] ;  /* 0x0001dc0001177983 */ /* 0x000f280000300800 */
[----:B------:R0:W-:Y:S04]  /*d140*/  STL [R1+0x68], R0 ;  /* 0x0000680001007387 */ /* 0x0001e80000100800 */
[----:B------:R-:W4:Y:S04]  /*d150*/  LDL.LU R29, [R1+0x1d8] ;  /* 0x0001d800011d7983 */ /* 0x000f280000300800 */
[----:B------:R-:W4:Y:S01]  /*d160*/  LDL.LU R12, [R1+0x1d4] ;  /* 0x0001d400010c7983 */ /* 0x000f220000300800 */
[----:B0-----:R-:W-:-:S05]  /*d170*/  IMAD R0, R28, c[0x0][0x190], RZ ;  /* 0x000064001c007a24 */ /* 0x001fca00078e02ff */
[----:B------:R0:W-:Y:S04]  /*d180*/  STL [R1+0x60], R0 ;  /* 0x0000600001007387 */ /* 0x0001e80000100800 */
[----:B------:R-:W4:Y:S04]  /*d190*/  LDL.LU R6, [R1+0x1d0] ;  /* 0x0001d00001067983 */ /* 0x000f280000300800 */
[----:B------:R-:W4:Y:S01]  /*d1a0*/  LDL.LU R28, [R1+0x1cc] ;  /* 0x0001cc00011c7983 */ /* 0x000f220000300800 */
[----:B------:R-:W-:-:S03]  /*d1b0*/  IMAD R2, R25, c[0x0][0x190], RZ ;  /* 0x0000640019027a24 */ /* 0x000fc600078e02ff */
[----:B------:R-:W4:Y:S04]  /*d1c0*/  LDL.LU R25, [R1+0x1c8] ;  /* 0x0001c80001197983 */ /* 0x000f280000300800 */
[----:B------:R1:W-:Y:S01]  /*d1d0*/  STL [R1+0x58], R2 ;  /* 0x0000580201007387 */ /* 0x0003e20000100800 */
[----:B0-----:R-:W-:-:S03]  /*d1e0*/  IMAD R0, R13, c[0x0][0x190], RZ ;  /* 0x000064000d007a24 */ /* 0x001fc600078e02ff */
[----:B------:R-:W4:Y:S04]  /*d1f0*/  LDL.LU R13, [R1+0x1c4] ;  /* 0x0001c400010d7983 */ /* 0x000f280000300800 */
[----:B------:R0:W-:Y:S01]  /*d200*/  STL [R1+0x54], R0 ;  /* 0x0000540001007387 */ /* 0x0001e20000100800 */
[----:B-1----:R-:W-:-:S03]  /*d210*/  IMAD R2, R14, c[0x0][0x190], RZ ;  /* 0x000064000e027a24 */ /* 0x002fc600078e02ff */
        /* <DEDUP_REMOVED lines=8> */
[----:B--2---:R-:W-:-:S03]  /*d2a0*/  IMAD R0, R17, c[0x0][0x190], RZ ;  /* 0x0000640011007a24 */ /* 0x004fc600078e02ff */
        /* <DEDUP_REMOVED lines=20> */
[----:B0-----:R-:W-:Y:S02]  /*d3f0*/  IMAD R2, R11, c[0x0][0x190], RZ ;  /* 0x000064000b027a24 */ /* 0x001fe400078e02ff */
[----:B-1----:R-:W-:Y:S02]  /*d400*/  IMAD R0, R23, c[0x0][0x190], RZ ;  /* 0x0000640017007a24 */ /* 0x002fe400078e02ff */
[----:B------:R-:W4:Y:S01]  /*d410*/  LDL.LU R23, [R1+0x198] ;  /* 0x0001980001177983 */ /* 0x000f220000300800 */
[----:B------:R-:W-:-:S03]  /*d420*/  IMAD R3, R29, c[0x0][0x190], RZ ;  /* 0x000064001d037a24 */ /* 0x000fc600078e02ff */
[----:B------:R0:W-:Y:S04]  /*d430*/  STL [R1+0x18], R2 ;  /* 0x0000180201007387 */ /* 0x0001e80000100800 */
[----:B------:R1:W-:Y:S01]  /*d440*/  STL [R1+0x10], R0 ;  /* 0x0000100001007387 */ /* 0x0003e20000100800 */
[----:B0-----:R-:W-:-:S03]  /*d450*/  IMAD R2, R12, c[0x0][0x190], RZ ;  /* 0x000064000c027a24 */ /* 0x001fc600078e02ff */
[----:B------:R-:W-:Y:S01]  /*d460*/  STL [R1+0x8], R3 ;  /* 0x0000080301007387 */ /* 0x000fe20000100800 */
[----:B------:R-:W-:Y:S02]  /*d470*/  IMAD R28, R28, c[0x0][0x190], RZ ;  /* 0x000064001c1c7a24 */ /* 0x000fe400078e02ff */
[----:B-1----:R-:W-:Y:S01]  /*d480*/  IMAD R0, R6, c[0x0][0x190], RZ ;  /* 0x0000640006007a24 */ /* 0x002fe200078e02ff */
[----:B------:R-:W-:Y:S04]  /*d490*/  STL [R1+0x4], R2 ;  /* 0x0000040201007387 */ /* 0x000fe80000100800 */
[----:B------:R-:W-:Y:S04]  /*d4a0*/  STL [R1+0x260c], R28 ;  /* 0x00260c1c01007387 */ /* 0x000fe80000100800 */
[----:B------:R-:W-:Y:S01]  /*d4b0*/  STL [R1], R0 ;  /* 0x0000000001007387 */ /* 0x000fe20000100800 */
[----:B------:R-:W-:-:S05]  /*d4c0*/  IMAD R25, R25, c[0x0][0x190], RZ ;  /* 0x0000640019197a24 */ /* 0x000fca00078e02ff */
[----:B------:R-:W-:Y:S01]  /*d4d0*/  STL [R1+0x2610], R25 ;  /* 0x0026101901007387 */ /* 0x000fe20000100800 */
[----:B------:R-:W-:Y:S02]  /*d4e0*/  IMAD R12, R13, c[0x0][0x190], RZ ;  /* 0x000064000d0c7a24 */ /* 0x000fe400078e02ff */
[----:B------:R-:W-:-:S03]  /*d4f0*/  IMAD R13, R14, c[0x0][0x190], RZ ;  /* 0x000064000e0d7a24 */ /* 0x000fc600078e02ff */
[----:B------:R-:W-:Y:S04]  /*d500*/  STL [R1+0x2614], R12 ;  /* 0x0026140c01007387 */ /* 0x000fe80000100800 */
[----:B------:R-:W-:Y:S01]  /*d510*/  STL [R1+0x2618], R13 ;  /* 0x0026180d01007387 */ /* 0x000fe20000100800 */
[----:B------:R-:W-:Y:S02]  /*d520*/  IMAD R14, R15, c[0x0][0x190], RZ ;  /* 0x000064000f0e7a24 */ /* 0x000fe400078e02ff */
[----:B------:R-:W-:-:S03]  /*d530*/  IMAD R15, R16, c[0x0][0x190], RZ ;  /* 0x00006400100f7a24 */ /* 0x000fc600078e02ff */
[----:B------:R-:W-:Y:S04]  /*d540*/  STL [R1+0x261c], R14 ;  /* 0x00261c0e01007387 */ /* 0x000fe80000100800 */
[----:B------:R-:W-:Y:S01]  /*d550*/  STL [R1+0x2620], R15 ;  /* 0x0026200f01007387 */ /* 0x000fe20000100800 */
[----:B--2---:R-:W-:-:S05]  /*d560*/  IMAD R16, R17, c[0x0][0x190], RZ ;  /* 0x0000640011107a24 */ /* 0x004fca00078e02ff */
[----:B------:R-:W-:Y:S01]  /*d570*/  STL [R1+0x2624], R16 ;  /* 0x0026241001007387 */ /* 0x000fe20000100800 */
[----:B---3--:R-:W-:-:S05]  /*d580*/  IMAD R17, R18, c[0x0][0x190], RZ ;  /* 0x0000640012117a24 */ /* 0x008fca00078e02ff */
[----:B------:R-:W-:Y:S01]  /*d590*/  STL [R1+0x2628], R17 ;  /* 0x0026281101007387 */ /* 0x000fe20000100800 */
[----:B----4-:R-:W-:Y:S02]  /*d5a0*/  IMAD R18, R19, c[0x0][0x190], RZ ;  /* 0x0000640013127a24 */ /* 0x010fe400078e02ff */
[----:B------:R-:W-:-:S03]  /*d5b0*/  IMAD R19, R20, c[0x0][0x190], RZ ;  /* 0x0000640014137a24 */ /* 0x000fc600078e02ff */
[----:B------:R-:W-:Y:S04]  /*d5c0*/  STL [R1+0x262c], R18 ;  /* 0x00262c1201007387 */ /* 0x000fe80000100800 */
[----:B------:R-:W-:Y:S01]  /*d5d0*/  STL [R1+0x2630], R19 ;  /* 0x0026301301007387 */ /* 0x000fe20000100800 */
[----:B------:R-:W-:Y:S02]  /*d5e0*/  IMAD R20, R21, c[0x0][0x190], RZ ;  /* 0x0000640015147a24 */ /* 0x000fe400078e02ff */
[----:B------:R-:W-:-:S03]  /*d5f0*/  IMAD R21, R22, c[0x0][0x190], RZ ;  /* 0x0000640016157a24 */ /* 0x000fc600078e02ff */
[----:B------:R-:W-:Y:S04]  /*d600*/  STL [R1+0x2634], R20 ;  /* 0x0026341401007387 */ /* 0x000fe80000100800 */
[----:B------:R-:W-:Y:S01]  /*d610*/  STL [R1+0x2638], R21 ;  /* 0x0026381501007387 */ /* 0x000fe20000100800 */
[----:B------:R-:W-:-:S03]  /*d620*/  IMAD R22, R24, c[0x0][0x190], RZ ;  /* 0x0000640018167a24 */ /* 0x000fc600078e02ff */
[----:B------:R-:W2:Y:S04]  /*d630*/  LDL.LU R24, [R1+0x194] ;  /* 0x0001940001187983 */ /* 0x000ea80000300800 */
[----:B------:R0:W-:Y:S04]  /*d640*/  STL [R1+0x263c], R22 ;  /* 0x00263c1601007387 */ /* 0x0001e80000100800 */
[----:B0-----:R-:W3:Y:S04]  /*d650*/  LDL.LU R22, [R1+0x188] ;  /* 0x0001880001167983 */ /* 0x001ee80000300800 */
        /* <DEDUP_REMOVED lines=16> */
[----:B------:R-:W4:Y:S04]  /*d760*/  LDL.LU R4, [R1+0x144] ;  /* 0x0001440001047983 */ /* 0x000f280000300800 */
[----:B------:R-:W4:Y:S01]  /*d770*/  LDL.LU R5, [R1+0x140] ;  /* 0x0001400001057983 */ /* 0x000f220000300800 */
[----:B------:R-:W-:-:S03]  /*d780*/  IMAD R23, R23, c[0x0][0x190], RZ ;  /* 0x0000640017177a24 */ /* 0x000fc600078e02ff */
[----:B------:R-:W4:Y:S04]  /*d790*/  LDL.LU R26, [R1+0x13c] ;  /* 0x00013c00011a7983 */ /* 0x000f280000300800 */
[----:B------:R-:W4:Y:S04]  /*d7a0*/  LDL.LU R7, [R1+0x138] ;  /* 0x0001380001077983 */ /* 0x000f280000300800 */
[----:B------:R-:W4:Y:S04]  /*d7b0*/  LDL.LU R8, [R1+0x134] ;  /* 0x0001340001087983 */ /* 0x000f280000300800 */
[----:B------:R-:W4:Y:S04]  /*d7c0*/  LDL.LU R9, [R1+0x130] ;  /* 0x0001300001097983 */ /* 0x000f280000300800 */
[----:B------:R-:W4:Y:S04]  /*d7d0*/  LDL.LU R10, [R1+0x12c] ;  /* 0x00012c00010a7983 */ /* 0x000f280000300800 */
[----:B------:R-:W4:Y:S04]  /*d7e0*/  LDL.LU R11, [R1+0x128] ;  /* 0x00012800010b7983 */ /* 0x000f280000300800 */
[----:B------:R-:W4:Y:S04]  /*d7f0*/  LDL.LU R29, [R1+0x124] ;  /* 0x00012400011d7983 */ /* 0x000f280000300800 */
[----:B------:R-:W4:Y:S04]  /*d800*/  LDL.LU R6, [R1+0x120] ;  /* 0x0001200001067983 */ /* 0x000f280000300800 */
[----:B------:R0:W-:Y:S04]  /*d810*/  STL [R1+0x2640], R23 ;  /* 0x0026401701007387 */ /* 0x0001e80000100800 */
[----:B0-----:R-:W4:Y:S01]  /*d820*/  LDL.LU R23, [R1+0x18c] ;  /* 0x00018c0001177983 */ /* 0x001f220000300800 */
[----:B--2---:R-:W-:-:S05]  /*d830*/  IMAD R24, R24, c[0x0][0x190], RZ ;  /* 0x0000640018187a24 */ /* 0x004fca00078e02ff */
[----:B------:R0:W-:Y:S04]  /*d840*/  STL [R1+0x2644], R24 ;  /* 0x0026441801007387 */ /* 0x0001e80000100800 */
[----:B0-----:R-:W2:Y:S01]  /*d850*/  LDL.LU R24, [R1+0x190] ;  /* 0x0001900001187983 */ /* 0x001ea20000300800 */
[----:B---3--:R-:W-:Y:S02]  /*d860*/  IMAD R3, R3, c[0x0][0x190], RZ ;  /* 0x0000640003037a24 */ /* 0x008fe400078e02ff */
[----:B--2---:R-:W-:-:S05]  /*d870*/  IMAD R24, R24, c[0x0][0x190], RZ ;  /* 0x0000640018187a24 */ /* 0x004fca00078e02ff */
[----:B------:R4:W-:Y:S02]  /*d880*/  STL [R1+0x190], R24 ;  /* 0x0001901801007387 */ /* 0x0009e40000100800 */
[----:B----4-:R-:W-:Y:S02]  /*d890*/  IMAD R24, R23, c[0x0][0x190], RZ ;  /* 0x0000640017187a24 */ /* 0x010fe400078e02ff */
[----:B------:R-:W-:Y:S02]  /*d8a0*/  IMAD R23, R22, c[0x0][0x190], RZ ;  /* 0x0000640016177a24 */ /* 0x000fe400078e02ff */
[----:B------:R-:W-:Y:S02]  /*d8b0*/  IMAD R22, R21, c[0x0][0x190], RZ ;  /* 0x0000640015167a24 */ /* 0x000fe400078e02ff */
[----:B------:R-:W-:Y:S01]  /*d8c0*/  IMAD R21, R20, c[0x0][0x190], RZ ;  /* 0x0000640014157a24 */ /* 0x000fe200078e02ff */
[----:B------:R-:W-:Y:S01]  /*d8d0*/  STL [R1+0x18c], R24 ;  /* 0x00018c1801007387 */ /* 0x000fe20000100800 */
[----:B------:R-:W-:-:S02]  /*d8e0*/  IMAD R20, R19, c[0x0][0x190], RZ ;  /* 0x0000640013147a24 */ /* 0x000fc400078e02ff */
[----:B------:R-:W-:Y:S01]  /*d8f0*/  IMAD R19, R18, c[0x0][0x190], RZ ;  /* 0x0000640012137a24 */ /* 0x000fe200078e02ff */
[----:B------:R-:W-:Y:S01]  /*d900*/  STL [R1+0x188], R23 ;  /* 0x0001881701007387 */ /* 0x000fe20000100800 */
[----:B------:R-:W-:Y:S02]  /*d910*/  IMAD R18, R17, c[0x0][0x190], RZ ;  /* 0x0000640011127a24 */ /* 0x000fe400078e02ff */
[----:B------:R-:W-:Y:S01]  /*d920*/  IMAD R17, R16, c[0x0][0x190], RZ ;  /* 0x0000640010117a24 */ /* 0x000fe200078e02ff */
[----:B------:R-:W-:Y:S01]  /*d930*/  STL [R1+0x184], R22 ;  /* 0x0001841601007387 */ /* 0x000fe20000100800 */
[----:B------:R-:W-:Y:S02]  /*d940*/  IMAD R16, R15, c[0x0][0x190], RZ ;  /* 0x000064000f107a24 */ /* 0x000fe400078e02ff */
[----:B------:R-:W-:Y:S01]  /*d950*/  IMAD R15, R14, c[0x0][0x190], RZ ;  /* 0x000064000e0f7a24 */ /* 0x000fe200078e02ff */
[----:B------:R-:W-:Y:S01]  /*d960*/  STL [R1+0x180], R21 ;  /* 0x0001801501007387 */ /* 0x000fe20000100800 */
[----:B------:R-:W-:-:S03]  /*d970*/  IMAD R14, R13, c[0x0][0x190], RZ ;  /* 0x000064000d0e7a24 */ /* 0x000fc600078e02ff */
[----:B------:R-:W-:Y:S01]  /*d980*/  STL [R1+0x17c], R20 ;  /* 0x00017c1401007387 */ /* 0x000fe20000100800 */
[----:B------:R-:W-:-:S03]  /*d990*/  IMAD R13, R12, c[0x0][0x190], RZ ;  /* 0x000064000c0d7a24 */ /* 0x000fc600078e02ff */
[----:B------:R-:W-:Y:S01]  /*d9a0*/  STL [R1+0x178], R19 ;  /* 0x0001781301007387 */ /* 0x000fe20000100800 */
[----:B------:R-:W-:-:S03]  /*d9b0*/  IMAD R12, R25, c[0x0][0x190], RZ ;  /* 0x00006400190c7a24 */ /* 0x000fc600078e02ff */
[----:B------:R-:W-:Y:S04]  /*d9c0*/  STL [R1+0x174], R18 ;  /* 0x0001741201007387 */ /* 0x000fe80000100800 */
[----:B------:R-:W-:Y:S04]  /*d9d0*/  STL [R1+0x170], R17 ;  /* 0x0001701101007387 */ /* 0x000fe80000100800 */
[----:B------:R-:W-:Y:S04]  /*d9e0*/  STL [R1+0x16c], R16 ;  /* 0x00016c1001007387 */ /* 0x000fe80000100800 */
[----:B------:R-:W-:Y:S04]  /*d9f0*/  STL [R1+0x168], R15 ;  /* 0x0001680f01007387 */ /* 0x000fe80000100800 */
[----:B------:R0:W-:Y:S04]  /*da00*/  STL [R1+0x164], R14 ;  /* 0x0001640e01007387 */ /* 0x0001e80000100800 */
[----:B------:R1:W-:Y:S04]  /*da10*/  STL [R1+0x160], R13 ;  /* 0x0001600d01007387 */ /* 0x0003e80000100800 */
[----:B------:R2:W-:Y:S01]  /*da20*/  STL [R1+0x15c], R12 ;  /* 0x00015c0c01007387 */ /* 0x0005e20000100800 */
[----:B0-----:R-:W-:-:S02]  /*da30*/  IMAD R14, R28, c[0x0][0x190], RZ ;  /* 0x000064001c0e7a24 */ /* 0x001fc400078e02ff */
[----:B-1----:R-:W-:Y:S02]  /*da40*/  IMAD R13, R0, c[0x0][0x190], RZ ;  /* 0x00006400000d7a24 */ /* 0x002fe400078e02ff */
[----:B------:R-:W-:Y:S02]  /*da50*/  IMAD R0, R2, c[0x0][0x190], RZ ;  /* 0x0000640002007a24 */ /* 0x000fe400078e02ff */
[----:B--2---:R-:W-:Y:S01]  /*da60*/  IMAD R12, R27, c[0x0][0x190], RZ ;  /* 0x000064001b0c7a24 */ /* 0x004fe200078e02ff */
[----:B------:R-:W-:Y:S01]  /*da70*/  STL [R1+0x158], R14 ;  /* 0x0001580e01007387 */ /* 0x000fe20000100800 */
[----:B------:R-:W-:-:S03]  /*da80*/  IMAD R2, R4, c[0x0][0x190], RZ ;  /* 0x0000640004027a24 */ /* 0x000fc600078e02ff */
[----:B------:R-:W-:Y:S04]  /*da90*/  STL [R1+0x154], R13 ;  /* 0x0001540d01007387 */ /* 0x000fe80000100800 */
[----:B------:R-:W-:Y:S04]  /*daa0*/  STL [R1+0x150], R12 ;  /* 0x0001500c01007387 */ /* 0x000fe80000100800 */
[----:B------:R0:W-:Y:S04]  /*dab0*/  STL [R1+0x14c], R0 ;  /* 0x00014c0001007387 */ /* 0x0001e80000100800 */
[----:B------:R1:W-:Y:S01]  /*dac0*/  STL [R1+0x148], R3 ;  /* 0x0001480301007387 */ /* 0x0003e20000100800 */
[----:B0-----:R-:W-:-:S03]  /*dad0*/  IMAD R0, R5, c[0x0][0x190], RZ ;  /* 0x0000640005007a24 */ /* 0x001fc600078e02ff */
[----:B------:R0:W-:Y:S01]  /*dae0*/  STL [R1+0x144], R2 ;  /* 0x0001440201007387 */ /* 0x0001e20000100800 */
[----:B-1----:R-:W-:-:S03]  /*daf0*/  IMAD R3, R26, c[0x0][0x190], RZ ;  /* 0x000064001a037a24 */ /* 0x002fc600078e02ff */
[----:B------:R1:W-:Y:S01]  /*db00*/  STL [R1+0x140], R0 ;  /* 0x0001400001007387 */ /* 0x0003e20000100800 */
[----:B0-----:R-:W-:-:S03]  /*db10*/  IMAD R2, R7, c[0x0][0x190], RZ ;  /* 0x0000640007027a24 */ /* 0x001fc600078e02ff */
[----:B------:R0:W-:Y:S01]  /*db20*/  STL [R1+0x13c], R3 ;  /* 0x00013c0301007387 */ /* 0x0001e20000100800 */
[----:B-1----:R-:W-:-:S03]  /*db30*/  IMAD R0, R8, c[0x0][0x190], RZ ;  /* 0x0000640008007a24 */ /* 0x002fc600078e02ff */
[----:B------:R1:W-:Y:S04]  /*db40*/  STL [R1+0x138], R2 ;  /* 0x0001380201007387 */ /* 0x0003e80000100800 */
[----:B------:R2:W-:Y:S01]  /*db50*/  STL [R1+0x134], R0 ;  /* 0x0001340001007387 */ /* 0x0005e20000100800 */
[----:B0-----:R-:W-:Y:S02]  /*db60*/  IMAD R3, R9, c[0x0][0x190], RZ ;  /* 0x0000640009037a24 */ /* 0x001fe400078e02ff */
[----:B-1----:R-:W-:-:S03]  /*db70*/  IMAD R2, R10, c[0x0][0x190], RZ ;  /* 0x000064000a027a24 */ /* 0x002fc600078e02ff */
[----:B------:R-:W-:Y:S01]  /*db80*/  STL [R1+0x130], R3 ;  /* 0x0001300301007387 */ /* 0x000fe20000100800 */
[----:B--2---:R-:W-:-:S03]  /*db90*/  IMAD R0, R11, c[0x0][0x190], RZ ;  /* 0x000064000b007a24 */ /* 0x004fc600078e02ff */
[----:B------:R-:W-:Y:S04]  /*dba0*/  STL [R1+0x12c], R2 ;  /* 0x00012c0201007387 */ /* 0x000fe80000100800 */
[----:B------:R0:W-:Y:S04]  /*dbb0*/  STL [R1+0x128], R0 ;  /* 0x0001280001007387 */ /* 0x0001e80000100800 */
[----:B0-----:R-:W2:Y:S01]  /*dbc0*/  LDL.LU R0, [R1+0x114] ;  /* 0x0001140001007983 */ /* 0x001ea20000300800 */
[----:B------:R-:W-:Y:S02]  /*dbd0*/  IMAD R3, R29, c[0x0][0x190], RZ ;  /* 0x000064001d037a24 */ /* 0x000fe400078e02ff */
[----:B------:R-:W-:-:S03]  /*dbe0*/  IMAD R2, R6, c[0x0][0x190], RZ ;  /* 0x0000640006027a24 */ /* 0x000fc600078e02ff */
[----:B------:R-:W-:Y:S04]  /*dbf0*/  STL [R1+0x124], R3 ;  /* 0x0001240301007387 */ /* 0x000fe80000100800 */
[----:B--2---:R0:W-:Y:S04]  /*dc00*/  STL [R1+0x2684], R0 ;  /* 0x0026840001007387 */ /* 0x0041e80000100800 */
[----:B------:R-:W-:Y:S04]  /*dc10*/  STL [R1+0x120], R2 ;  /* 0x0001200201007387 */ /* 0x000fe80000100800 */
        /* <DEDUP_REMOVED lines=31> */
[----:B--2---:R-:W-:-:S05]  /*de10*/  IMAD R0, R0, c[0x0][0x190], RZ ;  /* 0x0000640000007a24 */ /* 0x004fca00078e02ff */
[----:B------:R0:W-:Y:S04]  /*de20*/  STL [R1+0x11c], R0 ;  /* 0x00011c0001007387 */ /* 0x0001e80000100800 */
[----:B0-----:R-:W2:Y:S02]  /*de30*/  LDL.LU R0, [R1+0x2688] ;  /* 0x0026880001007983 */ /* 0x001ea40000300800 */
[----:B--2---:R-:W-:-:S05]  /*de40*/  IMAD R0, R0, c[0x0][0x190], RZ ;  /* 0x0000640000007a24 */ /* 0x004fca00078e02ff */
[----:B------:R0:W-:Y:S04]  /*de50*/  STL [R1+0x118], R0 ;  /* 0x0001180001007387 */ /* 0x0001e80000100800 */
[----:B0-----:R-:W2:Y:S01]  /*de60*/  LDL.LU R0, [R1+0x2684] ;  /* 0x0026840001007983 */ /* 0x001ea20000300800 */
[----:B---3--:R-:W-:Y:S02]  /*de70*/  IMAD R27, R27, c[0x0][0x190], RZ ;  /* 0x000064001b1b7a24 */ /* 0x008fe400078e02ff */
[----:B----4-:R-:W-:Y:S02]  /*de80*/  IMAD R2, R2, c[0x0][0x190], RZ ;  /* 0x0000640002027a24 */ /* 0x010fe400078e02ff */
[----:B------:R-:W-:Y:S02]  /*de90*/  IMAD R3, R3, c[0x0][0x190], RZ ;  /* 0x0000640003037a24 */ /* 0x000fe400078e02ff */
[----:B------:R-:W-:-:S02]  /*dea0*/  IMAD R4, R4, c[0x0][0x190], RZ ;  /* 0x0000640004047a24 */ /* 0x000fc400078e02ff */
[----:B------:R-:W-:Y:S02]  /*deb0*/  IMAD R5, R5, c[0x0][0x190], RZ ;  /* 0x0000640005057a24 */ /* 0x000fe400078e02ff */
[----:B------:R-:W-:Y:S02]  /*dec0*/  IMAD R26, R26, c[0x0][0x190], RZ ;  /* 0x000064001a1a7a24 */ /* 0x000fe400078e02ff */
[----:B------:R-:W-:Y:S02]  /*ded0*/  IMAD R7, R7, c[0x0][0x190], RZ ;  /* 0x0000640007077a24 */ /* 0x000fe400078e02ff */
[----:B------:R-:W-:Y:S02]  /*dee0*/  IMAD R8, R8, c[0x0][0x190], RZ ;  /* 0x0000640008087a24 */ /* 0x000fe400078e02ff */
[----:B------:R-:W-:Y:S02]  /*def0*/  IMAD R9, R9, c[0x0][0x190], RZ ;  /* 0x0000640009097a24 */ /* 0x000fe400078e02ff */
[----:B------:R-:W-:-:S02]  /*df00*/  IMAD R10, R10, c[0x0][0x190], RZ ;  /* 0x000064000a0a7a24 */ /* 0x000fc400078e02ff */
[----:B------:R-:W-:Y:S02]  /*df10*/  IMAD R11, R11, c[0x0][0x190], RZ ;  /* 0x000064000b0b7a24 */ /* 0x000fe400078e02ff */
[----:B------:R-:W-:Y:S02]  /*df20*/  IMAD R29, R29, c[0x0][0x190], RZ ;  /* 0x000064001d1d7a24 */ /* 0x000fe400078e02ff */
[----:B------:R-:W-:Y:S02]  /*df30*/  IMAD R6, R6, c[0x0][0x190], RZ ;  /* 0x0000640006067a24 */ /* 0x000fe400078e02ff */
[----:B--2---:R-:W-:-:S05]  /*df40*/  IMAD R0, R0, c[0x0][0x190], RZ ;  /* 0x0000640000007a24 */ /* 0x004fca00078e02ff */
        /* <DEDUP_REMOVED lines=27> */
[----:B0-----:R-:W2:Y:S01]  /*e100*/  LDL.LU R6, [R1+0x264c] ;  /* 0x00264c0001067983 */ /* 0x001ea20000300800 */
[----:B------:R-:W-:-:S02]  /*e110*/  IMAD R24, R24, c[0x0][0x190], RZ ;  /* 0x0000640018187a24 */ /* 0x000fc400078e02ff */
[----:B------:R-:W-:Y:S02]  /*e120*/  IMAD R23, R23, c[0x0][0x190], RZ ;  /* 0x0000640017177a24 */ /* 0x000fe400078e02ff */
[----:B------:R-:W-:Y:S02]  /*e130*/  IMAD R22, R22, c[0x0][0x190], RZ ;  /* 0x0000640016167a24 */ /* 0x000fe400078e02ff */
[----:B------:R-:W-:Y:S01]  /*e140*/  IMAD R21, R21, c[0x0][0x190], RZ ;  /* 0x0000640015157a24 */ /* 0x000fe200078e02ff */
[----:B------:R-:W-:Y:S01]  /*e150*/  STL [R1+0xcc], R24 ;  /* 0x0000cc1801007387 */ /* 0x000fe20000100800 */
        /* <DEDUP_REMOVED lines=12> */
[----:B------:R-:W-:Y:S04]  /*e220*/  STL [R1+0x8c], R19 ;  /* 0x00008c1301007387 */ /* 0x000fe80000100800 */
[----:B------:R-:W-:Y:S01]  /*e230*/  STL [R1+0x7c], R18 ;  /* 0x00007c1201007387 */ /* 0x000fe20000100800 */
[----:B------:R-:W-:-:S03]  /*e240*/  IMAD R12, R12, c[0x0][0x190], RZ ;  /* 0x000064000c0c7a24 */ /* 0x000fc600078e02ff */
[----:B------:R-:W-:Y:S04]  /*e250*/  STL [R1+0x74], R17 ;  /* 0x0000741101007387 */ /* 0x000fe80000100800 */
        /* <DEDUP_REMOVED lines=8> */
[----:B--2---:R-:W-:-:S03]  /*e2e0*/  IMAD R12, R6, c[0x0][0x190], RZ ;  /* 0x00006400060c7a24 */ /* 0x004fc600078e02ff */
[----:B------:R-:W2:Y:S04]  /*e2f0*/  LDL.LU R6, [R1+0x2648] ;  /* 0x0026480001067983 */ /* 0x000ea80000300800 */
[----:B------:R1:W-:Y:S04]  /*e300*/  STL [R1+0x14], R13 ;  /* 0x0000140d01007387 */ /* 0x0003e80000100800 */
[----:B------:R-:W2:Y:S04]  /*e310*/  LDL.LU R23, [R1+0xe8] ;  /* 0x0000e80001177983 */ /* 0x000ea80000300800 */
[----:B------:R-:W2:Y:S04]  /*e320*/  LDL.LU R22, [R1+0xe0] ;  /* 0x0000e00001167983 */ /* 0x000ea80000300800 */
[----:B------:R0:W-:Y:S04]  /*e330*/  STL [R1+0xc], R12 ;  /* 0x00000c0c01007387 */ /* 0x0001e80000100800 */
[----:B------:R-:W3:Y:S04]  /*e340*/  LDL.LU R21, [R1+0xd8] ;  /* 0x0000d80001157983 */ /* 0x000ee80000300800 */
[----:B------:R-:W4:Y:S04]  /*e350*/  LDL.LU R20, [R1+0xd0] ;  /* 0x0000d00001147983 */ /* 0x000f280000300800 */
[----:B------:R-:W4:Y:S04]  /*e360*/  LDL.LU R19, [R1+0xc8] ;  /* 0x0000c80001137983 */ /* 0x000f280000300800 */
[----:B------:R-:W4:Y:S04]  /*e370*/  LDL.LU R18, [R1+0xc0] ;  /* 0x0000c00001127983 */ /* 0x000f280000300800 */
[----:B------:R-:W4:Y:S04]  /*e380*/  LDL.LU R17, [R1+0xbc] ;  /* 0x0000bc0001117983 */ /* 0x000f280000300800 */
[----:B------:R-:W4:Y:S04]  /*e390*/  LDL.LU R16, [R1+0xb8] ;  /* 0x0000b80001107983 */ /* 0x000f280000300800 */
[----:B------:R-:W4:Y:S04]  /*e3a0*/  LDL.LU R15, [R1+0xb0] ;  /* 0x0000b000010f7983 */ /* 0x000f280000300800 */
[----:B0-----:R-:W4:Y:S04]  /*e3b0*/  LDL.LU R14, [R1+0xac] ;  /* 0x0000ac00010e7983 */ /* 0x001f280000300800 */
[----:B-1----:R-:W4:Y:S04]  /*e3c0*/  LDL.LU R13, [R1+0xa8] ;  /* 0x0000a800010d7983 */ /* 0x002f280000300800 */
[----:B------:R-:W4:Y:S04]  /*e3d0*/  LDL.LU R12, [R1+0xa0] ;  /* 0x0000a000010c7983 */ /* 0x000f280000300800 */
[----:B------:R-:W4:Y:S01]  /*e3e0*/  LDL.LU R25, [R1+0x9c] ;  /* 0x00009c0001197983 */ /* 0x000f220000300800 */
[----:B------:R-:W-:-:S02]  /*e3f0*/  IMAD R29, R29, c[0x0][0x190], RZ ;  /* 0x000064001d1d7a24 */ /* 0x000fc400078e02ff */
[----:B------:R-:W-:Y:S01]  /*e400*/  IMAD R11, R11, c[0x0][0x190], RZ ;  /* 0x000064000b0b7a24 */ /* 0x000fe200078e02ff */
[----:B------:R-:W4:Y:S01]  /*e410*/  LDL.LU R28, [R1+0x94] ;  /* 0x00009400011c7983 */ /* 0x000f220000300800 */
        /* <DEDUP_REMOVED lines=9> */
[----:B------:R-:W-:-:S03]  /*e4b0*/  IMAD R4, R4, c[0x0][0x190], RZ ;  /* 0x0000640004047a24 */ /* 0x000fc600078e02ff */
[----:B------:R-:W-:Y:S01]  /*e4c0*/  STL [R1+0x25f0], R9 ;  /* 0x0025f00901007387 */ /* 0x000fe20000100800 */
[----:B------:R-:W-:-:S03]  /*e4d0*/  IMAD R3, R3, c[0x0][0x190], RZ ;  /* 0x0000640003037a24 */ /* 0x000fc600078e02ff */
[----:B------:R0:W-:Y:S04]  /*e4e0*/  STL [R1+0x25f4], R8 ;  /* 0x0025f40801007387 */ /* 0x0001e80000100800 */
[----:B0-----:R-:W4:Y:S04]  /*e4f0*/  LDL.LU R8, [R1+0x90] ;  /* 0x0000900001087983 */ /* 0x001f280000300800 */
[----:B------:R-:W-:Y:S04]  /*e500*/  STL [R1+0x25f8], R7 ;  /* 0x0025f80701007387 */ /* 0x000fe80000100800 */
[----:B------:R-:W-:Y:S04]  /*e510*/  STL [R1+0x25fc], R26 ;  /* 0x0025fc1a01007387 */ /* 0x000fe80000100800 */
[----:B------:R-:W-:Y:S04]  /*e520*/  STL [R1+0x2600], R5 ;  /* 0x0026000501007387 */ /* 0x000fe80000100800 */
[----:B------:R-:W-:Y:S04]  /*e530*/  STL [R1+0x2604], R4 ;  /* 0x0026040401007387 */ /* 0x000fe80000100800 */
[----:B------:R2:W-:Y:S04]  /*e540*/  STL [R1+0x2608], R3 ;  /* 0x0026080301007387 */ /* 0x0005e80000100800 */
[----:B------:R-:W4:Y:S01]  /*e550*/  LDL.LU R9, [R1+0x88] ;  /* 0x0000880001097983 */ /* 0x000f220000300800 */
[----:B--2---:R-:W-:-:S02]  /*e560*/  LEA R3, P4, R22, R6, 0x1 ;  /* 0x0000000616037211 */ /* 0x004fc400078808ff */
[----:B---3--:R-:W-:-:S03]  /*e570*/  LEA R4, P3, R21, R6, 0x1 ;  /* 0x0000000615047211 */ /* 0x008fc600078608ff */
[----:B------:R4:W-:Y:S04]  /*e580*/  STL [R1+0x23b0], R3 ;  /* 0x0023b00301007387 */ /* 0x0009e80000100800 */
[----:B------:R0:W-:Y:S04]  /*e590*/  STL [R1+0x23b4], R4 ;  /* 0x0023b40401007387 */ /* 0x0001e80000100800 */
[----:B------:R-:W2:Y:S01]  /*e5a0*/  LDL.LU R29, [R1+0x84] ;  /* 0x00008400011d7983 */ /* 0x000ea20000300800 */
[-C--:B----4-:R-:W-:Y:S02]  /*e5b0*/  LEA R3, P2, R20, R6.reuse, 0x1 ;  /* 0x0000000614037211 */ /* 0x090fe400078408ff */
[----:B0-----:R-:W-:-:S03]  /*e5c0*/  LEA R4, P1, R19, R6, 0x1 ;  /* 0x0000000613047211 */ /* 0x001fc600078208ff */
[----:B------:R0:W-:Y:S04]  /*e5d0*/  STL [R1+0x23b8], R3 ;  /* 0x0023b80301007387 */ /* 0x0001e80000100800 */
[----:B------:R1:W-:Y:S04]  /*e5e0*/  STL [R1+0x23bc], R4 ;  /* 0x0023bc0401007387 */ /* 0x0003e80000100800 */
[----:B------:R-:W3:Y:S01]  /*e5f0*/  LDL.LU R24, [R1+0x80] ;  /* 0x0000800001187983 */ /* 0x000ee20000300800 */
[-C--:B------:R-:W-:Y:S02]  /*e600*/  LEA R5, P6, R17, R6.reuse, 0x1 ;  /* 0x0000000611057211 */ /* 0x080fe400078c08ff */
[----:B0-----:R-:W-:-:S02]  /*e610*/  LEA R3, P0, R18, R6, 0x1 ;  /* 0x0000000612037211 */ /* 0x001fc400078008ff */
[----:B------:R-:W-:-:S03]  /*e620*/  LEA R10, P5, R23, c[0x0][0x160], 0x1 ;  /* 0x00005800170a7a11 */ /* 0x000fc600078a08ff */
[----:B------:R0:W-:Y:S01]  /*e630*/  STL [R1+0x23c0], R3 ;  /* 0x0023c00301007387 */ /* 0x0001e20000100800 */
[----:B------:R-:W-:-:S03]  /*e640*/  LEA.HI.X.SX32 R11, R23, c[0x0][0x164], 0x1, P5 ;  /* 0x00005900170b7a11 */ /* 0x000fc600028f0eff */
[----:B------:R-:W-:Y:S04]  /*e650*/  STL [R1+0x23a8], R5 ;  /* 0x0023a80501007387 */ /* 0x000fe80000100800 */
[----:B------:R-:W4:Y:S01]  /*e660*/  LDL.LU R23, [R1+0x78] ;  /* 0x0000780001177983 */ /* 0x000f220000300800 */
[----:B-1----:R-:W-:Y:S02]  /*e670*/  LEA R4, P5, R16, R6, 0x1 ;  /* 0x0000000610047211 */ /* 0x002fe400078a08ff */
[----:B0-----:R-:W-:-:S03]  /*e680*/  LEA.HI.X.SX32 R3, R22, R0, 0x1, P4 ;  /* 0x0000000016037211 */ /* 0x001fc600020f0eff */
[----:B------:R0:W-:Y:S04]  /*e690*/  STL [R1+0x23ac], R4 ;  /* 0x0023ac0401007387 */ /* 0x0001e80000100800 */
[----:B------:R-:W-:Y:S04]  /*e6a0*/  STL.64 [R1+0xaa0], R10 ;  /* 0x000aa00a01007387 */ /* 0x000fe80000100a00 */
[----:B------:R1:W-:Y:S04]  /*e6b0*/  STL [R1+0x23a0], R3 ;  /* 0x0023a00301007387 */ /* 0x0003e80000100800 */
[----:B------:R-:W4:Y:S01]  /*e6c0*/  LDL.LU R22, [R1+0x70] ;  /* 0x0000700001167983 */ /* 0x000f220000300800 */
[----:B0-----:R-:W-:-:S02]  /*e6d0*/  LEA R4, P4, R15, R6, 0x1 ;  /* 0x000000060f047211 */ /* 0x001fc400078808ff */
[----:B-1----:R-:W-:Y:S02]  /*e6e0*/  LEA.HI.X.SX32 R3, R21, R0, 0x1, P3 ;  /* 0x0000000015037211 */ /* 0x002fe400018f0eff */
[----:B------:R-:W-:Y:S01]  /*e6f0*/  LEA R5, P3, R14, R6, 0x1 ;  /* 0x000000060e057211 */ /* 0x000fe200078608ff */
[----:B------:R0:W-:Y:S04]  /*e700*/  STL [R1+0x23a4], R4 ;  /* 0x0023a40401007387 */ /* 0x0001e80000100800 */
[----:B------:R1:W-:Y:S04]  /*e710*/  STL [R1+0x2398], R3 ;  /* 0x0023980301007387 */ /* 0x0003e80000100800 */
[----:B------:R1:W-:Y:S04]  /*e720*/  STL [R1+0x239c], R5 ;  /* 0x00239c0501007387 */ /* 0x0003e80000100800 */
[----:B------:R-:W4:Y:S01]  /*e730*/  LDL.LU R21, [R1+0x6c] ;  /* 0x00006c0001157983 */ /* 0x000f220000300800 */
[----:B0-----:R-:W-:-:S02]  /*e740*/  LEA.HI.X.SX32 R4, R20, R0, 0x1, P2 ;  /* 0x0000000014047211 */ /* 0x001fc400010f0eff */
[----:B-1----:R-:W-:Y:S02]  /*e750*/  LEA R3, P2, R13, R6, 0x1 ;  /* 0x000000060d037211 */ /* 0x002fe400078408ff */
[----:B------:R-:W-:Y:S01]  /*e760*/  LEA.HI.X.SX32 R5, R19, R0, 0x1, P1 ;  /* 0x0000000013057211 */ /* 0x000fe200008f0eff */
[----:B------:R0:W-:Y:S04]  /*e770*/  STL [R1+0x2390], R4 ;  /* 0x0023900401007387 */ /* 0x0001e80000100800 */
[----:B------:R1:W-:Y:S04]  /*e780*/  STL [R1+0x2394], R3 ;  /* 0x0023940301007387 */ /* 0x0003e80000100800 */
        /* <DEDUP_REMOVED lines=14> */
[----:B------:R1:W-:Y:S01]  /*e870*/  STL [R1+0x2370], R5 ;  /* 0x0023700501007387 */ /* 0x0003e20000100800 */
[----:B0-----:R-:W-:-:S03]  /*e880*/  LEA R4, P5, R8, R6, 0x1 ;  /* 0x0000000608047211 */ /* 0x001fc600078a08ff */
[----:B------:R-:W4:Y:S01]  /*e890*/  LDL.LU R18, [R1+0x58] ;  /* 0x0000580001127983 */ /* 0x000f220000300800 */
[----:B-1----:R-:W-:Y:S02]  /*e8a0*/  LEA.HI.X.SX32 R3, R15, R0, 0x1, P4 ;  /* 0x000000000f037211 */ /* 0x002fe400020f0eff */
[----:B------:R-:W-:Y:S01]  /*e8b0*/  LEA R5, P4, R9, R6, 0x1 ;  /* 0x0000000609057211 */ /* 0x000fe200078808ff */
[----:B------:R-:W-:Y:S04]  /*e8c0*/  STL [R1+0x2374], R4 ;  /* 0x0023740401007387 */ /* 0x000fe80000100800 */
[----:B------:R0:W-:Y:S04]  /*e8d0*/  STL [R1+0x2368], R3 ;  /* 0x0023680301007387 */ /* 0x0001e80000100800 */
[----:B------:R-:W-:Y:S04]  /*e8e0*/  STL [R1+0x236c], R5 ;  /* 0x00236c0501007387 */ /* 0x000fe80000100800 */
[----:B------:R-:W4:Y:S01]  /*e8f0*/  LDL.LU R17, [R1+0x54] ;  /* 0x0000540001117983 */ /* 0x000f220000300800 */
[----:B0-----:R-:W-:-:S05]  /*e900*/  LEA.HI.X.SX32 R3, R14, R0, 0x1, P3 ;  /* 0x000000000e037211 */ /* 0x001fca00018f0eff */
[----:B------:R0:W-:Y:S02]  /*e910*/  STL [R1+0x2360], R3 ;  /* 0x0023600301007387 */ /* 0x0001e40000100800 */
[-C--:B0-----:R-:W-:Y:S02]  /*e920*/  LEA.HI.X.SX32 R3, R13, R0.reuse, 0x1, P2 ;  /* 0x000000000d037211 */ /* 0x081fe400010f0eff */
[-C--:B------:R-:W-:Y:S02]  /*e930*/  LEA.HI.X.SX32 R5, R8, R0.reuse, 0x1, P5 ;  /* 0x0000000008057211 */ /* 0x080fe400028f0eff */
[----:B------:R-:W-:Y:S02]  /*e940*/  LEA.HI.X.SX32 R7, R9, R0, 0x1, P4 ;  /* 0x0000000009077211 */ /* 0x000fe400020f0eff */
[----:B--2---:R-:W-:-:S05]  /*e950*/  LEA R4, P3, R29, R6, 0x1 ;  /* 0x000000061d047211 */ /* 0x004fca00078608ff */
[----:B------:R3:W-:Y:S04]  /*e960*/  STL [R1+0x2364], R4 ;  /* 0x0023640401007387 */ /* 0x0007e80000100800 */
[----:B------:R-:W2:Y:S04]  /*e970*/  LDL.LU R16, [R1+0x50] ;  /* 0x0000500001107983 */ /* 0x000ea80000300800 */
[----:B------:R0:W-:Y:S01]  /*e980*/  STL [R1+0x2358], R3 ;  /* 0x0023580301007387 */ /* 0x0001e20000100800 */
[----:B---3--:R-:W-:-:S03]  /*e990*/  LEA R4, P2, R24, R6, 0x1 ;  /* 0x0000000618047211 */ /* 0x008fc600078408ff */
[----:B------:R-:W3:Y:S04]  /*e9a0*/  LDL.LU R15, [R1+0x4c] ;  /* 0x00004c00010f7983 */ /* 0x000ee80000300800 */
[----:B------:R4:W-:Y:S01]  /*e9b0*/  STL [R1+0x235c], R4 ;  /* 0x00235c0401007387 */ /* 0x0009e20000100800 */
[----:B0-----:R-:W-:-:S03]  /*e9c0*/  LEA.HI.X.SX32 R3, R12, R0, 0x1, P1 ;  /* 0x000000000c037211 */ /* 0x001fc600008f0eff */
[----:B------:R-:W3:Y:S04]  /*e9d0*/  LDL.LU R14, [R1+0x44] ;  /* 0x00004400010e7983 */ /* 0x000ee80000300800 */
[----:B------:R0:W-:Y:S01]  /*e9e0*/  STL [R1+0x2350], R3 ;  /* 0x0023500301007387 */ /* 0x0001e20000100800 */
[----:B----4-:R-:W-:-:S03]  /*e9f0*/  LEA R4, P1, R23, R6, 0x1 ;  /* 0x0000000617047211 */ /* 0x010fc600078208ff */
[----:B------:R-:W4:Y:S04]  /*ea00*/  LDL.LU R13, [R1+0x40] ;  /* 0x00004000010d7983 */ /* 0x000f280000300800 */
[----:B------:R1:W-:Y:S01]  /*ea10*/  STL [R1+0x2354], R4 ;  /* 0x0023540401007387 */ /* 0x0003e20000100800 */
[----:B0-----:R-:W-:-:S03]  /*ea20*/  LEA.HI.X.SX32 R3, R25, R0, 0x1, P0 ;  /* 0x0000000019037211 */ /* 0x001fc600000f0eff */
[----:B------:R-:W4:Y:S04]  /*ea30*/  LDL.LU R12, [R1+0x38] ;  /* 0x00003800010c7983 */ /* 0x000f280000300800 */
[----:B------:R0:W-:Y:S04]  /*ea40*/  STL [R1+0x2348], R3 ;  /* 0x0023480301007387 */ /* 0x0001e80000100800 */
[----:B------:R-:W4:Y:S01]  /*ea50*/  LDL.LU R25, [R1+0x34] ;  /* 0x0000340001197983 */ /* 0x000f220000300800 */
[----:B-1----:R-:W-:Y:S02]  /*ea60*/  LEA R4, P0, R22, R6, 0x1 ;  /* 0x0000000616047211 */ /* 0x002fe400078008ff */
[----:B0-----:R-:W-:-:S03]  /*ea70*/  LEA.HI.X.SX32 R3, R28, R0, 0x1, P6 ;  /* 0x000000001c037211 */ /* 0x001fc600030f0eff */
[----:B------:R0:W-:Y:S04]  /*ea80*/  STL [R1+0x234c], R4 ;  /* 0x00234c0401007387 */ /* 0x0001e80000100800 */
[----:B------:R-:W4:Y:S04]  /*ea90*/  LDL.LU R28, [R1+0x30] ;  /* 0x00003000011c7983 */ /* 0x000f280000300800 */
[----:B------:R1:W-:Y:S01]  /*eaa0*/  STL [R1+0x2340], R3 ;  /* 0x0023400301007387 */ /* 0x0003e20000100800 */
[----:B0-----:R-:W-:-:S03]  /*eab0*/  LEA R4, P6, R21, R6, 0x1 ;  /* 0x0000000615047211 */ /* 0x001fc600078c08ff */
[----:B-1----:R-:W4:Y:S04]  /*eac0*/  LDL.LU R3, [R1+0x28] ;  /* 0x0000280001037983 */ /* 0x002f280000300800 */
[----:B------:R0:W-:Y:S04]  /*ead0*/  STL [R1+0x2344], R4 ;  /* 0x0023440401007387 */ /* 0x0001e80000100800 */
[----:B0-----:R-:W4:Y:S01]  /*eae0*/  LDL.LU R4, [R1+0x20] ;  /* 0x0000200001047983 */ /* 0x001f220000300800 */
[----:B------:R-:W-:-:S03]  /*eaf0*/  LEA R8, P5, R20, R6, 0x1 ;  /* 0x0000000614087211 */ /* 0x000fc600078a08ff */
[----:B------:R0:W-:Y:S04]  /*eb00*/  STL [R1+0x2338], R5 ;  /* 0x0023380501007387 */ /* 0x0001e80000100800 */
[----:B0-----:R-:W4:Y:S04]  /*eb10*/  LDL.LU R5, [R1+0x1c] ;  /* 0x00001c0001057983 */ /* 0x001f280000300800 */
[----:B------:R0:W-:Y:S04]  /*eb20*/  STL [R1+0x233c], R8 ;  /* 0x00233c0801007387 */ /* 0x0001e80000100800 */
[----:B------:R-:W4:Y:S04]  /*eb30*/  LDL.LU R26, [R1+0x18] ;  /* 0x00001800011a7983 */ /* 0x000f280000300800 */
[----:B------:R1:W-:Y:S01]  /*eb40*/  STL [R1+0x2330], R7 ;  /* 0x0023300701007387 */ /* 0x0003e20000100800 */
[----:B0-----:R-:W-:-:S03]  /*eb50*/  LEA R8, P4, R19, R6, 0x1 ;  /* 0x0000000613087211 */ /* 0x001fc600078808ff */
[----:B-1----:R-:W4:Y:S01]  /*eb60*/  LDL.LU R7, [R1+0x10] ;  /* 0x0000100001077983 */ /* 0x002f220000300800 */
[----:B------:R-:W-:-:S03]  /*eb70*/  LEA.HI.X.SX32 R9, R29, R0, 0x1, P3 ;  /* 0x000000001d097211 */ /* 0x000fc600018f0eff */
[----:B------:R0:W-:Y:S04]  /*eb80*/  STL [R1+0x2334], R8 ;  /* 0x0023340801007387 */ /* 0x0001e80000100800 */
[----:B0-----:R-:W4:Y:S04]  /*eb90*/  LDL.LU R8, [R1+0x8] ;  /* 0x0000080001087983 */ /* 0x001f280000300800 */
[----:B------:R0:W-:Y:S04]  /*eba0*/  STL [R1+0x2328], R9 ;  /* 0x0023280901007387 */ /* 0x0001e80000100800 */
[----:B0-----:R-:W4:Y:S01]  /*ebb0*/  LDL.LU R9, [R1+0x4] ;  /* 0x0000040001097983 */ /* 0x001f220000300800 */
[----:B------:R-:W-:-:S02]  /*ebc0*/  LEA R29, P3, R18, R6, 0x1 ;  /* 0x00000006121d7211 */ /* 0x000fc400078608ff */
[----:B------:R-:W-:-:S03]  /*ebd0*/  LEA.HI.X.SX32 R24, R24, R0, 0x1, P2 ;  /* 0x0000000018187211 */ /* 0x000fc600010f0eff */
[----:B------:R0:W-:Y:S01]  /*ebe0*/  STL [R1+0x232c], R29 ;  /* 0x00232c1d01007387 */ /* 0x0001e20000100800 */
[----:B------:R-:W-:-:S03]  /*ebf0*/  LEA.HI.X.SX32 R23, R23, R0, 0x1, P1 ;  /* 0x0000000017177211 */ /* 0x000fc600008f0eff */
[----:B0-----:R-:W4:Y:S04]  /*ec00*/  LDL.LU R29, [R1] ;  /* 0x00000000011d7983 */ /* 0x001f280000300800 */
[----:B------:R0:W-:Y:S02]  /*ec10*/  STL [R1+0x2320], R24 ;  /* 0x0023201801007387 */ /* 0x0001e40000100800 */
[----:B0-----:R-:W-:-:S05]  /*ec20*/  LEA R24, P2, R17, R6, 0x1 ;  /* 0x0000000611187211 */ /* 0x001fca00078408ff */
[----:B------:R0:W-:Y:S01]  /*ec30*/  STL [R1+0x2324], R24 ;  /* 0x0023241801007387 */ /* 0x0001e20000100800 */
[----:B------:R-:W-:-:S03]  /*ec40*/  LEA.HI.X.SX32 R22, R22, R0, 0x1, P0 ;  /* 0x0000000016167211 */ /* 0x000fc600000f0eff */
[----:B0-----:R-:W4:Y:S04]  /*ec50*/  LDL.LU R24, [R1+0x2644] ;  /* 0x0026440001187983 */ /* 0x001f280000300800 */
[----:B------:R2:W-:Y:S01]  /*ec60*/  STL [R1+0x2318], R23 ;  /* 0x0023181701007387 */ /* 0x0005e20000100800 */
[-C--:B------:R-:W-:Y:S02]  /*ec70*/  LEA.HI.X.SX32 R21, R21, R0.reuse, 0x1, P6 ;  /* 0x0000000015157211 */ /* 0x080fe400030f0eff */
[-C--:B------:R-:W-:Y:S02]  /*ec80*/  LEA.HI.X.SX32 R20, R20, R0.reuse, 0x1, P5 ;  /* 0x0000000014147211 */ /* 0x080fe400028f0eff */
[-C--:B------:R-:W-:Y:S02]  /*ec90*/  LEA.HI.X.SX32 R19, R19, R0.reuse, 0x1, P4 ;  /* 0x0000000013137211 */ /* 0x080fe400020f0eff */
[----:B------:R-:W-:-:S02]  /*eca0*/  LEA.HI.X.SX32 R18, R18, R0, 0x1, P3 ;  /* 0x0000000012127211 */ /* 0x000fc400018f0eff */
[----:B------:R-:W-:Y:S02]  /*ecb0*/  LEA.HI.X.SX32 R17, R17, R0, 0x1, P2 ;  /* 0x0000000011117211 */ /* 0x000fe400010f0eff */
[----:B--2---:R-:W-:-:S05]  /*ecc0*/  LEA R23, P1, R16, R6, 0x1 ;  /* 0x0000000610177211 */ /* 0x004fca00078208ff */
[----:B------:R0:W-:Y:S04]  /*ecd0*/  STL [R1+0x231c], R23 ;  /* 0x00231c1701007387 */ /* 0x0001e80000100800 */
[----:B0-----:R-:W2:Y:S04]  /*ece0*/  LDL.LU R23, [R1+0x2640] ;  /* 0x0026400001177983 */ /* 0x001ea80000300800 */
[----:B------:R3:W-:Y:S02]  /*ecf0*/  STL [R1+0x2310], R22 ;  /* 0x0023101601007387 */ /* 0x0007e40000100800 */
[----:B---3--:R-:W-:-:S05]  /*ed00*/  LEA R22, P0, R15, R6, 0x1 ;  /* 0x000000060f167211 */ /* 0x008fca00078008ff */
[----:B------:R0:W-:Y:S04]  /*ed10*/  STL [R1+0x2314], R22 ;  /* 0x0023141601007387 */ /* 0x0001e80000100800 */
[----:B0-----:R-:W3:Y:S04]  /*ed20*/  LDL.LU R22, [R1+0x263c] ;  /* 0x00263c0001167983 */ /* 0x001ee80000300800 */
[----:B------:R0:W-:Y:S02]  /*ed30*/  STL [R1+0x2308], R21 ;  /* 0x0023081501007387 */ /* 0x0001e40000100800 */
[----:B0-----:R-:W-:-:S05]  /*ed40*/  LEA R21, P6, R14, R6, 0x1 ;  /* 0x000000060e157211 */ /* 0x001fca00078c08ff */
[----:B------:R0:W-:Y:S04]  /*ed50*/  STL [R1+0x230c], R21 ;  /* 0x00230c1501007387 */ /* 0x0001e80000100800 */
[----:B0-----:R-:W2:Y:S04]  /*ed60*/  LDL.LU R21, [R1+0x2638] ;  /* 0x0026380001157983 */ /* 0x001ea80000300800 */
[----:B------:R4:W-:Y:S02]  /*ed70*/  STL [R1+0x2300], R20 ;  /* 0x0023001401007387 */ /* 0x0009e40000100800 */
[----:B----4-:R-:W-:-:S05]  /*ed80*/  LEA R20, P5, R13, R6, 0x1 ;  /* 0x000000060d147211 */ /* 0x010fca00078a08ff */
[----:B------:R0:W-:Y:S04]  /*ed90*/  STL [R1+0x2304], R20 ;  /* 0x0023041401007387 */ /* 0x0001e80000100800 */
[----:B0-----:R-:W4:Y:S04]  /*eda0*/  LDL.LU R20, [R1+0x2634] ;  /* 0x0026340001147983 */ /* 0x001f280000300800 */
[----:B------:R0:W-:Y:S02]  /*edb0*/  STL [R1+0x22f8], R19 ;  /* 0x0022f81301007387 */ /* 0x0001e40000100800 */
[----:B0-----:R-:W-:-:S05]  /*edc0*/  LEA R19, P4, R12, R6, 0x1 ;  /* 0x000000060c137211 */ /* 0x001fca00078808ff */
[----:B------:R0:W-:Y:S04]  /*edd0*/  STL [R1+0x22fc], R19 ;  /* 0x0022fc1301007387 */ /* 0x0001e80000100800 */
[----:B0-----:R-:W2:Y:S04]  /*ede0*/  LDL.LU R19, [R1+0x2630] ;  /* 0x0026300001137983 */ /* 0x001ea80000300800 */
[----:B------:R0:W-:Y:S02]  /*edf0*/  STL [R1+0x22f0], R18 ;  /* 0x0022f01201007387 */ /* 0x0001e40000100800 */
[----:B0-----:R-:W-:-:S05]  /*ee00*/  LEA R18, P3, R25, R6, 0x1 ;  /* 0x0000000619127211 */ /* 0x001fca00078608ff */
[----:B------:R0:W-:Y:S01]  /*ee10*/  STL [R1+0x22f4], R18 ;  /* 0x0022f41201007387 */ /* 0x0001e20000100800 */
[----:B------:R-:W-:-:S03]  /*ee20*/  LEA.HI.X.SX32 R16, R16, R0, 0x1, P1 ;  /* 0x0000000010107211 */ /* 0x000fc600008f0eff */
        /* <DEDUP_REMOVED lines=33> */
[----:B------:R0:W-:Y:S04]  /*f040*/  STL [R1+0x22bc], R25 ;  /* 0x0022bc1901007387 */ /* 0x0001e80000100800 */
[----:B0-----:R-:W2:Y:S04]  /*f050*/  LDL.LU R25, [R1+0x2610] ;  /* 0x0026100001197983 */ /* 0x001ea80000300800 */
[----:B------:R0:W-:Y:S02]  /*f060*/  STL [R1+0x22b0], R28 ;  /* 0x0022b01c01007387 */ /* 0x0001e40000100800 */
[----:B0-----:R-:W-:-:S05]  /*f070*/  LEA R28, P2, R9, R6, 0x1 ;  /* 0x00000006091c7211 */ /* 0x001fca00078408ff */
[----:B------:R0:W-:Y:S04]  /*f080*/  STL [R1+0x22b4], R28 ;  /* 0x0022b41c01007387 */ /* 0x0001e80000100800 */
[----:B0-----:R-:W3:Y:S01]  /*f090*/  LDL.LU R28, [R1+0x260c] ;  /* 0x00260c00011c7983 */ /* 0x001ee20000300800 */
[----:B------:R-:W-:-:S05]  /*f0a0*/  LEA.HI.X.SX32 R3, R3, R0, 0x1, P1 ;  /* 0x0000000003037211 */ /* 0x000fca00008f0eff */
[----:B------:R0:W-:Y:S02]  /*f0b0*/  STL [R1+0x22a8], R3 ;  /* 0x0022a80301007387 */ /* 0x0001e40000100800 */
[----:B0-----:R-:W-:-:S05]  /*f0c0*/  LEA R3, P1, R29, R6, 0x1 ;  /* 0x000000061d037211 */ /* 0x001fca00078208ff */
[----:B------:R0:W-:Y:S02]  /*f0d0*/  STL [R1+0x22ac], R3 ;  /* 0x0022ac0301007387 */ /* 0x0001e40000100800 */
[----:B0-----:R-:W-:-:S05]  /*f0e0*/  LEA.HI.X.SX32 R3, R4, R0, 0x1, P0 ;  /* 0x0000000004037211 */ /* 0x001fca00000f0eff */
[----:B------:R0:W-:Y:S02]  /*f0f0*/  STL [R1+0x22a0], R3 ;  /* 0x0022a00301007387 */ /* 0x0001e40000100800 */
[----:B0-----:R-:W-:Y:S02]  /*f100*/  LEA.HI.X.SX32 R3, R5, R0, 0x1, P6 ;  /* 0x0000000005037211 */ /* 0x001fe400030f0eff */
[-C--:B--2---:R-:W-:Y:S02]  /*f110*/  LEA R5, P6, R25, R6.reuse, 0x1 ;  /* 0x0000000619057211 */ /* 0x084fe400078c08ff */
[----:B---3--:R-:W-:-:S05]  /*f120*/  LEA R4, P0, R28, R6, 0x1 ;  /* 0x000000061c047211 */ /* 0x008fca00078008ff */
[----:B------:R0:W-:Y:S04]  /*f130*/  STL [R1+0x22a4], R4 ;  /* 0x0022a40401007387 */ /* 0x0001e80000100800 */
[----:B------:R1:W-:Y:S04]  /*f140*/  STL [R1+0x2298], R3 ;  /* 0x0022980301007387 */ /* 0x0003e80000100800 */
[----:B------:R2:W-:Y:S01]  /*f150*/  STL [R1+0x229c], R5 ;  /* 0x00229c0501007387 */ /* 0x0005e20000100800 */
[----:B0-----:R-:W-:Y:S02]  /*f160*/  LEA.HI.X.SX32 R4, R26, R0, 0x1, P5 ;  /* 0x000000001a047211 */ /* 0x001fe400028f0eff */
[----:B-1----:R-:W-:-:S03]  /*f170*/  LEA R3, P5, R12, R6, 0x1 ;  /* 0x000000060c037211 */ /* 0x002fc600078a08ff */
[----:B------:R0:W-:Y:S01]  /*f180*/  STL [R1+0x2290], R4 ;  /* 0x0022900401007387 */ /* 0x0001e20000100800 */
[----:B--2---:R-:W-:-:S03]  /*f190*/  LEA.HI.X.SX32 R5, R7, R0, 0x1, P4 ;  /* 0x0000000007057211 */ /* 0x004fc600020f0eff */
[----:B------:R1:W-:Y:S04]  /*f1a0*/  STL [R1+0x2294], R3 ;  /* 0x0022940301007387 */ /* 0x0003e80000100800 */
[----:B------:R2:W-:Y:S01]  /*f1b0*/  STL [R1+0x2288], R5 ;  /* 0x0022880501007387 */ /* 0x0005e20000100800 */
[----:B0-----:R-:W-:Y:S02]  /*f1c0*/  LEA R4, P4, R13, R6, 0x1 ;  /* 0x000000060d047211 */ /* 0x001fe400078808ff */
[----:B-1----:R-:W-:-:S03]  /*f1d0*/  LEA.HI.X.SX32 R3, R8, R0, 0x1, P3 ;  /* 0x0000000008037211 */ /* 0x002fc600018f0eff */
[----:B------:R0:W-:Y:S01]  /*f1e0*/  STL [R1+0x228c], R4 ;  /* 0x00228c0401007387 */ /* 0x0001e20000100800 */
[----:B--2---:R-:W-:-:S03]  /*f1f0*/  LEA R5, P3, R14, R6, 0x1 ;  /* 0x000000060e057211 */ /* 0x004fc600078608ff */
[----:B------:R1:W-:Y:S04]  /*f200*/  STL [R1+0x2280], R3 ;  /* 0x0022800301007387 */ /* 0x0003e80000100800 */
[----:B------:R2:W-:Y:S01]  /*f210*/  STL [R1+0x2284], R5 ;  /* 0x0022840501007387 */ /* 0x0005e20000100800 */
[----:B0-----:R-:W-:Y:S02]  /*f220*/  LEA.HI.X.SX32 R4, R9, R0, 0x1, P2 ;  /* 0x0000000009047211 */ /* 0x001fe400010f0eff */
[----:B-1----:R-:W-:-:S03]  /*f230*/  LEA R3, P2, R15, R6, 0x1 ;  /* 0x000000060f037211 */ /* 0x002fc600078408ff */
[----:B------:R0:W-:Y:S01]  /*f240*/  STL [R1+0x2278], R4 ;  /* 0x0022780401007387 */ /* 0x0001e20000100800 */
[----:B--2---:R-:W-:-:S03]  /*f250*/  LEA.HI.X.SX32 R5, R29, R0, 0x1, P1 ;  /* 0x000000001d057211 */ /* 0x004fc600008f0eff */
[----:B------:R1:W-:Y:S01]  /*f260*/  STL [R1+0x227c], R3 ;  /* 0x00227c0301007387 */ /* 0x0003e20000100800 */
[----:B------:R-:W-:Y:S02]  /*f270*/  LEA.HI.X.SX32 R7, R28, R0, 0x1, P0 ;  /* 0x000000001c077211 */ /* 0x000fe400000f0eff */
[-C--:B0-----:R-:W-:Y:S01]  /*f280*/  LEA R4, P1, R16, R6.reuse, 0x1 ;  /* 0x0000000610047211 */ /* 0x081fe200078208ff */
[----:B-1----:R-:W2:Y:S04]  /*f290*/  LDL.LU R3, [R1+0x18c] ;  /* 0x00018c0001037983 */ /* 0x002ea80000300800 */
[----:B------:R0:W-:Y:S04]  /*f2a0*/  STL [R1+0x2270], R5 ;  /* 0x0022700501007387 */ /* 0x0001e80000100800 */
[----:B------:R1:W-:Y:S01]  /*f2b0*/  STL [R1+0x2274], R4 ;  /* 0x0022740401007387 */ /* 0x0003e20000100800 */
[----:B0-----:R-:W-:-:S03]  /*f2c0*/  LEA R5, P0, R17, R6, 0x1 ;  /* 0x0000000611057211 */ /* 0x001fc600078008ff */
[----:B------:R0:W-:Y:S01]  /*f2d0*/  STL [R1+0x2268], R7 ;  /* 0x0022680701007387 */ /* 0x0001e20000100800 */
[----:B-1----:R-:W-:-:S03]  /*f2e0*/  LEA.HI.X.SX32 R4, R25, R0, 0x1, P6 ;  /* 0x0000000019047211 */ /* 0x002fc600030f0eff */
[----:B------:R-:W3:Y:S04]  /*f2f0*/  LDL.LU R25, [R1+0x184] ;  /* 0x0001840001197983 */ /* 0x000ee80000300800 */
[----:B------:R1:W-:Y:S01]  /*f300*/  STL [R1+0x226c], R5 ;  /* 0x00226c0501007387 */ /* 0x0003e20000100800 */
[----:B0-----:R-:W-:-:S03]  /*f310*/  LEA.HI.X.SX32 R7, R12, R0, 0x1, P5 ;  /* 0x000000000c077211 */ /* 0x001fc600028f0eff */
[----:B------:R0:W-:Y:S01]  /*f320*/  STL [R1+0x2260], R4 ;  /* 0x0022600401007387 */ /* 0x0001e20000100800 */
[----:B-1----:R-:W-:-:S03]  /*f330*/  LEA R5, P6, R18, R6, 0x1 ;  /* 0x0000000612057211 */ /* 0x002fc600078c08ff */
[----:B0-----:R-:W2:Y:S04]  /*f340*/  LDL.LU R4, [R1+0x180] ;  /* 0x0001800001047983 */ /* 0x001ea80000300800 */
[----:B------:R0:W-:Y:S04]  /*f350*/  STL [R1+0x2264], R5 ;  /* 0x0022640501007387 */ /* 0x0001e80000100800 */
[----:B------:R1:W-:Y:S01]  /*f360*/  STL [R1+0x2258], R7 ;  /* 0x0022580701007387 */ /* 0x0003e20000100800 */
[----:B0-----:R-:W-:Y:S02]  /*f370*/  LEA R5, P5, R19, R6, 0x1 ;  /* 0x0000000613057211 */ /* 0x001fe400078a08ff */
[----:B-1----:R-:W-:-:S02]  /*f380*/  LEA.HI.X.SX32 R7, R13, R0, 0x1, P4 ;  /* 0x000000000d077211 */ /* 0x002fc400020f0eff */
[----:B------:R-:W2:Y:S04]  /*f390*/  LDL.LU R13, [R1+0x188] ;  /* 0x00018800010d7983 */ /* 0x000ea80000300800 */
[----:B------:R-:W-:Y:S04]  /*f3a0*/  STL [R1+0x225c], R5 ;  /* 0x00225c0501007387 */ /* 0x000fe80000100800 */
[----:B------:R0:W-:Y:S02]  /*f3b0*/  STL [R1+0x2250], R7 ;  /* 0x0022500701007387 */ /* 0x0001e40000100800 */
[----:B0-----:R-:W-:-:S02]  /*f3c0*/  LEA.HI.X.SX32 R7, R14, R0, 0x1, P3 ;  /* 0x000000000e077211 */ /* 0x001fc400018f0eff */
[----:B------:R-:W2:Y:S01]  /*f3d0*/  LDL.LU R14, [R1+0x190] ;  /* 0x00019000010e7983 */ /* 0x000ea20000300800 */
[-C--:B----4-:R-:W-:Y:S02]  /*f3e0*/  LEA R5, P4, R20, R6.reuse, 0x1 ;  /* 0x0000000614057211 */ /* 0x090fe400078808ff */
[----:B------:R-:W-:-:S03]  /*f3f0*/  LEA R8, P3, R21, R6, 0x1 ;  /* 0x0000000615087211 */ /* 0x000fc600078608ff */
[----:B------:R0:W-:Y:S04]  /*f400*/  STL [R1+0x2254], R5 ;  /* 0x0022540501007387 */ /* 0x0001e80000100800 */
[----:B0-----:R-:W4:Y:S04]  /*f410*/  LDL.LU R5, [R1+0x178] ;  /* 0x0001780001057983 */ /* 0x001f280000300800 */
[----:B------:R0:W-:Y:S04]  /*f420*/  STL [R1+0x2248], R7 ;  /* 0x0022480701007387 */ /* 0x0001e80000100800 */
[----:B------:R-:W3:Y:S04]  /*f430*/  LDL.LU R26, [R1+0x174] ;  /* 0x00017400011a7983 */ /* 0x000ee80000300800 */
[----:B------:R1:W-:Y:S01]  /*f440*/  STL [R1+0x224c], R8 ;  /* 0x00224c0801007387 */ /* 0x0003e20000100800 */
[----:B0-----:R-:W-:-:S02]  /*f450*/  LEA.HI.X.SX32 R7, R15, R0, 0x1, P2 ;  /* 0x000000000f077211 */ /* 0x001fc400010f0eff */
[----:B------:R-:W-:-:S03]  /*f460*/  LEA R9, P2, R22, R6, 0x1 ;  /* 0x0000000616097211 */ /* 0x000fc600078408ff */
[----:B------:R0:W-:Y:S01]  /*f470*/  STL [R1+0x2240], R7 ;  /* 0x0022400701007387 */ /* 0x0001e20000100800 */
[----:B-1----:R-:W-:Y:S02]  /*f480*/  LEA.HI.X.SX32 R8, R16, R0, 0x1, P1 ;  /* 0x0000000010087211 */ /* 0x002fe400008f0eff */
[----:B------:R-:W-:Y:S01]  /*f490*/  LEA R12, P1, R23, R6, 0x1 ;  /* 0x00000006170c7211 */ /* 0x000fe200078208ff */
[----:B0-----:R-:W3:Y:S04]  /*f4a0*/  LDL.LU R7, [R1+0x170] ;  /* 0x0001700001077983 */ /* 0x001ee80000300800 */
[----:B------:R-:W-:Y:S04]  /*f4b0*/  STL [R1+0x2244], R9 ;  /* 0x0022440901007387 */ /* 0x000fe80000100800 */
[----:B------:R0:W-:Y:S04]  /*f4c0*/  STL [R1+0x2238], R8 ;  /* 0x0022380801007387 */ /* 0x0001e80000100800 */
[----:B------:R-:W-:Y:S01]  /*f4d0*/  STL [R1+0x223c], R12 ;  /* 0x00223c0c01007387 */ /* 0x000fe20000100800 */
[----:B0-----:R-:W-:-:S02]  /*f4e0*/  LEA.HI.X.SX32 R8, R17, R0, 0x1, P0 ;  /* 0x0000000011087211 */ /* 0x001fc400000f0eff */
[----:B------:R-:W-:-:S03]  /*f4f0*/  LEA R9, P0, R24, R6, 0x1 ;  /* 0x0000000618097211 */ /* 0x000fc600078008ff */
[----:B------:R0:W-:Y:S04]  /*f500*/  STL [R1+0x2230], R8 ;  /* 0x0022300801007387 */ /* 0x0001e80000100800 */
[----:B------:R-:W-:Y:S01]  /*f510*/  STL [R1+0x2234], R9 ;  /* 0x0022340901007387 */ /* 0x000fe20000100800 */
[----:B0-----:R-:W-:-:S03]  /*f520*/  LEA.HI.X.SX32 R8, R18, R0, 0x1, P6 ;  /* 0x0000000012087211 */ /* 0x001fc600030f0eff */
[----:B------:R-:W4:Y:S01]  /*f530*/  LDL.LU R18, [R1+0x16c] ;  /* 0x00016c0001127983 */ /* 0x000f220000300800 */
[----:B------:R-:W-:Y:S01]  /*f540*/  IMAD.MOV.U32 R16, RZ, RZ, R10 ;  /* 0x000000ffff107224 */ /* 0x000fe200078e000a */
[----:B------:R-:W-:Y:S02]  /*f550*/  LEA.HI.X.SX32 R10, R19, R0, 0x1, P5 ;  /* 0x00000000130a7211 */ /* 0x000fe400028f0eff */
[----:B------:R0:W-:Y:S04]  /*f560*/  STL [R1+0x2228], R8 ;  /* 0x0022280801007387 */ /* 0x0001e80000100800 */
[----:B0-----:R-:W4:Y:S01]  /*f570*/  LDL.LU R8, [R1+0x168] ;  /* 0x0001680001087983 */ /* 0x001f220000300800 */
[----:B--2---:R-:W-:-:S05]  /*f580*/  LEA R9, P6, R14, R6, 0x1 ;  /* 0x000000060e097211 */ /* 0x004fca00078c08ff */
[----:B------:R0:W-:Y:S04]  /*f590*/  STL [R1+0x222c], R9 ;  /* 0x00222c0901007387 */ /* 0x0001e80000100800 */
[----:B------:R-:W2:Y:S04]  /*f5a0*/  LDL.LU R19, [R1+0x17c] ;  /* 0x00017c0001137983 */ /* 0x000ea80000300800 */
[----:B0-----:R-:W4:Y:S04]  /*f5b0*/  LDL.LU R9, [R1+0x164] ;  /* 0x0001640001097983 */ /* 0x001f280000300800 */
[----:B------:R0:W-:Y:S01]  /*f5c0*/  STL [R1+0x2220], R10 ;  /* 0x0022200a01007387 */ /* 0x0001e20000100800 */
[----:B------:R-:W-:Y:S01]  /*f5d0*/  IMAD.MOV.U32 R17, RZ, RZ, R11 ;  /* 0x000000ffff117224 */ /* 0x000fe200078e000b */
[----:B------:R-:W-:-:S02]  /*f5e0*/  LEA.HI.X.SX32 R11, R20, R0, 0x1, P4 ;  /* 0x00000000140b7211 */ /* 0x000fc400020f0eff */
[----:B0-----:R-:W-:-:S05]  /*f5f0*/  LEA R10, P5, R3, R6, 0x1 ;  /* 0x00000006030a7211 */ /* 0x001fca00078a08ff */
[----:B------:R0:W-:Y:S04]  /*f600*/  STL [R1+0x2224], R10 ;  /* 0x0022240a01007387 */ /* 0x0001e80000100800 */
[----:B0-----:R-:W4:Y:S01]  /*f610*/  LDL.LU R10, [R1+0x160] ;  /* 0x00016000010a7983 */ /* 0x001f220000300800 */
[----:B------:R-:W-:-:S03]  /*f620*/  LEA R12, P4, R13, R6, 0x1 ;  /* 0x000000060d0c7211 */ /* 0x000fc600078808ff */
[----:B------:R0:W-:Y:S04]  /*f630*/  STL [R1+0x2218], R11 ;  /* 0x0022180b01007387 */ /* 0x0001e80000100800 */
[----:B0-----:R-:W4:Y:S01]  /*f640*/  LDL.LU R11, [R1+0x15c] ;  /* 0x00015c00010b7983 */ /* 0x001f220000300800 */
[----:B------:R-:W-:-:S03]  /*f650*/  LEA.HI.X.SX32 R15, R21, R0, 0x1, P3 ;  /* 0x00000000150f7211 */ /* 0x000fc600018f0eff */
[----:B------:R3:W-:Y:S04]  /*f660*/  STL [R1+0x221c], R12 ;  /* 0x00221c0c01007387 */ /* 0x0007e80000100800 */
[----:B------:R-:W4:Y:S01]  /*f670*/  LDL.LU R29, [R1+0x158] ;  /* 0x00015800011d7983 */ /* 0x000f220000300800 */
[----:B---3--:R-:W-:-:S03]  /*f680*/  LEA R12, P3, R25, R6, 0x1 ;  /* 0x00000006190c7211 */ /* 0x008fc600078608ff */
[----:B------:R0:W-:Y:S04]  /*f690*/  STL [R1+0x2210], R15 ;  /* 0x0022100f01007387 */ /* 0x0001e80000100800 */
[----:B------:R1:W-:Y:S01]  /*f6a0*/  STL [R1+0x2214], R12 ;  /* 0x0022140c01007387 */ /* 0x0003e20000100800 */
[----:B------:R-:W-:-:S03]  /*f6b0*/  LEA.HI.X.SX32 R20, R22, R0, 0x1, P2 ;  /* 0x0000000016147211 */ /* 0x000fc600010f0eff */
[----:B0-----:R-:W3:Y:S01]  /*f6c0*/  LDL.LU R15, [R1+0x154] ;  /* 0x00015400010f7983 */ /* 0x001ee20000300800 */
[----:B-1----:R-:W-:-:S03]  /*f6d0*/  LEA R12, P2, R4, R6, 0x1 ;  /* 0x00000006040c7211 */ /* 0x002fc600078408ff */
[----:B------:R-:W-:Y:S01]  /*f6e0*/  STL [R1+0x2208], R20 ;  /* 0x0022081401007387 */ /* 0x000fe20000100800 */
[----:B------:R-:W-:-:S03]  /*f6f0*/  LEA.HI.X.SX32 R21, R23, R0, 0x1, P1 ;  /* 0x0000000017157211 */ /* 0x000fc600008f0eff */
[----:B------:R0:W-:Y:S04]  /*f700*/  STL [R1+0x220c], R12 ;  /* 0x00220c0c01007387 */ /* 0x0001e80000100800 */
[----:B0-----:R-:W3:Y:S04]  /*f710*/  LDL.LU R12, [R1+0x150] ;  /* 0x00015000010c7983 */ /* 0x001ee80000300800 */
[----:B------:R0:W-:Y:S02]  /*f720*/  STL [R1+0x2200], R21 ;  /* 0x0022001501007387 */ /* 0x0001e40000100800 */
[----:B0-----:R-:W-:-:S02]  /*f730*/  LEA.HI.X.SX32 R21, R24, R0, 0x1, P0 ;  /* 0x0000000018157211 */ /* 0x001fc400000f0eff */
[----:B------:R-:W-:Y:S02]  /*f740*/  LEA.HI.X.SX32 R22, R3, R0, 0x1, P5 ;  /* 0x0000000003167211 */ /* 0x000fe400028f0eff */
[----:B--2---:R-:W-:-:S05]  /*f750*/  LEA R20, P1, R19, R6, 0x1 ;  /* 0x0000000613147211 */ /* 0x004fca00078208ff */
[----:B------:R4:W-:Y:S04]  /*f760*/  STL [R1+0x2204], R20 ;  /* 0x0022041401007387 */ /* 0x0009e80000100800 */
[----:B------:R-:W2:Y:S04]  /*f770*/  LDL.LU R28, [R1+0x14c] ;  /* 0x00014c00011c7983 */ /* 0x000ea80000300800 */
[----:B------:R0:W-:Y:S01]  /*f780*/  STL [R1+0x1fe4], R21 ;  /* 0x001fe41501007387 */ /* 0x0001e20000100800 */
[----:B----4-:R-:W-:-:S05]  /*f790*/  LEA R20, P0, R5, R6, 0x1 ;  /* 0x0000000605147211 */ /* 0x010fca00078008ff */
[----:B------:R1:W-:Y:S01]  /*f7a0*/  STL [R1+0x2004], R20 ;  /* 0x0020041401007387 */ /* 0x0003e20000100800 */
[----:B0-----:R-:W-:-:S03]  /*f7b0*/  LEA.HI.X.SX32 R21, R14, R0, 0x1, P6 ;  /* 0x000000000e157211 */ /* 0x001fc600030f0eff */
[----:B------:R-:W4:Y:S01]  /*f7c0*/  LDL.LU R14, [R1+0x148] ;  /* 0x00014800010e7983 */ /* 0x000f220000300800 */
[----:B-1----:R-:W-:-:S03]  /*f7d0*/  LEA R20, P6, R26, R6, 0x1 ;  /* 0x000000061a147211 */ /* 0x002fc600078c08ff */
[----:B------:R0:W-:Y:S04]  /*f7e0*/  STL [R1+0x1fe8], R21 ;  /* 0x001fe81501007387 */ /* 0x0001e80000100800 */
[----:B------:R1:W-:Y:S04]  /*f7f0*/  STL [R1+0x200c], R20 ;  /* 0x00200c1401007387 */ /* 0x0003e80000100800 */
[----:B------:R-:W4:Y:S01]  /*f800*/  LDL.LU R3, [R1+0x2608] ;  /* 0x0026080001037983 */ /* 0x000f220000300800 */
[----:B0-----:R-:W-:-:S03]  /*f810*/  LEA R21, P5, R7, R6, 0x1 ;  /* 0x0000000607157211 */ /* 0x001fc600078a08ff */
[----:B------:R-:W-:Y:S01]  /*f820*/  STL [R1+0x1fec], R22 ;  /* 0x001fec1601007387 */ /* 0x000fe20000100800 */
[----:B-1----:R-:W-:-:S03]  /*f830*/  LEA.HI.X.SX32 R20, R13, R0, 0x1, P4 ;  /* 0x000000000d147211 */ /* 0x002fc600020f0eff */
[----:B------:R0:W-:Y:S04]  /*f840*/  STL [R1+0x2014], R21 ;  /* 0x0020141501007387 */ /* 0x0001e80000100800 */
[----:B------:R-:W4:Y:S04]  /*f850*/  LDL.LU R13, [R1+0x144] ;  /* 0x00014400010d7983 */ /* 0x000f280000300800 */
[----:B------:R1:W-:Y:S01]  /*f860*/  STL [R1+0x1ff0], R20 ;  /* 0x001ff01401007387 */ /* 0x0003e20000100800 */
[----:B0-----:R-:W-:Y:S02]  /*f870*/  LEA R21, P4, R18, R6, 0x1 ;  /* 0x0000000612157211 */ /* 0x001fe400078808ff */
[----:B-1----:R-:W-:-:S02]  /*f880*/  LEA.HI.X.SX32 R20, R25, R0, 0x1, P3 ;  /* 0x0000000019147211 */ /* 0x002fc400018f0eff */
[----:B------:R-:W4:Y:S01]  /*f890*/  LDL.LU R25, [R1+0x140] ;  /* 0x0001400001197983 */ /* 0x000f220000300800 */
[----:B------:R-:W-:-:S03]  /*f8a0*/  LEA R22, P3, R8, R6, 0x1 ;  /* 0x0000000608167211 */ /* 0x000fc600078608ff */
[----:B------:R0:W-:Y:S04]  /*f8b0*/  STL [R1+0x201c], R21 ;  /* 0x00201c1501007387 */ /* 0x0001e80000100800 */
[----:B------:R1:W-:Y:S04]  /*f8c0*/  STL [R1+0x1ff4], R20 ;  /* 0x001ff41401007387 */ /* 0x0003e80000100800 */
[----:B------:R-:W-:Y:S01]  /*f8d0*/  STL [R1+0x2024], R22 ;  /* 0x0020241601007387 */ /* 0x000fe20000100800 */
[----:B0-----:R-:W-:-:S03]  /*f8e0*/  LEA.HI.X.SX32 R21, R4, R0, 0x1, P2 ;  /* 0x0000000004157211 */ /* 0x001fc600010f0eff */
[----:B------:R-:W4:Y:S01]  /*f8f0*/  LDL.LU R4, [R1+0x13c] ;  /* 0x00013c0001047983 */ /* 0x000f220000300800 */
[----:B-1----:R-:W-:-:S03]  /*f900*/  LEA R20, P2, R9, R6, 0x1 ;  /* 0x0000000609147211 */ /* 0x002fc600078408ff */
[----:B------:R-:W-:Y:S04]  /*f910*/  STL [R1+0x1ff8], R21 ;  /* 0x001ff81501007387 */ /* 0x000fe80000100800 */
[----:B------:R0:W-:Y:S01]  /*f920*/  STL [R1+0x202c], R20 ;  /* 0x00202c1401007387 */ /* 0x0001e20000100800 */
[----:B------:R-:W-:-:S03]  /*f930*/  LEA.HI.X.SX32 R19, R19, R0, 0x1, P1 ;  /* 0x0000000013137211 */ /* 0x000fc600008f0eff */
[----:B0-----:R-:W4:Y:S01]  /*f940*/  LDL.LU R20, [R1+0x138] ;  /* 0x0001380001147983 */ /* 0x001f220000300800 */
[----:B------:R-:W-:Y:S02]  /*f950*/  LEA R22, P1, R10, R6, 0x1 ;  /* 0x000000060a167211 */ /* 0x000fe400078208ff */
[----:B------:R-:W-:Y:S01]  /*f960*/  LEA.HI.X.SX32 R21, R5, R0, 0x1, P0 ;  /* 0x0000000005157211 */ /* 0x000fe200000f0eff */
[----:B------:R0:W-:Y:S04]  /*f970*/  STL [R1+0x1ffc], R19 ;  /* 0x001ffc1301007387 */ /* 0x0001e80000100800 */
[----:B------:R-:W-:Y:S04]  /*f980*/  STL [R1+0x2034], R22 ;  /* 0x0020341601007387 */ /* 0x000fe80000100800 */
[----:B------:R-:W4:Y:S01]  /*f990*/  LDL.LU R5, [R1+0x134] ;  /* 0x0001340001057983 */ /* 0x000f220000300800 */
[----:B0-----:R-:W-:-:S03]  /*f9a0*/  LEA R19, P0, R11, R6, 0x1 ;  /* 0x000000060b137211 */ /* 0x001fc600078008ff */
[----:B------:R0:W-:Y:S04]  /*f9b0*/  STL [R1+0x2000], R21 ;  /* 0x0020001501007387 */ /* 0x0001e80000100800 */
[----:B------:R1:W-:Y:S01]  /*f9c0*/  STL [R1+0x203c], R19 ;  /* 0x00203c1301007387 */ /* 0x0003e20000100800 */
[----:B0-----:R-:W-:-:S03]  /*f9d0*/  LEA.HI.X.SX32 R21, R26, R0, 0x1, P6 ;  /* 0x000000001a157211 */ /* 0x001fc600030f0eff */
[----:B------:R-:W4:Y:S01]  /*f9e0*/  LDL.LU R26, [R1+0x130] ;  /* 0x00013000011a7983 */ /* 0x000f220000300800 */
[----:B-1----:R-:W-:-:S03]  /*f9f0*/  LEA R19, P6, R29, R6, 0x1 ;  /* 0x000000061d137211 */ /* 0x002fc600078c08ff */
[----:B------:R0:W-:Y:S04]  /*fa00*/  STL [R1+0x2008], R21 ;  /* 0x0020081501007387 */ /* 0x0001e80000100800 */
[----:B------:R3:W-:Y:S01]  /*fa10*/  STL [R1+0x2044], R19 ;  /* 0x0020441301007387 */ /* 0x0007e20000100800 */
[----:B0-----:R-:W-:-:S03]  /*fa20*/  LEA.HI.X.SX32 R21, R7, R0, 0x1, P5 ;  /* 0x0000000007157211 */ /* 0x001fc600028f0eff */
[----:B------:R-:W4:Y:S01]  /*fa30*/  LDL.LU R7, [R1+0x12c] ;  /* 0x00012c0001077983 */ /* 0x000f220000300800 */
[----:B---3--:R-:W-:-:S03]  /*fa40*/  LEA R19, P5, R15, R6, 0x1 ;  /* 0x000000060f137211 */ /* 0x008fc600078a08ff */
[----:B------:R0:W-:Y:S04]  /*fa50*/  STL [R1+0x2010], R21 ;  /* 0x0020101501007387 */ /* 0x0001e80000100800 */
[----:B------:R1:W-:Y:S01]  /*fa60*/  STL [R1+0x204c], R19 ;  /* 0x00204c1301007387 */ /* 0x0003e20000100800 */
[----:B0-----:R-:W-:-:S03]  /*fa70*/  LEA.HI.X.SX32 R21, R18, R0, 0x1, P4 ;  /* 0x0000000012157211 */ /* 0x001fc600020f0eff */
[----:B-1----:R-:W3:Y:S01]  /*fa80*/  LDL.LU R19, [R1+0x128] ;  /* 0x0001280001137983 */ /* 0x002ee20000300800 */
[----:B------:R-:W-:-:S03]  /*fa90*/  LEA R18, P4, R12, R6, 0x1 ;  /* 0x000000060c127211 */ /* 0x000fc600078808ff */
[----:B------:R0:W-:Y:S04]  /*faa0*/  STL [R1+0x2018], R21 ;  /* 0x0020181501007387 */ /* 0x0001e80000100800 */
[----:B------:R-:W-:Y:S01]  /*fab0*/  STL [R1+0x2054], R18 ;  /* 0x0020541201007387 */ /* 0x000fe20000100800 */
[----:B0-----:R-:W-:-:S03]  /*fac0*/  LEA.HI.X.SX32 R21, R8, R0, 0x1, P3 ;  /* 0x0000000008157211 */ /* 0x001fc600018f0eff */
[----:B------:R-:W3:Y:S04]  /*fad0*/  LDL.LU R8, [R1+0x124] ;  /* 0x0001240001087983 */ /* 0x000ee80000300800 */
[----:B------:R0:W-:Y:S02]  /*fae0*/  STL [R1+0x2020], R21 ;  /* 0x0020201501007387 */ /* 0x0001e40000100800 */
[-C--:B0-----:R-:W-:Y:S02]  /*faf0*/  LEA.HI.X.SX32 R21, R9, R0.reuse, 0x1, P2 ;  /* 0x0000000009157211 */ /* 0x081fe400010f0eff */
[----:B------:R-:W-:Y:S02]  /*fb00*/  LEA.HI.X.SX32 R10, R10, R0, 0x1, P1 ;  /* 0x000000000a0a7211 */ /* 0x000fe400008f0eff */
[----:B--2---:R-:W-:-:S05]  /*fb10*/  LEA R18, P3, R28, R6, 0x1 ;  /* 0x000000061c127211 */ /* 0x004fca00078608ff */
[----:B------:R4:W-:Y:S04]  /*fb20*/  STL [R1+0x205c], R18 ;  /* 0x00205c1201007387 */ /* 0x0009e80000100800 */
[----:B------:R-:W2:Y:S04]  /*fb30*/  LDL.LU R9, [R1+0x120] ;  /* 0x0001200001097983 */ /* 0x000ea80000300800 */
[----:B------:R-:W-:Y:S01]  /*fb40*/  STL [R1+0x2028], R21 ;  /* 0x0020281501007387 */ /* 0x000fe20000100800 */
[----:B----4-:R-:W-:-:S05]  /*fb50*/  LEA R18, P2, R14, R6, 0x1 ;  /* 0x000000060e127211 */ /* 0x010fca00078408ff */
[----:B------:R0:W-:Y:S04]  /*fb60*/  STL [R1+0x2064], R18 ;  /* 0x0020641201007387 */ /* 0x0001e80000100800 */
[----:B------:R1:W-:Y:S01]  /*fb70*/  STL [R1+0x2030], R10 ;  /* 0x0020300a01007387 */ /* 0x0003e20000100800 */
[----:B0-----:R-:W-:-:S03]  /*fb80*/  LEA.HI.X.SX32 R18, R11, R0, 0x1, P0 ;  /* 0x000000000b127211 */ /* 0x001fc600000f0eff */
[----:B-1----:R-:W4:Y:S01]  /*fb90*/  LDL.LU R10, [R1+0x11c] ;  /* 0x00011c00010a7983 */ /* 0x002f220000300800 */
[----:B------:R-:W-:-:S05]  /*fba0*/  LEA R21, P1, R13, R6, 0x1 ;  /* 0x000000060d157211 */ /* 0x000fca00078208ff */
[----:B------:R0:W-:Y:S04]  /*fbb0*/  STL [R1+0x206c], R21 ;  /* 0x00206c1501007387 */ /* 0x0001e80000100800 */
[----:B------:R-:W4:Y:S01]  /*fbc0*/  LDL.LU R11, [R1+0x118] ;  /* 0x00011800010b7983 */ /* 0x000f220000300800 */
[----:B0-----:R-:W-:-:S03]  /*fbd0*/  LEA R21, P0, R25, R6, 0x1 ;  /* 0x0000000619157211 */ /* 0x001fc600078008ff */
[----:B------:R0:W-:Y:S04]  /*fbe0*/  STL [R1+0x2038], R18 ;  /* 0x0020381201007387 */ /* 0x0001e80000100800 */
[----:B------:R1:W-:Y:S01]  /*fbf0*/  STL [R1+0x2074], R21 ;  /* 0x0020741501007387 */ /* 0x0003e20000100800 */
[-C--:B------:R-:W-:Y:S02]  /*fc00*/  LEA.HI.X.SX32 R15, R15, R0.reuse, 0x1, P5 ;  /* 0x000000000f0f7211 */ /* 0x080fe400028f0eff */
[----:B0-----:R-:W-:Y:S02]  /*fc10*/  LEA.HI.X.SX32 R18, R29, R0, 0x1, P6 ;  /* 0x000000001d127211 */ /* 0x001fe400030f0eff */
[----:B------:R-:W4:Y:S01]  /*fc20*/  LDL.LU R29, [R1+0x114] ;  /* 0x00011400011d7983 */ /* 0x000f220000300800 */
[----:B-1----:R-:W-:-:S03]  /*fc30*/  LEA R21, P6, R4, R6, 0x1 ;  /* 0x0000000604157211 */ /* 0x002fc600078c08ff */
[----:B------:R0:W-:Y:S01]  /*fc40*/  STL [R1+0x2040], R18 ;  /* 0x0020401201007387 */ /* 0x0001e20000100800 */
[----:B------:R-:W-:-:S03]  /*fc50*/  LEA.HI.X.SX32 R22, R12, R0, 0x1, P4 ;  /* 0x000000000c167211 */ /* 0x000fc600020f0eff */
[----:B0-----:R-:W4:Y:S04]  /*fc60*/  LDL.LU R18, [R1+0x110] ;  /* 0x0001100001127983 */ /* 0x001f280000300800 */
[----:B------:R0:W-:Y:S04]  /*fc70*/  STL [R1+0x207c], R21 ;  /* 0x00207c1501007387 */ /* 0x0001e80000100800 */
[----:B------:R1:W-:Y:S01]  /*fc80*/  STL [R1+0x2048], R15 ;  /* 0x0020480f01007387 */ /* 0x0003e20000100800 */
[----:B0-----:R-:W-:-:S03]  /*fc90*/  LEA R21, P5, R20, R6, 0x1 ;  /* 0x0000000614157211 */ /* 0x001fc600078a08ff */
[----:B-1----:R-:W4:Y:S04]  /*fca0*/  LDL.LU R15, [R1+0x10c] ;  /* 0x00010c00010f7983 */ /* 0x002f280000300800 */
[----:B------:R0:W-:Y:S04]  /*fcb0*/  STL [R1+0x2084], R21 ;  /* 0x0020841501007387 */ /* 0x0001e80000100800 */
[----:B------:R-:W4:Y:S04]  /*fcc0*/  LDL.LU R12, [R1+0x108] ;  /* 0x00010800010c7983 */ /* 0x000f280000300800 */
[----:B------:R1:W-:Y:S01]  /*fcd0*/  STL [R1+0x2050], R22 ;  /* 0x0020501601007387 */ /* 0x0003e20000100800 */
[----:B0-----:R-:W-:-:S02]  /*fce0*/  LEA R21, P4, R5, R6, 0x1 ;  /* 0x0000000605157211 */ /* 0x001fc400078808ff */
[----:B-1----:R-:W-:Y:S02]  /*fcf0*/  LEA.HI.X.SX32 R22, R28, R0, 0x1, P3 ;  /* 0x000000001c167211 */ /* 0x002fe400018f0eff */
[----:B------:R-:W4:Y:S04]  /*fd00*/  LDL.LU R28, [R1+0x104] ;  /* 0x00010400011c7983 */ /* 0x000f280000300800 */
[----:B------:R0:W-:Y:S04]  /*fd10*/  STL [R1+0x208c], R21 ;  /* 0x00208c1501007387 */ /* 0x0001e80000100800 */
        /* <DEDUP_REMOVED lines=11> */
[----:B---3--:R-:W-:-:S02]  /*fdd0*/  LEA R21, P1, R19, R6, 0x1 ;  /* 0x0000000613157211 */ /* 0x008fc400078208ff */
[----:B0-----:R-:W-:Y:S02]  /*fde0*/  LEA.HI.X.SX32 R22, R25, R0, 0x1, P0 ;  /* 0x0000000019167211 */ /* 0x001fe400000f0eff */
[----:B------:R-:W3:Y:S04]  /*fdf0*/  LDL.LU R25, [R1+0xf8] ;  /* 0x0000f80001197983 */ /* 0x000ee80000300800 */
[----:B------:R0:W-:Y:S04]  /*fe00*/  STL [R1+0x20a4], R21 ;  /* 0x0020a41501007387 */ /* 0x0001e80000100800 */
[----:B------:R1:W-:Y:S01]  /*fe10*/  STL [R1+0x2070], R22 ;  /* 0x0020701601007387 */ /* 0x0003e20000100800 */
[----:B0-----:R-:W-:-:S02]  /*fe20*/  LEA R21, P0, R8, R6, 0x1 ;  /* 0x0000000608157211 */ /* 0x001fc400078008ff */
[-C--:B-1----:R-:W-:Y:S02]  /*fe30*/  LEA.HI.X.SX32 R22, R4, R0.reuse, 0x1, P6 ;  /* 0x0000000004167211 */ /* 0x082fe400030f0eff */
[----:B------:R-:W3:Y:S04]  /*fe40*/  LDL.LU R4, [R1+0xf4] ;  /* 0x0000f40001047983 */ /* 0x000ee80000300800 */
[----:B------:R-:W-:Y:S04]  /*fe50*/  STL [R1+0x20ac], R21 ;  /* 0x0020ac1501007387 */ /* 0x000fe80000100800 */
[----:B------:R0:W-:Y:S02]  /*fe60*/  STL [R1+0x2078], R22 ;  /* 0x0020781601007387 */ /* 0x0001e40000100800 */
[----:B0-----:R-:W-:-:S02]  /*fe70*/  LEA.HI.X.SX32 R22, R20, R0, 0x1, P5 ;  /* 0x0000000014167211 */ /* 0x001fc400028f0eff */
[----:B------:R-:W-:Y:S02]  /*fe80*/  LEA.HI.X.SX32 R20, R5, R0, 0x1, P4 ;  /* 0x0000000005147211 */ /* 0x000fe400020f0eff */
[----:B--2---:R-:W-:-:S05]  /*fe90*/  LEA R21, P6, R9, R6, 0x1 ;  /* 0x0000000609157211 */ /* 0x004fca00078c08ff */
[----:B------:R4:W-:Y:S04]  /*fea0*/  STL [R1+0x20b4], R21 ;  /* 0x0020b41501007387 */ /* 0x0009e80000100800 */
[----:B------:R0:W-:Y:S04]  /*feb0*/  STL [R1+0x2080], R22 ;  /* 0x0020801601007387 */ /* 0x0001e80000100800 */
[----:B------:R-:W2:Y:S01]  /*fec0*/  LDL.LU R5, [R1+0xf0] ;  /* 0x0000f00001057983 */ /* 0x000ea20000300800 */
[----:B----4-:R-:W-:-:S05]  /*fed0*/  LEA R21, P5, R10, R6, 0x1 ;  /* 0x000000060a157211 */ /* 0x010fca00078a08ff */
[----:B------:R1:W-:Y:S04]  /*fee0*/  STL [R1+0x20bc], R21 ;  /* 0x0020bc1501007387 */ /* 0x0003e80000100800 */
[----:B------:R4:W-:Y:S01]  /*fef0*/  STL [R1+0x2088], R20 ;  /* 0x0020881401007387 */ /* 0x0009e20000100800 */
[----:B0-----:R-:W-:Y:S02]  /*ff00*/  LEA R22, P4, R11, R6, 0x1 ;  /* 0x000000060b167211 */ /* 0x001fe400078808ff */
[----:B-1----:R-:W-:-:S03]  /*ff10*/  LEA.HI.X.SX32 R21, R26, R0, 0x1, P3 ;  /* 0x000000001a157211 */ /* 0x002fc600018f0eff */
[----:B------:R-:W-:Y:S04]  /*ff20*/  STL [R1+0x20c4], R22 ;  /* 0x0020c41601007387 */ /* 0x000fe80000100800 */
[----:B------:R-:W2:Y:S04]  /*ff30*/  LDL.LU R26, [R1+0xec] ;  /* 0x0000ec00011a7983 */ /* 0x000ea80000300800 */
[----:B------:R0:W-:Y:S01]  /*ff40*/  STL [R1+0x2090], R21 ;  /* 0x0020901501007387 */ /* 0x0001e20000100800 */
[----:B----4-:R-:W-:Y:S02]  /*ff50*/  LEA R20, P3, R29, R6, 0x1 ;  /* 0x000000061d147211 */ /* 0x010fe400078608ff */
[----:B0-----:R-:W-:-:S03]  /*ff60*/  LEA.HI.X.SX32 R21, R7, R0, 0x1, P2 ;  /* 0x0000000007157211 */ /* 0x001fc600010f0eff */
[----:B------:R0:W-:Y:S01]  /*ff70*/  STL [R1+0x20cc], R20 ;  /* 0x0020cc1401007387 */ /* 0x0001e20000100800 */
[----:B------:R-:W-:-:S03]  /*ff80*/  LEA.HI.X.SX32 R19, R19, R0, 0x1, P1 ;  /* 0x0000000013137211 */ /* 0x000fc600008f0eff */
[----:B------:R-:W4:Y:S04]  /*ff90*/  LDL.LU R7, [R1+0xe4] ;  /* 0x0000e40001077983 */ /* 0x000f280000300800 */
[----:B------:R1:W-:Y:S01]  /*ffa0*/  STL [R1+0x2098], R21 ;  /* 0x0020981501007387 */ /* 0x0003e20000100800 */
[----:B0-----:R-:W-:-:S05]  /*ffb0*/  LEA R20, P2, R18, R6, 0x1 ;  /* 0x0000000612147211 */ /* 0x001fca00078408ff */
[----:B------:R0:W-:Y:S04]  /*ffc0*/  STL [R1+0x20d4], R20 ;  /* 0x0020d41401007387 */ /* 0x0001e80000100800 */
[----:B------:R0:W-:Y:S01]  /*ffd0*/  STL [R1+0x20a0], R19 ;  /* 0x0020a01301007387 */ /* 0x0001e20000100800 */
[----:B-1----:R-:W-:Y:S02]  /*ffe0*/  LEA R21, P1, R15, R6, 0x1 ;  /* 0x000000060f157211 */ /* 0x002fe400078208ff */
[----:B0-----:R-:W-:-:S03]  /*fff0*/  LEA.HI.X.SX32 R20, R8, R0, 0x1, P0 ;  /* 0x0000000008147211 */ /* 0x001fc600000f0eff */
[----:B------:R-:W-:Y:S01]  /*10000*/  STL [R1+0x20dc], R21 ;  /* 0x0020dc1501007387 */ /* 0x000fe20000100800 */
[----:B------:R-:W-:Y:S02]  /*10010*/  LEA.HI.X.SX32 R9, R9, R0, 0x1, P6 ;  /* 0x0000000009097211 */ /* 0x000fe400030f0eff */
[----:B------:R-:W-:Y:S01]  /*10020*/  LEA R19, P0, R12, R6, 0x1 ;  /* 0x000000060c137211 */ /* 0x000fe200078008ff */
[----:B------:R-:W4:Y:S04]  /*10030*/  LDL.LU R8, [R1+0xdc] ;  /* 0x0000dc0001087983 */ /* 0x000f280000300800 */
[----:B------:R-:W-:Y:S04]  /*10040*/  STL [R1+0x20a8], R20 ;  /* 0x0020a81401007387 */ /* 0x000fe80000100800 */
[----:B------:R0:W-:Y:S01]  /*10050*/  STL [R1+0x20e4], R19 ;  /* 0x0020e41301007387 */ /* 0x0001e20000100800 */
[----:B------:R-:W-:-:S03]  /*10060*/  LEA.HI.X.SX32 R10, R10, R0, 0x1, P5 ;  /* 0x000000000a0a7211 */ /* 0x000fc600028f0eff */
[----:B------:R1:W-:Y:S01]  /*10070*/  STL [R1+0x20b0], R9 ;  /* 0x0020b00901007387 */ /* 0x0003e20000100800 */
[----:B0-----:R-:W-:-:S03]  /*10080*/  LEA R19, P6, R28, R6, 0x1 ;  /* 0x000000061c137211 */ /* 0x001fc600078c08ff */
[----:B-1----:R-:W4:Y:S04]  /*10090*/  LDL.LU R9, [R1+0xd4] ;  /* 0x0000d40001097983 */ /* 0x002f280000300800 */
        /* <DEDUP_REMOVED lines=12> */
[----:B------:R0:W-:Y:S04]  /*10160*/  STL [R1+0x20c8], R20 ;  /* 0x0020c81401007387 */ /* 0x0001e80000100800 */
[----:B------:R-:W4:Y:S01]  /*10170*/  LDL.LU R29, [R1+0xb4] ;  /* 0x0000b400011d7983 */ /* 0x000f220000300800 */
[----:B---3--:R-:W-:-:S05]  /*10180*/  LEA R19, P3, R25, R6, 0x1 ;  /* 0x0000000619137211 */ /* 0x008fca00078608ff */
[----:B------:R-:W-:Y:S04]  /*10190*/  STL [R1+0x2104], R19 ;  /* 0x0021041301007387 */ /* 0x000fe80000100800 */
[----:B------:R-:W-:Y:S04]  /*101a0*/  STL [R1+0x20d0], R21 ;  /* 0x0020d01501007387 */ /* 0x000fe80000100800 */
[----:B------:R-:W3:Y:S01]  /*101b0*/  LDL.LU R24, [R1+0xa4] ;  /* 0x0000a40001187983 */ /* 0x000ee20000300800 */
[----:B0-----:R-:W-:Y:S01]  /*101c0*/  LEA R20, P2, R4, R6, 0x1 ;  /* 0x0000000604147211 */ /* 0x001fe200078408ff */
[----:B------:R-:W-:Y:S01]  /*101d0*/  IMAD.MOV.U32 R18, RZ, RZ, R16 ;  /* 0x000000ffff127224 */ /* 0x000fe200078e0010 */
[----:B------:R-:W-:-:S03]  /*101e0*/  LEA.HI.X.SX32 R16, R15, R0, 0x1, P1 ;  /* 0x000000000f107211 */ /* 0x000fc600008f0eff */
[----:B------:R-:W-:Y:S04]  /*101f0*/  STL [R1+0x210c], R20 ;  /* 0x00210c1401007387 */ /* 0x000fe80000100800 */
[----:B------:R-:W3:Y:S04]  /*10200*/  LDL.LU R23, [R1+0x98] ;  /* 0x0000980001177983 */ /* 0x000ee80000300800 */
[----:B------:R0:W-:Y:S04]  /*10210*/  STL [R1+0x20d8], R16 ;  /* 0x0020d81001007387 */ /* 0x0001e80000100800 */
[----:B------:R-:W3:Y:S01]  /*10220*/  LDL.LU R22, [R1+0x8c] ;  /* 0x00008c0001167983 */ /* 0x000ee20000300800 */
[----:B------:R-:W-:-:S02]  /*10230*/  LEA.HI.X.SX32 R12, R12, R0, 0x1, P0 ;  /* 0x000000000c0c7211 */ /* 0x000fc400000f0eff */
[----:B0-----:R-:W-:Y:S02]  /*10240*/  LEA.HI.X.SX32 R16, R28, R0, 0x1, P6 ;  /* 0x000000001c107211 */ /* 0x001fe400030f0eff */
[----:B--2---:R-:W-:-:S05]  /*10250*/  LEA R15, P1, R5, R6, 0x1 ;  /* 0x00000006050f7211 */ /* 0x004fca00078208ff */
[----:B------:R-:W-:Y:S04]  /*10260*/  STL [R1+0x2114], R15 ;  /* 0x0021140f01007387 */ /* 0x000fe80000100800 */
[----:B------:R-:W2:Y:S04]  /*10270*/  LDL.LU R21, [R1+0x7c] ;  /* 0x00007c0001157983 */ /* 0x000ea80000300800 */
[----:B------:R0:W-:Y:S04]  /*10280*/  STL [R1+0x20e0], R12 ;  /* 0x0020e00c01007387 */ /* 0x0001e80000100800 */
[----:B0-----:R-:W2:Y:S01]  /*10290*/  LDL.LU R12, [R1+0x74] ;  /* 0x00007400010c7983 */ /* 0x001ea20000300800 */
[----:B------:R-:W-:-:S05]  /*102a0*/  LEA R15, P0, R26, R6, 0x1 ;  /* 0x000000061a0f7211 */ /* 0x000fca00078008ff */
[----:B------:R4:W-:Y:S04]  /*102b0*/  STL [R1+0x211c], R15 ;  /* 0x00211c0f01007387 */ /* 0x0009e80000100800 */
[----:B------:R-:W2:Y:S04]  /*102c0*/  LDL.LU R28, [R1+0x64] ;  /* 0x00006400011c7983 */ /* 0x000ea80000300800 */
[----:B------:R0:W-:Y:S04]  /*102d0*/  STL [R1+0x20e8], R16 ;  /* 0x0020e81001007387 */ /* 0x0001e80000100800 */
[----:B------:R-:W2:Y:S01]  /*102e0*/  LDL.LU R20, [R1+0x5c] ;  /* 0x00005c0001147983 */ /* 0x000ea20000300800 */
[----:B----4-:R-:W-:-:S02]  /*102f0*/  LEA R15, P6, R7, R6, 0x1 ;  /* 0x00000006070f7211 */ /* 0x010fc400078c08ff */
[-C--:B------:R-:W-:Y:S01]  /*10300*/  LEA.HI.X.SX32 R14, R14, R0.reuse, 0x1, P5 ;  /* 0x000000000e0e7211 */ /* 0x080fe200028f0eff */
[----:B------:R-:W-:Y:S02]  /*10310*/  IMAD.MOV.U32 R19, RZ, RZ, R17 ;  /* 0x000000ffff137224 */ /* 0x000fe400078e0011 */
[----:B------:R1:W-:Y:S04]  /*10320*/  STL [R1+0x2124], R15 ;  /* 0x0021240f01007387 */ /* 0x0003e80000100800 */
[----:B------:R-:W4:Y:S04]  /*10330*/  LDL.LU R17, [R1+0x48] ;  /* 0x0000480001117983 */ /* 0x000f280000300800 */
[----:B0-----:R-:W4:Y:S01]  /*10340*/  LDL.LU R16, [R1+0x3c] ;  /* 0x00003c0001107983 */ /* 0x001f220000300800 */
[----:B------:R-:W-:-:S03]  /*10350*/  LEA.HI.X.SX32 R13, R13, R0, 0x1, P4 ;  /* 0x000000000d0d7211 */ /* 0x000fc600020f0eff */
[----:B------:R0:W-:Y:S04]  /*10360*/  STL [R1+0x20f0], R14 ;  /* 0x0020f00e01007387 */ /* 0x0001e80000100800 */
[----:B-1----:R-:W4:Y:S01]  /*10370*/  LDL.LU R15, [R1+0x2c] ;  /* 0x00002c00010f7983 */ /* 0x002f220000300800 */
[----:B------:R-:W-:Y:S02]  /*10380*/  LEA.HI.X.SX32 R25, R25, R0, 0x1, P3 ;  /* 0x0000000019197211 */ /* 0x000fe400018f0eff */
[----:B0-----:R-:W-:-:S05]  /*10390*/  LEA R14, P5, R8, R6, 0x1 ;  /* 0x00000006080e7211 */ /* 0x001fca00078a08ff */
[----:B------:R0:W-:Y:S04]  /*103a0*/  STL [R1+0x212c], R14 ;  /* 0x00212c0e01007387 */ /* 0x0001e80000100800 */
[----:B0-----:R-:W4:Y:S04]  /*103b0*/  LDL.LU R14, [R1+0x24] ;  /* 0x00002400010e7983 */ /* 0x001f280000300800 */
[----:B------:R0:W-:Y:S02]  /*103c0*/  STL [R1+0x20f8], R13 ;  /* 0x0020f80d01007387 */ /* 0x0001e40000100800 */
[----:B0-----:R-:W-:-:S05]  /*103d0*/  LEA R13, P4, R9, R6, 0x1 ;  /* 0x00000006090d7211 */ /* 0x001fca00078808ff */
[----:B------:R0:W-:Y:S01]  /*103e0*/  STL [R1+0x2134], R13 ;  /* 0x0021340d01007387 */ /* 0x0001e20000100800 */
[----:B------:R-:W-:-:S03]  /*103f0*/  LEA.HI.X.SX32 R4, R4, R0, 0x1, P2 ;  /* 0x0000000004047211 */ /* 0x000fc600010f0eff */
        /* <DEDUP_REMOVED lines=17> */
[----:B---3--:R-:W-:-:S05]  /*10510*/  LEA R26, P0, R24, R6, 0x1 ;  /* 0x00000006181a7211 */ /* 0x008fca00078008ff */
[----:B------:R0:W-:Y:S01]  /*10520*/  STL [R1+0x2154], R26 ;  /* 0x0021541a01007387 */ /* 0x0001e20000100800 */
[----:B------:R-:W-:-:S03]  /*10530*/  LEA.HI.X.SX32 R8, R8, R0, 0x1, P5 ;  /* 0x0000000008087211 */ /* 0x000fc600028f0eff */
[----:B0-----:R-:W3:Y:S04]  /*10540*/  LDL.LU R26, [R1+0x25fc] ;  /* 0x0025fc00011a7983 */ /* 0x001ee80000300800 */
[----:B------:R0:W-:Y:S02]  /*10550*/  STL [R1+0x2120], R7 ;  /* 0x0021200701007387 */ /* 0x0001e40000100800 */
[----:B0-----:R-:W-:-:S05]  /*10560*/  LEA R7, P6, R23, R6, 0x1 ;  /* 0x0000000617077211 */ /* 0x001fca00078c08ff */
        /* <DEDUP_REMOVED lines=9> */
[----:B--2---:R-:W-:-:S05]  /*10600*/  LEA R9, P4, R21, R6, 0x1 ;  /* 0x0000000615097211 */ /* 0x004fca00078808ff */
        /* <DEDUP_REMOVED lines=15> */
[----:B0-----:R-:W2:Y:S01]  /*10700*/  LDL.LU R29, [R1+0x25e4] ;  /* 0x0025e400011d7983 */ /* 0x001ea20000300800 */
[----:B------:R-:W-:-:S05]  /*10710*/  LEA.HI.X.SX32 R24, R24, R0, 0x1, P0 ;  /* 0x0000000018187211 */ /* 0x000fca00000f0eff */
[----:B------:R4:W-:Y:S01]  /*10720*/  STL [R1+0x2150], R24 ;  /* 0x0021501801007387 */ /* 0x0009e20000100800 */
[----:B------:R-:W-:Y:S02]  /*10730*/  LEA.HI.X.SX32 R22, R22, R0, 0x1, P5 ;  /* 0x0000000016167211 */ /* 0x000fe400028f0eff */
[----:B----4-:R-:W-:-:S05]  /*10740*/  LEA R24, P0, R17, R6, 0x1 ;  /* 0x0000000611187211 */ /* 0x010fca00078008ff */
[----:B------:R0:W-:Y:S02]  /*10750*/  STL [R1+0x218c], R24 ;  /* 0x00218c1801007387 */ /* 0x0001e40000100800 */
[----:B0-----:R-:W-:Y:S02]  /*10760*/  LEA.HI.X.SX32 R24, R23, R0, 0x1, P6 ;  /* 0x0000000017187211 */ /* 0x001fe400030f0eff */
[----:B------:R-:W-:-:S03]  /*10770*/  LEA R23, P6, R16, R6, 0x1 ;  /* 0x0000000610177211 */ /* 0x000fc600078c08ff */
[----:B------:R0:W-:Y:S04]  /*10780*/  STL [R1+0x2158], R24 ;  /* 0x0021581801007387 */ /* 0x0001e80000100800 */
[----:B------:R1:W-:Y:S04]  /*10790*/  STL [R1+0x2194], R23 ;  /* 0x0021941701007387 */ /* 0x0003e80000100800 */
[----:B------:R4:W-:Y:S01]  /*107a0*/  STL [R1+0x2160], R22 ;  /* 0x0021601601007387 */ /* 0x0009e20000100800 */
[----:B0-----:R-:W-:Y:S02]  /*107b0*/  LEA R24, P5, R15, R6, 0x1 ;  /* 0x000000060f187211 */ /* 0x001fe400078a08ff */
[----:B-1----:R-:W-:-:S03]  /*107c0*/  LEA.HI.X.SX32 R23, R21, R0, 0x1, P4 ;  /* 0x0000000015177211 */ /* 0x002fc600020f0eff */
[----:B------:R-:W-:Y:S01]  /*107d0*/  STL [R1+0x219c], R24 ;  /* 0x00219c1801007387 */ /* 0x000fe20000100800 */
[----:B------:R-:W-:Y:S02]  /*107e0*/  LEA.HI.X.SX32 R21, R12, R0, 0x1, P3 ;  /* 0x000000000c157211 */ /* 0x000fe400018f0eff */
[-C--:B----4-:R-:W-:Y:S01]  /*107f0*/  LEA R22, P4, R14, R6.reuse, 0x1 ;  /* 0x000000060e167211 */ /* 0x090fe200078808ff */
[----:B------:R0:W-:Y:S04]  /*10800*/  STL [R1+0x2168], R23 ;  /* 0x0021681701007387 */ /* 0x0001e80000100800 */
[----:B------:R-:W4:Y:S04]  /*10810*/  LDL.LU R12, [R1+0x25c] ;  /* 0x00025c00010c7983 */ /* 0x000f280000300800 */
[----:B------:R-:W-:Y:S01]  /*10820*/  STL [R1+0x21a4], R22 ;  /* 0x0021a41601007387 */ /* 0x000fe20000100800 */
[----:B0-----:R-:W-:-:S03]  /*10830*/  LEA R23, P3, R13, R6, 0x1 ;  /* 0x000000060d177211 */ /* 0x001fc600078608ff */
[----:B------:R0:W-:Y:S04]  /*10840*/  STL [R1+0x2170], R21 ;  /* 0x0021701501007387 */ /* 0x0001e80000100800 */
[----:B------:R-:W-:Y:S01]  /*10850*/  STL [R1+0x21ac], R23 ;  /* 0x0021ac1701007387 */ /* 0x000fe20000100800 */
[----:B0-----:R-:W-:-:S03]  /*10860*/  LEA.HI.X.SX32 R21, R28, R0, 0x1, P2 ;  /* 0x000000001c157211 */ /* 0x001fc600010f0eff */
[----:B------:R-:W4:Y:S01]  /*10870*/  LDL.LU R28, [R1+0x264] ;  /* 0x00026400011c7983 */ /* 0x000f220000300800 */
[----:B------:R-:W-:-:S03]  /*10880*/  LEA R22, P2, R25, R6, 0x1 ;  /* 0x0000000619167211 */ /* 0x000fc600078408ff */
[----:B------:R0:W-:Y:S01]  /*10890*/  STL [R1+0x2178], R21 ;  /* 0x0021781501007387 */ /* 0x0001e20000100800 */
[----:B------:R-:W-:-:S03]  /*108a0*/  LEA.HI.X.SX32 R17, R17, R0, 0x1, P0 ;  /* 0x0000000011117211 */ /* 0x000fc600000f0eff */
[----:B------:R-:W-:Y:S01]  /*108b0*/  STL [R1+0x21b4], R22 ;  /* 0x0021b41601007387 */ /* 0x000fe20000100800 */
[----:B0-----:R-:W-:-:S05]  /*108c0*/  LEA.HI.X.SX32 R21, R20, R0, 0x1, P1 ;  /* 0x0000000014157211 */ /* 0x001fca00008f0eff */
[----:B------:R-:W-:Y:S01]  /*108d0*/  STL [R1+0x2180], R21 ;  /* 0x0021801501007387 */ /* 0x000fe20000100800 */
[----:B--2---:R-:W-:-:S05]  /*108e0*/  LEA R20, P1, R29, R6, 0x1 ;  /* 0x000000061d147211 */ /* 0x004fca00078208ff */
[----:B------:R0:W-:Y:S04]  /*108f0*/  STL [R1+0x21bc], R20 ;  /* 0x0021bc1401007387 */ /* 0x0001e80000100800 */
[----:B------:R1:W-:Y:S01]  /*10900*/  STL [R1+0x2188], R17 ;  /* 0x0021881101007387 */ /* 0x0003e20000100800 */
[----:B0-----:R-:W-:Y:S02]  /*10910*/  LEA R20, P0, R11, R6, 0x1 ;  /* 0x000000060b147211 */ /* 0x001fe400078008ff */
[----:B-1----:R-:W-:Y:S02]  /*10920*/  LEA.HI.X.SX32 R17, R16, R0, 0x1, P6 ;  /* 0x0000000010117211 */ /* 0x002fe400030f0eff */
[----:B------:R-:W-:Y:S01]  /*10930*/  LEA R16, P6, R10, R6, 0x1 ;  /* 0x000000060a107211 */ /* 0x000fe200078c08ff */
[----:B------:R0:W-:Y:S04]  /*10940*/  STL [R1+0x21c4], R20 ;  /* 0x0021c41401007387 */ /* 0x0001e80000100800 */
[----:B------:R1:W-:Y:S04]  /*10950*/  STL [R1+0x2190], R17 ;  /* 0x0021901101007387 */ /* 0x0003e80000100800 */
[----:B------:R-:W2:Y:S04]  /*10960*/  LDL.LU R21, [R1+0x26c] ;  /* 0x00026c0001157983 */ /* 0x000ea80000300800 */
[----:B------:R3:W-:Y:S04]  /*10970*/  STL [R1+0x21cc], R16 ;  /* 0x0021cc1001007387 */ /* 0x0007e80000100800 */
[----:B0-----:R-:W2:Y:S01]  /*10980*/  LDL.LU R20, [R1+0x268] ;  /* 0x0002680001147983 */ /* 0x001ea20000300800 */
[----:B------:R-:W-:-:S02]  /*10990*/  LEA.HI.X.SX32 R15, R15, R0, 0x1, P5 ;  /* 0x000000000f0f7211 */ /* 0x000fc400028f0eff */
[----:B-1----:R-:W-:-:S03]  /*109a0*/  LEA R17, P5, R9, R6, 0x1 ;  /* 0x0000000609117211 */ /* 0x002fc600078a08ff */
[----:B------:R0:W-:Y:S01]  /*109b0*/  STL [R1+0x2198], R15 ;  /* 0x0021980f01007387 */ /* 0x0001e20000100800 */
[-C--:B---3--:R-:W-:Y:S02]  /*109c0*/  LEA.HI.X.SX32 R16, R14, R0.reuse, 0x1, P4 ;  /* 0x000000000e107211 */ /* 0x088fe400020f0eff */
[----:B------:R-:W-:Y:S01]  /*109d0*/  LEA.HI.X.SX32 R14, R13, R0, 0x1, P3 ;  /* 0x000000000d0e7211 */ /* 0x000fe200018f0eff */
[----:B------:R-:W-:Y:S01]  /*109e0*/  STL [R1+0x21d4], R17 ;  /* 0x0021d41101007387 */ /* 0x000fe20000100800 */
[-C--:B------:R-:W-:Y:S02]  /*109f0*/  LEA R13, P3, R7, R6.reuse, 0x1 ;  /* 0x00000006070d7211 */ /* 0x080fe400078608ff */
[----:B0-----:R-:W-:Y:S01]  /*10a00*/  LEA R15, P4, R8, R6, 0x1 ;  /* 0x00000006080f7211 */ /* 0x001fe200078808ff */
[----:B------:R-:W-:Y:S04]  /*10a10*/  STL [R1+0x21a0], R16 ;  /* 0x0021a01001007387 */ /* 0x000fe80000100800 */
[----:B------:R0:W-:Y:S04]  /*10a20*/  STL [R1+0x21dc], R15 ;  /* 0x0021dc0f01007387 */ /* 0x0001e80000100800 */
[----:B------:R1:W-:Y:S04]  /*10a30*/  STL [R1+0x21a8], R14 ;  /* 0x0021a80e01007387 */ /* 0x0003e80000100800 */
[----:B------:R3:W-:Y:S01]  /*10a40*/  STL [R1+0x21e4], R13 ;  /* 0x0021e40d01007387 */ /* 0x0007e20000100800 */
[----:B0-----:R-:W-:-:S02]  /*10a50*/  LEA.HI.X.SX32 R15, R25, R0, 0x1, P2 ;  /* 0x00000000190f7211 */ /* 0x001fc400010f0eff */
[----:B-1----:R-:W-:-:S03]  /*10a60*/  LEA R14, P2, R26, R6, 0x1 ;  /* 0x000000061a0e7211 */ /* 0x002fc600078408ff */
[----:B------:R0:W-:Y:S01]  /*10a70*/  STL [R1+0x21b0], R15 ;  /* 0x0021b00f01007387 */ /* 0x0001e20000100800 */
[----:B---3--:R-:W-:-:S03]  /*10a80*/  LEA.HI.X.SX32 R13, R29, R0, 0x1, P1 ;  /* 0x000000001d0d7211 */ /* 0x008fc600008f0eff */
[----:B------:R1:W-:Y:S01]  /*10a90*/  STL [R1+0x21e8], R14 ;  /* 0x0021e80e01007387 */ /* 0x0003e20000100800 */
[----:B------:R-:W-:-:S03]  /*10aa0*/  IMAD R2, R2, c[0x0][0x190], RZ ;  /* 0x0000640002027a24 */ /* 0x000fc600078e02ff */
[----:B------:R3:W-:Y:S01]  /*10ab0*/  STL [R1+0x21b8], R13 ;  /* 0x0021b80d01007387 */ /* 0x0007e20000100800 */
[----:B0-----:R-:W-:Y:S02]  /*10ac0*/  LEA R15, P1, R5, R6, 0x1 ;  /* 0x00000006050f7211 */ /* 0x001fe400078208ff */
[-C--:B-1----:R-:W-:Y:S02]  /*10ad0*/  LEA.HI.X.SX32 R14, R11, R0.reuse, 0x1, P0 ;  /* 0x000000000b0e7211 */ /* 0x082fe400000f0eff */
[----:B------:R-:W-:Y:S02]  /*10ae0*/  LEA.HI.X.SX32 R11, R10, R0, 0x1, P6 ;  /* 0x000000000a0b7211 */ /* 0x000fe400030f0eff */
[-C--:B---3--:R-:W-:Y:S01]  /*10af0*/  LEA R13, P0, R4, R6.reuse, 0x1 ;  /* 0x00000006040d7211 */ /* 0x088fe200078008ff */
[----:B------:R-:W-:Y:S01]  /*10b00*/  STL [R1+0x21ec], R15 ;  /* 0x0021ec0f01007387 */ /* 0x000fe20000100800 */
[----:B------:R-:W-:Y:S02]  /*10b10*/  LEA R10, P6, R3, R6, 0x1 ;  /* 0x00000006030a7211 */ /* 0x000fe400078c08ff */
[----:B------:R-:W-:Y:S01]  /*10b20*/  LEA.HI.X.SX32 R9, R9, R0, 0x1, P5 ;  /* 0x0000000009097211 */ /* 0x000fe200028f0eff */
[----:B------:R-:W-:Y:S01]  /*10b30*/  STL [R1+0x21c0], R14 ;  /* 0x0021c00e01007387 */ /* 0x000fe20000100800 */
[----:B------:R-:W-:-:S03]  /*10b40*/  IMAD R27, R27, c[0x0][0x190], RZ ;  /* 0x000064001b1b7a24 */ /* 0x000fc600078e02ff */
[----:B------:R-:W-:Y:S04]  /*10b50*/  STL [R1+0x21f0], R13 ;  /* 0x0021f00d01007387 */ /* 0x000fe80000100800 */
[----:B------:R0:W-:Y:S04]  /*10b60*/  STL [R1+0x21c8], R11 ;  /* 0x0021c80b01007387 */ /* 0x0001e80000100800 */
[----:B------:R1:W-:Y:S04]  /*10b70*/  STL [R1+0x21f4], R10 ;  /* 0x0021f40a01007387 */ /* 0x0003e80000100800 */
[----:B------:R4:W-:Y:S01]  /*10b80*/  STL [R1+0x21d0], R9 ;  /* 0x0021d00901007387 */ /* 0x0009e20000100800 */
[----:B0-----:R-:W-:-:S02]  /*10b90*/  LEA R11, P5, R2, R6, 0x1 ;  /* 0x00000006020b7211 */ /* 0x001fc400078a08ff */
[-C--:B-1----:R-:W-:Y:S02]  /*10ba0*/  LEA.HI.X.SX32 R10, R8, R0.reuse, 0x1, P4 ;  /* 0x00000000080a7211 */ /* 0x082fe400020f0eff */
[----:B------:R-:W-:Y:S02]  /*10bb0*/  LEA.HI.X.SX32 R8, R7, R0, 0x1, P3 ;  /* 0x0000000007087211 */ /* 0x000fe400018f0eff */
[-C--:B----4-:R-:W-:Y:S01]  /*10bc0*/  LEA R9, P4, R12, R6.reuse, 0x1 ;  /* 0x000000060c097211 */ /* 0x090fe200078808ff */
[----:B------:R-:W-:Y:S01]  /*10bd0*/  STL [R1+0x21f8], R11 ;  /* 0x0021f80b01007387 */ /* 0x000fe20000100800 */
[----:B------:R-:W-:Y:S02]  /*10be0*/  LEA R7, P3, R27, R6, 0x1 ;  /* 0x000000061b077211 */ /* 0x000fe400078608ff */
[-C--:B------:R-:W-:Y:S01]  /*10bf0*/  LEA.HI.X.SX32 R6, R26, R0.reuse, 0x1, P2 ;  /* 0x000000001a067211 */ /* 0x080fe200010f0eff */
[----:B------:R-:W-:Y:S01]  /*10c00*/  STL [R1+0x21d8], R10 ;  /* 0x0021d80a01007387 */ /* 0x000fe20000100800 */
[-C--:B------:R-:W-:Y:S01]  /*10c10*/  LEA.HI.X.SX32 R5, R5, R0.reuse, 0x1, P1 ;  /* 0x0000000005057211 */ /* 0x080fe200008f0eff */
[----:B------:R-:W-:Y:S01]  /*10c20*/  IMAD.MOV.U32 R25, RZ, RZ, c[0x0][0x188] ;  /* 0x00006200ff197624 */ /* 0x000fe200078e00ff */
[-C--:B------:R-:W-:Y:S01]  /*10c30*/  LEA.HI.X.SX32 R4, R4, R0.reuse, 0x1, P0 ;  /* 0x0000000004047211 */ /* 0x080fe200000f0eff */
[----:B------:R-:W-:Y:S01]  /*10c40*/  STL [R1+0x21fc], R9 ;  /* 0x0021fc0901007387 */ /* 0x000fe20000100800 */
[----:B------:R-:W-:-:S03]  /*10c50*/  LEA.HI.X.SX32 R3, R3, R0, 0x1, P6 ;  /* 0x0000000003037211 */ /* 0x000fc600030f0eff */
[----:B------:R-:W-:Y:S01]  /*10c60*/  STL [R1+0x21e0], R8 ;  /* 0x0021e00801007387 */ /* 0x000fe20000100800 */
[----:B------:R-:W-:-:S03]  /*10c70*/  IMAD R25, R25, 0x7f, RZ ;  /* 0x0000007f19197824 */ /* 0x000fc600078e02ff */
[----:B------:R-:W-:Y:S01]  /*10c80*/  STL [R1+0x1fdc], R7 ;  /* 0x001fdc0701007387 */ /* 0x000fe20000100800 */
[----:B------:R-:W-:-:S03]  /*10c90*/  LEA R16, P2, R28, c[0x0][0x160], 0x1 ;  /* 0x000058001c107a11 */ /* 0x000fc600078408ff */
[----:B------:R-:W-:Y:S04]  /*10ca0*/  STL [R1+0x1fc8], R6 ;  /* 0x001fc80601007387 */ /* 0x000fe80000100800 */
[----:B------:R0:W-:Y:S04]  /*10cb0*/  STL [R1+0x1fcc], R5 ;  /* 0x001fcc0501007387 */ /* 0x0001e80000100800 */
[----:B------:R1:W-:Y:S01]  /*10cc0*/  STL [R1+0x1fd0], R4 ;  /* 0x001fd00401007387 */ /* 0x0003e20000100800 */
[----:B------:R-:W-:-:S03]  /*10cd0*/  LEA.HI.X.SX32 R17, R28, c[0x0][0x164], 0x1, P2 ;  /* 0x000059001c117a11 */ /* 0x000fc600010f0eff */
[----:B------:R3:W-:Y:S01]  /*10ce0*/  STL [R1+0x1fd4], R3 ;  /* 0x001fd40301007387 */ /* 0x0007e20000100800 */
[-C--:B0-----:R-:W-:Y:S02]  /*10cf0*/  LEA.HI.X.SX32 R5, R2, R0.reuse, 0x1, P5 ;  /* 0x0000000002057211 */ /* 0x081fe400028f0eff */
[-C--:B-1----:R-:W-:Y:S02]  /*10d00*/  LEA.HI.X.SX32 R4, R12, R0.reuse, 0x1, P4 ;  /* 0x000000000c047211 */ /* 0x082fe400020f0eff */
[----:B------:R-:W-:Y:S01]  /*10d10*/  LEA.HI.X.SX32 R0, R27, R0, 0x1, P3 ;  /* 0x000000001b007211 */ /* 0x000fe200018f0eff */
[----:B---3--:R-:W-:Y:S01]  /*10d20*/  IMAD.WIDE R2, R25, 0x2, R18 ;  /* 0x0000000219027825 */ /* 0x008fe200078e0212 */
[----:B------:R-:W-:Y:S04]  /*10d30*/  STL [R1+0x1fd8], R5 ;  /* 0x001fd80501007387 */ /* 0x000fe80000100800 */
[----:B------:R-:W-:Y:S01]  /*10d40*/  STL [R1+0x1fe0], R4 ;  /* 0x001fe00401007387 */ /* 0x000fe20000100800 */
[----:B------:R-:W-:-:S03]  /*10d50*/  IMAD.MOV.U32 R28, RZ, RZ, c[0x0][0x188] ;  /* 0x00006200ff1c7624 */ /* 0x000fc600078e00ff */
[----:B------:R0:W-:Y:S04]  /*10d60*/  STL [R1+0x1fb8], R0 ;  /* 0x001fb80001007387 */ /* 0x0001e80000100800 */
[----:B------:R-:W-:Y:S04]  /*10d70*/  STL [R1+0x1fc4], R2 ;  /* 0x001fc40201007387 */ /* 0x000fe80000100800 */
[----:B------:R1:W-:Y:S01]  /*10d80*/  STL [R1+0x1fbc], R3 ;  /* 0x001fbc0301007387 */ /* 0x0003e20000100800 */
[----:B0-----:R-:W-:-:S03]  /*10d90*/  IMAD R0, R28, 0x7e, RZ ;  /* 0x0000007e1c007824 */ /* 0x001fc600078e02ff */
[----:B------:R-:W-:Y:S01]  /*10da0*/  STL.64 [R1+0xaa8], R16 ;  /* 0x000aa81001007387 */ /* 0x000fe20000100a00 */
[----:B-1----:R-:W-:-:S04]  /*10db0*/  IMAD.WIDE R2, R25, 0x2, R16 ;  /* 0x0000000219027825 */ /* 0x002fc800078e0210 */
[----:B------:R-:W-:Y:S01]  /*10dc0*/  IMAD R8, R28, 0x7d, RZ ;  /* 0x0000007d1c087824 */ /* 0x000fe200078e02ff */
[C---:B--2---:R-:W-:Y:S02]  /*10dd0*/  LEA R12, P0, R21.reuse, c[0x0][0x160], 0x1 ;  /* 0x00005800150c7a11 */ /* 0x044fe400078008ff */
[C---:B------:R-:W-:Y:S02]  /*10de0*/  LEA R14, P1, R20.reuse, c[0x0][0x160], 0x1 ;  /* 0x00005800140e7a11 */ /* 0x040fe400078208ff */
[----:B------:R-:W-:Y:S02]  /*10df0*/  LEA.HI.X.SX32 R13, R21, c[0x0][0x164], 0x1, P0 ;  /* 0x00005900150d7a11 */ /* 0x000fe400000f0eff */
[----:B------:R-:W-:-:S03]  /*10e00*/  LEA.HI.X.SX32 R15, R20, c[0x0][0x164], 0x1, P1 ;  /* 0x00005900140f7a11 */ /* 0x000fc600008f0eff */
[----:B------:R-:W-:Y:S02]  /*10e10*/  STL.64 [R1+0xab8], R12 ;  /* 0x000ab80c01007387 */ /* 0x000fe40000100a00 */
[C---:B------:R-:W-:Y:S02]  /*10e20*/  IMAD.WIDE R6, R25.reuse, 0x2, R14 ;  /* 0x0000000219067825 */ /* 0x040fe400078e020e */
[----:B------:R-:W-:Y:S02]  /*10e30*/  STL.64 [R1+0xab0], R14 ;  /* 0x000ab00e01007387 */ /* 0x000fe40000100a00 */
[----:B------:R-:W-:Y:S02]  /*10e40*/  IMAD.WIDE R4, R25, 0x2, R12 ;  /* 0x0000000219047825 */ /* 0x000fe400078e020c */
[----:B------:R-:W-:Y:S04]  /*10e50*/  STL [R1+0x1fc0], R2 ;  /* 0x001fc00201007387 */ /* 0x000fe80000100800 */
[----:B------:R0:W-:Y:S04]  /*10e60*/  STL [R1+0x1fb0], R3 ;  /* 0x001fb00301007387 */ /* 0x0001e80000100800 */
[----:B------:R-:W-:Y:S04]  /*10e70*/  STL [R1+0x1fb4], R6 ;  /* 0x001fb40601007387 */ /* 0x000fe80000100800 */
[----:B------:R1:W-:Y:S01]  /*10e80*/  STL [R1+0x1f98], R7 ;  /* 0x001f980701007387 */ /* 0x0003e20000100800 */
[----:B0-----:R-:W-:-:S03]  /*10e90*/  IMAD.WIDE R2, R0, 0x2, R18 ;  /* 0x0000000200027825 */ /* 0x001fc600078e0212 */
[----:B------:R-:W-:Y:S04]  /*10ea0*/  STL [R1+0x1fac], R4 ;  /* 0x001fac0401007387 */ /* 0x000fe80000100800 */
[----:B------:R0:W-:Y:S01]  /*10eb0*/  STL [R1+0x1fa4], R5 ;  /* 0x001fa40501007387 */ /* 0x0001e20000100800 */
[----:B-1----:R-:W-:-:S03]  /*10ec0*/  IMAD.WIDE R6, R0, 0x2, R14 ;  /* 0x0000000200067825 */ /* 0x002fc600078e020e */
[----:B------:R-:W-:Y:S01]  /*10ed0*/  STL [R1+0x1fa8], R2 ;  /* 0x001fa80201007387 */ /* 0x000fe20000100800 */
[----:B0-----:R-:W-:-:S03]  /*10ee0*/  IMAD.WIDE R4, R0, 0x2, R16 ;  /* 0x0000000200047825 */ /* 0x001fc600078e0210 */
[----:B------:R0:W-:Y:S04]  /*10ef0*/  STL [R1+0x1f9c], R3 ;  /* 0x001f9c0301007387 */ /* 0x0001e80000100800 */
[----:B------:R-:W-:Y:S04]  /*10f00*/  STL [R1+0x1fa0], R4 ;  /* 0x001fa00401007387 */ /* 0x000fe80000100800 */
[----:B------:R1:W-:Y:S01]  /*10f10*/  STL [R1+0x1f90], R5 ;  /* 0x001f900501007387 */ /* 0x0003e20000100800 */
[----:B0-----:R-:W-:-:S03]  /*10f20*/  IMAD.WIDE R2, R0, 0x2, R12 ;  /* 0x0000000200027825 */ /* 0x001fc600078e020c */
[----:B------:R-:W-:Y:S04]  /*10f30*/  STL [R1+0x1f94], R6 ;  /* 0x001f940601007387 */ /* 0x000fe80000100800 */
[----:B------:R0:W-:Y:S01]  /*10f40*/  STL [R1+0x1f78], R7 ;  /* 0x001f780701007387 */ /* 0x0001e20000100800 */
[----:B-1----:R-:W-:-:S03]  /*10f50*/  IMAD.WIDE R4, R8, 0x2, R18 ;  /* 0x0000000208047825 */ /* 0x002fc600078e0212 */
[----:B------:R-:W-:Y:S04]  /*10f60*/  STL [R1+0x1f8c], R2 ;  /* 0x001f8c0201007387 */ /* 0x000fe80000100800 */
[----:B------:R1:W-:Y:S01]  /*10f70*/  STL [R1+0x1f84], R3 ;  /* 0x001f840301007387 */ /* 0x0003e20000100800 */
[----:B0-----:R-:W-:-:S03]  /*10f80*/  IMAD.WIDE R6, R8, 0x2, R14 ;  /* 0x0000000208067825 */ /* 0x001fc600078e020e */
[----:B------:R-:W-:Y:S01]  /*10f90*/  STL [R1+0x1f88], R4 ;  /* 0x001f880401007387 */ /* 0x000fe20000100800 */
[----:B------:R-:W-:Y:S02]  /*10fa0*/  IMAD R0, R28, 0x7c, RZ ;  /* 0x0000007c1c007824 */ /* 0x000fe400078e02ff */
[C---:B-1----:R-:W-:Y:S01]  /*10fb0*/  IMAD.WIDE R2, R8.reuse, 0x2, R16 ;  /* 0x0000000208027825 */ /* 0x042fe200078e0210 */
        /* <DEDUP_REMOVED lines=310> */
[----:B-1----:R-:W-:-:S03]  /*12320*/  IMAD.WIDE R2, R8, 0x2, R16 ;  /* 0x0000000208027825 */ /* 0x002fc600078e0210 */
[----:B------:R0:W-:Y:S01]  /*12330*/  STL [R1+0x1c7c], R5 ;  /* 0x001c7c0501007387 */ /* 0x0001e20000100800 */
[----:B------:R-:W-:-:S03]  /*12340*/  IMAD R0, R28, 0x64, RZ ;  /* 0x000000641c007824 */ /* 0x000fc600078e02ff */
        /* <DEDUP_REMOVED lines=8> */
[----:B------:R-:W-:Y:S02]  /*123d0*/  IMAD R8, R28, 0x63, RZ ;  /* 0x000000631c087824 */ /* 0x000fe400078e02ff */
[C---:B0-----:R-:W-:Y:S01]  /*123e0*/  IMAD.WIDE R6, R0.reuse, 0x2, R14 ;  /* 0x0000000200067825 */ /* 0x041fe200078e020e */
[----:B------:R-:W-:Y:S03]  /*123f0*/  STL [R1+0x1c68], R2 ;  /* 0x001c680201007387 */ /* 0x000fe60000100800 */
        /* <DEDUP_REMOVED lines=10> */
[----:B------:R-:W-:-:S03]  /*124a0*/  IMAD R0, R28, 0x62, RZ ;  /* 0x000000621c007824 */ /* 0x000fc600078e02ff */
[----:B------:R-:W-:Y:S01]  /*124b0*/  STL [R1+0x1c48], R4 ;  /* 0x001c480401007387 */ /* 0x000fe20000100800 */
[----:B0-----:R-:W-:-:S03]  /*124c0*/  IMAD.WIDE R6, R8, 0x2, R12 ;  /* 0x0000000208067825 */ /* 0x001fc600078e020c */
[----:B------:R0:W-:Y:S01]  /*124d0*/  STL [R1+0xfe8], R5 ;  /* 0x000fe80501007387 */ /* 0x0001e20000100800 */
[----:B-1----:R-:W-:-:S05]  /*124e0*/  IMAD.WIDE R2, R8, 0x2, R16 ;  /* 0x0000000208027825 */ /* 0x002fca00078e0210 */
[----:B------:R-:W-:Y:S01]  /*124f0*/  STL [R1+0x1c40], R2 ;  /* 0x001c400201007387 */ /* 0x000fe20000100800 */
[----:B0-----:R-:W-:-:S03]  /*12500*/  IMAD.WIDE R4, R8, 0x2, R14 ;  /* 0x0000000208047825 */ /* 0x001fc600078e020e */
[----:B------:R0:W-:Y:S01]  /*12510*/  STL [R1+0xfec], R3 ;  /* 0x000fec0301007387 */ /* 0x0001e20000100800 */
[----:B------:R-:W-:-:S03]  /*12520*/  IMAD.WIDE R8, R0, 0x2, R18 ;  /* 0x0000000200087825 */ /* 0x000fc600078e0212 */
[----:B------:R-:W-:Y:S04]  /*12530*/  STL [R1+0xff4], R4 ;  /* 0x000ff40401007387 */ /* 0x000fe80000100800 */
[----:B------:R1:W-:Y:S01]  /*12540*/  STL [R1+0xff0], R5 ;  /* 0x000ff00501007387 */ /* 0x0003e20000100800 */
[----:B0-----:R-:W-:-:S03]  /*12550*/  IMAD.WIDE R2, R0, 0x2, R16 ;  /* 0x0000000200027825 */ /* 0x001fc600078e0210 */
[----:B------:R-:W-:Y:S01]  /*12560*/  STL [R1+0xffc], R6 ;  /* 0x000ffc0601007387 */ /* 0x000fe20000100800 */
[----:B------:R-:W-:-:S03]  /*12570*/  IMAD R10, R28, 0x61, RZ ;  /* 0x000000611c0a7824 */ /* 0x000fc600078e02ff */
[----:B------:R0:W-:Y:S01]  /*12580*/  STL [R1+0xff8], R7 ;  /* 0x000ff80701007387 */ /* 0x0001e20000100800 */
[----:B-1----:R-:W-:-:S03]  /*12590*/  IMAD.WIDE R4, R0, 0x2, R14 ;  /* 0x0000000200047825 */ /* 0x002fc600078e020e */
[----:B------:R-:W-:Y:S04]  /*125a0*/  STL [R1+0x1004], R8 ;  /* 0x0010040801007387 */ /* 0x000fe80000100800 */
[----:B------:R1:W-:Y:S01]  /*125b0*/  STL [R1+0x1000], R9 ;  /* 0x0010000901007387 */ /* 0x0003e20000100800 */
[----:B0-----:R-:W-:-:S03]  /*125c0*/  IMAD.WIDE R6, R0, 0x2, R12 ;  /* 0x0000000200067825 */ /* 0x001fc600078e020c */
[----:B------:R-:W-:Y:S04]  /*125d0*/  STL [R1+0x100c], R2 ;  /* 0x00100c0201007387 */ /* 0x000fe80000100800 */
[----:B------:R0:W-:Y:S01]  /*125e0*/  STL [R1+0x1008], R3 ;  /* 0x0010080301007387 */ /* 0x0001e20000100800 */
[----:B-1----:R-:W-:-:S03]  /*125f0*/  IMAD.WIDE R8, R10, 0x2, R18 ;  /* 0x000000020a087825 */ /* 0x002fc600078e0212 */
[----:B------:R-:W-:Y:S01]  /*12600*/  STL [R1+0x1014], R4 ;  /* 0x0010140401007387 */ /* 0x000fe20000100800 */
[----:B------:R-:W-:-:S03]  /*12610*/  IMAD R0, R28, 0x60, RZ ;  /* 0x000000601c007824 */ /* 0x000fc600078e02ff */
        /* <DEDUP_REMOVED lines=415> */
[----:B------:R-:W-:-:S03]  /*14010*/  IMAD.SHL.U32 R0, R28, 0x40, RZ ;  /* 0x000000401c007824 */ /* 0x000fc600078e00ff */
        /* <DEDUP_REMOVED lines=810> */
[----:B------:R1:W-:Y:S04]  /*172c0*/  STL [R1+0x1be4], R8 ;  /* 0x001be40801007387 */ /* 0x0003e80000100800 */
[----:B------:R-:W-:Y:S01]  /*172d0*/  STL [R1+0x1be0], R9 ;  /* 0x001be00901007387 */ /* 0x000fe20000100800 */
[----:B0-----:R-:W-:-:S03]  /*172e0*/  IMAD.WIDE R6, R10, 0x2, R12 ;  /* 0x000000020a067825 */ /* 0x001fc600078e020c */
[----:B------:R-:W-:Y:S01]  /*172f0*/  STL [R1+0x1bec], R2 ;  /* 0x001bec0201007387 */ /* 0x000fe20000100800 */
[----:B-1----:R-:W-:-:S03]  /*17300*/  IMAD.SHL.U32 R8, R28, 0x2, RZ ;  /* 0x000000021c087824 */ /* 0x002fc600078e00ff */
        /* <DEDUP_REMOVED lines=11> */
[----:B------:R-:W-:-:S03]  /*173c0*/  IMAD.WIDE R8, R8, 0x2, R12 ;  /* 0x0000000208087825 */ /* 0x000fc600078e020c */
[----:B------:R0:W-:Y:S01]  /*173d0*/  STL [R1+0x1c08], R5 ;  /* 0x001c080501007387 */ /* 0x0001e20000100800 */
[----:B-1----:R-:W-:-:S03]  /*173e0*/  IMAD.WIDE R2, R28, 0x2, R18 ;  /* 0x000000021c027825 */ /* 0x002fc600078e0212 */
[----:B------:R-:W-:Y:S04]  /*173f0*/  STL [R1+0x1c14], R6 ;  /* 0x001c140601007387 */ /* 0x000fe80000100800 */
[----:B------:R1:W-:Y:S01]  /*17400*/  STL [R1+0x1c10], R7 ;  /* 0x001c100701007387 */ /* 0x0003e20000100800 */
[----:B0-----:R-:W-:-:S03]  /*17410*/  IMAD.WIDE R4, R28, 0x2, R16 ;  /* 0x000000021c047825 */ /* 0x001fc600078e0210 */
[----:B------:R-:W-:Y:S04]  /*17420*/  STL [R1+0x1c1c], R8 ;  /* 0x001c1c0801007387 */ /* 0x000fe80000100800 */
[----:B------:R-:W-:Y:S01]  /*17430*/  STL [R1+0x1c18], R9 ;  /* 0x001c180901007387 */ /* 0x000fe20000100800 */
[----:B-1----:R-:W-:-:S03]  /*17440*/  IMAD.WIDE R6, R28, 0x2, R14 ;  /* 0x000000021c067825 */ /* 0x002fc600078e020e */
[----:B------:R-:W-:Y:S04]  /*17450*/  STL [R1+0x1c24], R2 ;  /* 0x001c240201007387 */ /* 0x000fe80000100800 */
[----:B------:R0:W-:Y:S04]  /*17460*/  STL [R1+0x1c20], R3 ;  /* 0x001c200301007387 */ /* 0x0001e80000100800 */
[----:B------:R-:W-:Y:S04]  /*17470*/  STL [R1+0x1c2c], R4 ;  /* 0x001c2c0401007387 */ /* 0x000fe80000100800 */
[----:B------:R-:W-:Y:S01]  /*17480*/  STL [R1+0x1c28], R5 ;  /* 0x001c280501007387 */ /* 0x000fe20000100800 */
[----:B0-----:R-:W-:-:S03]  /*17490*/  IMAD.WIDE R2, R28, 0x2, R12 ;  /* 0x000000021c027825 */ /* 0x001fc600078e020c */
[----:B------:R-:W-:Y:S04]  /*174a0*/  STL [R1+0x1c34], R6 ;  /* 0x001c340601007387 */ /* 0x000fe80000100800 */
[----:B------:R-:W-:Y:S04]  /*174b0*/  STL [R1+0x1c30], R7 ;  /* 0x001c300701007387 */ /* 0x000fe80000100800 */
[----:B------:R-:W-:Y:S04]  /*174c0*/  STL [R1+0x1c3c], R2 ;  /* 0x001c3c0201007387 */ /* 0x000fe80000100800 */
[----:B------:R0:W-:Y:S04]  /*174d0*/  STL [R1+0x1c38], R3 ;  /* 0x001c380301007387 */ /* 0x0001e80000100800 */
[----:B------:R1:W-:Y:S04]  /*174e0*/  STL [R1+0xfe0], RZ ;  /* 0x000fe0ff01007387 */ /* 0x0003e80000100800 */
        /* <DEDUP_REMOVED lines=395> */
[----:B------:R-:W2:Y:S04]  /*18da0*/  S2R R25, SR_TID.X ;  /* 0x0000000000197919 */ /* 0x000ea80000002100 */
        /* <DEDUP_REMOVED lines=9> */
[----:B------:R1:W-:Y:S01]  /*18e40*/  STL [R1+0xbf0], RZ ;  /* 0x000bf0ff01007387 */ /* 0x0003e20000100800 */
[----:B--2---:R-:W-:Y:S01]  /*18e50*/  LOP3.LUT R25, R25, 0x7f, RZ, 0xc0, !PT ;  /* 0x0000007f19197812 */ /* 0x004fe200078ec0ff */
[----:B0-----:R-:W-:Y:S01]  /*18e60*/  IMAD.SHL.U32 R3, R28, 0x80, RZ ;  /* 0x000000801c037824 */ /* 0x001fe200078e00ff */
[----:B------:R-:W-:-:S02]  /*18e70*/  ULDC UR4, c[0x0][0x18c] ;  /* 0x0000630000047ab9 */ /* 0x000fc40000000800 */
[----:B------:R-:W-:Y:S01]  /*18e80*/  USHF.L.U32 UR4, UR4, 0x7, URZ ;  /* 0x0000000704047899 */ /* 0x000fe2000800063f */
[----:B------:R-:W-:Y:S01]  /*18e90*/  IMAD.SHL.U32 R2, R25, 0x2, RZ ;  /* 0x0000000219027824 */ /* 0x000fe200078e00ff */
[----:B------:R-:W-:Y:S02]  /*18ea0*/  SHF.R.S32.HI R0, RZ, 0x1f, R3 ;  /* 0x0000001fff007819 */ /* 0x000fe40000011403 */
[----:B------:R-:W-:Y:S02]  /*18eb0*/  USHF.R.S32.HI UR5, URZ, 0x1f, UR4 ;  /* 0x0000001f3f057899 */ /* 0x000fe40008011404 */
[----:B-1----:R-:W2:Y:S01]  /*18ec0*/  LDL.LU R28, [R1+0x278] ;  /* 0x00027800011c7983 */ /* 0x002ea20000300800 */
[----:B------:R-:W-:Y:S01]  /*18ed0*/  SHF.L.U64.HI R0, R3, 0x1, R0 ;  /* 0x0000000103007819 */ /* 0x000fe20000010200 */
[----:B------:R-:W-:Y:S01]  /*18ee0*/  USHF.L.U32 UR8, UR4, 0x1, URZ ;  /* 0x0000000104087899 */ /* 0x000fe2000800063f */
[C---:B------:R-:W-:Y:S01]  /*18ef0*/  LOP3.LUT R5, R2.reuse, 0x20, RZ, 0x3c, !PT ;  /* 0x0000002002057812 */ /* 0x040fe200078e3cff */
[----:B------:R-:W0:Y:S01]  /*18f00*/  S2R R25, SR_TID.X ;  /* 0x0000000000197919 */ /* 0x000e220000002100 */
[C---:B------:R-:W-:Y:S01]  /*18f10*/  LOP3.LUT R4, R2.reuse, 0x40, RZ, 0x3c, !PT ;  /* 0x0000004002047812 */ /* 0x040fe200078e3cff */
[----:B------:R-:W-:Y:S01]  /*18f20*/  USHF.L.U64.HI UR5, UR4, 0x1, UR5 ;  /* 0x0000000104057899 */ /* 0x000fe20008010205 */
[----:B------:R-:W-:-:S02]  /*18f30*/  LOP3.LUT R5, R2, 0x60, RZ, 0x3c, !PT ;  /* 0x0000006002057812 */ /* 0x000fc400078e3cff */
[C---:B------:R-:W-:Y:S01]  /*18f40*/  LOP3.LUT R4, R2.reuse, 0x70, RZ, 0x3c, !PT ;  /* 0x0000007002047812 */ /* 0x040fe200078e3cff */
[----:B0-----:R-:W-:Y:S01]  /*18f50*/  IMAD.SHL.U32 R25, R25, 0x2, RZ ;  /* 0x0000000219197824 */ /* 0x001fe200078e00ff */
[----:B--2---:R-:W-:Y:S02]  /*18f60*/  SHF.R.S32.HI R3, RZ, 0x7, R28 ;  /* 0x00000007ff037819 */ /* 0x004fe4000001141c */
[----:B------:R-:W0:Y:S04]  /*18f70*/  S2R R28, SR_TID.X ;  /* 0x00000000001c7919 */ /* 0x000e280000002100 */
[----:B------:R1:W-:Y:S04]  /*18f80*/  STL [R1+0x23e4], R3 ;  /* 0x0023e40301007387 */ /* 0x0003e80000100800 */
[----:B------:R2:W-:Y:S04]  /*18f90*/  STL [R1+0xbf4], RZ ;  /* 0x000bf4ff01007387 */ /* 0x0005e80000100800 */
[----:B------:R2:W-:Y:S01]  /*18fa0*/  STL [R1+0xbf8], RZ ;  /* 0x000bf8ff01007387 */ /* 0x0005e20000100800 */
[----:B-1----:R-:W-:-:S03]  /*18fb0*/  LOP3.LUT R3, R2, 0x10, RZ, 0x3c, !PT ;  /* 0x0000001002037812 */ /* 0x002fc600078e3cff */
[----:B------:R2:W-:Y:S01]  /*18fc0*/  STL [R1+0xbfc], RZ ;  /* 0x000bfcff01007387 */ /* 0x0005e20000100800 */
[C---:B------:R-:W-:Y:S02]  /*18fd0*/  LOP3.LUT R3, R2.reuse, 0x30, RZ, 0x3c, !PT ;  /* 0x0000003002037812 */ /* 0x040fe400078e3cff */
[----:B------:R-:W-:Y:S01]  /*18fe0*/  LOP3.LUT R3, R2, 0x50, RZ, 0x3c, !PT ;  /* 0x0000005002037812 */ /* 0x000fe200078e3cff */
[----:B------:R2:W-:Y:S04]  /*18ff0*/  STL [R1+0xbe0], RZ ;  /* 0x000be0ff01007387 */ /* 0x0005e80000100800 */
[----:B------:R2:W-:Y:S01]  /*19000*/  STL [R1+0xbe4], RZ ;  /* 0x000be4ff01007387 */ /* 0x0005e20000100800 */
[----:B0-----:R-:W-:-:S03]  /*19010*/  LOP3.LUT R28, R28, 0x7, RZ, 0xc0, !PT ;  /* 0x000000071c1c7812 */ /* 0x001fc600078ec0ff */
[----:B------:R2:W-:Y:S02]  /*19020*/  STL [R1+0xbe8], RZ ;  /* 0x000be8ff01007387 */ /* 0x0005e40000100800 */
[----:B------:R-:W-:Y:S02]  /*19030*/  IMAD R28, R28, 0x110, RZ ;  /* 0x000001101c1c7824 */ /* 0x000fe400078e02ff */
[----:B------:R2:W-:Y:S03]  /*19040*/  STL [R1+0xbec], RZ ;  /* 0x000becff01007387 */ /* 0x0005e60000100800 */
[----:B------:R-:W-:Y:S01]  /*19050*/  LOP3.LUT R28, R28, 0x30, R25, 0x78, !PT ;  /* 0x000000301c1c7812 */ /* 0x000fe200078e7819 */
[----:B------:R2:W-:Y:S03]  /*19060*/  STL [R1+0xc00], RZ ;  /* 0x000c00ff01007387 */ /* 0x0005e60000100800 */
[----:B------:R-:W-:Y:S01]  /*19070*/  LOP3.LUT R3, R28, 0x40, RZ, 0x3c, !PT ;  /* 0x000000401c037812 */ /* 0x000fe200078e3cff */
        /* <DEDUP_REMOVED lines=98> */
[----:B------:R2:W-:Y:S02]  /*196a0*/  STL [R1+0x88c], RZ ;  /* 0x00088cff01007387 */ /* 0x0005e40000100800 */
.L_x_2:
[----:B0-----:R-:W3:Y:S04]  /*196b0*/  LDL.64 R4, [R1+0xab8] ;  /* 0x000ab80001047983 */ /* 0x001ee80000100a00 */
[----:B---3--:R0:W-:Y:S04]  /*196c0*/  STL [R1+0x7bd0], R5 ;  /* 0x007bd00501007387 */ /* 0x0081e80000100800 */
[----:B0-----:R-:W3:Y:S01]  /*196d0*/  LDL R5, [R1+0xfe0] ;  /* 0x000fe00001057983 */ /* 0x001ee20000100800 */
[----:B------:R-:W-:-:S03]  /*196e0*/  IMAD.MOV.U32 R13, RZ, RZ, c[0x0][0x180] ;  /* 0x00006000ff0d7624 */ /* 0x000fc600078e00ff */
[----:B------:R-:W-:Y:S04]  /*196f0*/  STL [R1+0x74d4], R15 ;  /* 0x0074d40f01007387 */ /* 0x000fe80000100800 */
        /* <DEDUP_REMOVED lines=73> */
[----:B------:R-:W-:Y:S01]  /*19b90*/  STL [R1+0x75fc], R15 ;  /* 0x0075fc0f01007387 */ /* 0x000fe20000100800 */
[----:B---3--:R-:W-:-:S03]  /*19ba0*/  IMAD R13, R5, -0x80, R13 ;  /* 0xffffff80050d7824 */ /* 0x008fc600078e020d */
        /* <DEDUP_REMOVED lines=372> */
[----:B------:R0:W-:Y:S04]  /*1b2f0*/  STL [R1+0x7bcc], R29 ;  /* 0x007bcc1d01007387 */ /* 0x0001e80000100800 */
        /* <DEDUP_REMOVED lines=56> */
[----:B------:R-:W3:Y:S01]  /*1b680*/  LDL.LU R5, [R1+0x7bd0] ;  /* 0x007bd00001057983 */ /* 0x000ee20000300800 */
[----:B------:R-:W-:-:S02]  /*1b690*/  ISETP.GT.AND P0, PT, R13, RZ, PT ;  /* 0x000000ff0d00720c */ /* 0x000fc40003f04270 */
[----:B0-----:R-:W-:Y:S02]  /*1b6a0*/  PRMT R29, RZ, 0x7610, R29 ;  /* 0x00007610ff1d7816 */ /* 0x001fe4000000001d */
[----:B------:R-:W-:Y:S02]  /*1b6b0*/  PRMT R15, RZ, 0x7610, R15 ;  /* 0x00007610ff0f7816 */ /* 0x000fe4000000000f */
[----:B------:R-:W-:-:S07]  /*1b6c0*/  ISETP.GT.AND P1, PT, R13, 0x1, PT ;  /* 0x000000010d00780c */ /* 0x000fce0003f24270 */
[----:B---3--:R-:W3:Y:S04]  /*1b6d0*/  @P0 LDG.E.U16 R29, [R4.64] ;  /* 0x00000006041d0981 */ /* 0x008ee8000c1e1500 */
[----:B---3--:R0:W-:Y:S04]  /*1b6e0*/  STL [R1+0x81c], R29 ;  /* 0x00081c1d01007387 */ /* 0x0081e80000100800 */
[----:B0-----:R-:W3:Y:S04]  /*1b6f0*/  LDL.LU R29, [R1+0x7bcc] ;  /* 0x007bcc00011d7983 */ /* 0x001ee80000300800 */
[----:B------:R-:W4:Y:S01]  /*1b700*/  LDL.64 R4, [R1+0xab0] ;  /* 0x000ab00001047983 */ /* 0x000f220000100a00 */
[----:B---3--:R-:W-:-:S03]  /*1b710*/  PRMT R29, RZ, 0x7610, R29 ;  /* 0x00007610ff1d7816 */ /* 0x008fc6000000001d */
[----:B----4-:R-:W3:Y:S04]  /*1b720*/  @P0 LDG.E.U16 R15, [R4.64] ;  /* 0x00000006040f0981 */ /* 0x010ee8000c1e1500 */
        /* <DEDUP_REMOVED lines=12> */
[----:B------:R-:W4:Y:S04]  /*1b7f0*/  LDL R4, [R1+0x1c38] ;  /* 0x001c380001047983 */ /* 0x000f280000100800 */
[----:B------:R-:W4:Y:S01]  /*1b800*/  LDL R5, [R1+0x1c3c] ;  /* 0x001c3c0001057983 */ /* 0x000f220000100800 */
[----:B------:R-:W-:-:S02]  /*1b810*/  ISETP.GT.AND P0, PT, R13, 0x2, PT ;  /* 0x000000020d00780c */ /* 0x000fc40003f04270 */
[----:B---3--:R-:W-:Y:S02]  /*1b820*/  PRMT R15, RZ, 0x7610, R15 ;  /* 0x00007610ff0f7816 */ /* 0x008fe4000000000f */
[----:B----4-:R-:W-:-:S04]  /*1b830*/  @P1 LOP3.LUT R5, R5, R4, RZ, 0x3c, !PT ;  /* 0x0000000405051212 */ /* 0x010fc800078e3cff */
[----:B------:R-:W-:-:S04]  /*1b840*/  @P1 LOP3.LUT R4, R5, R4, RZ, 0x3c, !PT ;  /* 0x0000000405041212 */ /* 0x000fc800078e3cff */
[----:B------:R-:W-:-:S05]  /*1b850*/  @P1 LOP3.LUT R5, R5, R4, RZ, 0x3c, !PT ;  /* 0x0000000405051212 */ /* 0x000fca00078e3cff */
[----:B------:R-:W3:Y:S04]  /*1b860*/  @P1 LDG.E.U16 R29, [R4.64] ;  /* 0x00000006041d1981 */ /* 0x000ee8000c1e1500 */
[----:B---3--:R0:W-:Y:S04]  /*1b870*/  STL [R1+0x80c], R29 ;  /* 0x00080c1d01007387 */ /* 0x0081e80000100800 */
[----:B0-----:R-:W3:Y:S04]  /*1b880*/  LDL.LU R29, [R1+0x7bbc] ;  /* 0x007bbc00011d7983 */ /* 0x001ee80000300800 */
[----:B------:R-:W4:Y:S04]  /*1b890*/  LDL R4, [R1+0x1c30] ;  /* 0x001c300001047983 */ /* 0x000f280000100800 */
[----:B------:R-:W4:Y:S01]  /*1b8a0*/  LDL R5, [R1+0x1c34] ;  /* 0x001c340001057983 */ /* 0x000f220000100800 */
[----:B---3--:R-:W-:-:S02]  /*1b8b0*/  PRMT R29, RZ, 0x7610, R29 ;  /* 0x00007610ff1d7816 */ /* 0x008fc4000000001d */
        /* <DEDUP_REMOVED lines=1349> */
[----:B------:R-:W-:-:S02]  /*20d10*/  PRMT R0, RZ, 0x7610, R0 ;  /* 0x00007610ff007816 */ /* 0x000fc40000000000 */
[----:B----4-:R-:W-:-:S04]  /*20d20*/  @P1 LOP3.LUT R5, R5, R4, RZ, 0x3c, !PT ;  /* 0x0000000405051212 */ /* 0x010fc800078e3cff */
[----:B------:R-:W-:-:S04]  /*20d30*/  @P1 LOP3.LUT R4, R5, R4, RZ, 0x3c, !PT ;  /* 0x0000000405041212 */ /* 0x000fc800078e3cff */
[----:B------:R-:W-:-:S05]  /*20d40*/  @P1 LOP3.LUT R5, R5, R4, RZ, 0x3c, !PT ;  /* 0x0000000405051212 */ /* 0x000fca00078e3cff */
[----:B------:R-:W4:Y:S04]  /*20d50*/  @P1 LDG.E.U16 R15, [R4.64] ;  /* 0x00000006040f1981 */ /* 0x000f28000c1e1500 */
[----:B----4-:R0:W-:Y:S04]  /*20d60*/  STL [R1+0x4b0], R15 ;  /* 0x0004b00f01007387 */ /* 0x0101e80000100800 */
[----:B0-----:R-:W4:Y:S04]  /*20d70*/  LDL.LU R15, [R1+0x7970] ;  /* 0x00797000010f7983 */ /* 0x001f280000300800 */
[----:B--2---:R-:W2:Y:S04]  /*20d80*/  LDL R4, [R1+0x1798] ;  /* 0x0017980001047983 */ /* 0x004ea80000100800 */
[----:B------:R-:W2:Y:S01]  /*20d90*/  LDL R5, [R1+0x179c] ;  /* 0x00179c0001057983 */ /* 0x000ea20000100800 */
[----:B---3--:R-:W-:-:S02]  /*20da0*/  PRMT R29, RZ, 0x7610, R29 ;  /* 0x00007610ff1d7816 */ /* 0x008fc4000000001d */
[----:B------:R-:W-:Y:S02]  /*20db0*/  ISETP.GT.AND P1, PT, R13, 0x27, PT ;  /* 0x000000270d00780c */ /* 0x000fe40003f24270 */
[----:B----4-:R-:W-:Y:S02]  /*20dc0*/  PRMT R15, RZ, 0x7610, R15 ;  /* 0x00007610ff0f7816 */ /* 0x010fe4000000000f */
[----:B--2---:R-:W-:-:S04]  /*20dd0*/  @P0 LOP3.LUT R5, R5, R4, RZ, 0x3c, !PT ;  /* 0x0000000405050212 */ /* 0x004fc800078e3cff */
[----:B------:R-:W-:-:S04]  /*20de0*/  @P0 LOP3.LUT R4, R5, R4, RZ, 0x3c, !PT ;  /* 0x0000000405040212 */ /* 0x000fc800078e3cff */
[----:B------:R-:W-:-:S05]  /*20df0*/  @P0 LOP3.LUT R5, R5, R4, RZ, 0x3c, !PT ;  /* 0x0000000405050212 */ /* 0x000fca00078e3cff */
[----:B------:R0:W2:Y:S04]  /*20e00*/  @P0 LDG.E.U16 R0, [R4.64] ;  /* 0x0000000604000981 */ /* 0x0000a8000c1e1500 */
[----:B0-----:R-:W3:Y:S04]  /*20e10*/  LDL R4, [R1+0x1790] ;  /* 0x0017900001047983 */ /* 0x001ee80000100800 */
[----:B------:R-:W3:Y:S04]  /*20e20*/  LDL R5, [R1+0x1794] ;  /* 0x0017940001057983 */ /* 0x000ee80000100800 */
[----:B--2---:R-:W-:Y:S01]  /*20e30*/  STL [R1+0x7374], R0 ;  /* 0x0073740001007387 */ /* 0x004fe20000100800 */
[----:B---3--:R-:W-:-:S04]  /*20e40*/  @P0 LOP3.LUT R5, R5, R4, RZ, 0x3c, !PT ;  /* 0x0000000405050212 */ /* 0x008fc800078e3cff */
[----:B------:R-:W-:-:S04]  /*20e50*/  @P0 LOP3.LUT R4, R5, R4, RZ, 0x3c, !PT ;  /* 0x0000000405040212 */ /* 0x000fc800078e3cff */
[----:B------:R-:W-:-:S05]  /*20e60*/  @P0 LOP3.LUT R5, R5, R4, RZ, 0x3c, !PT ;  /* 0x0000000405050212 */ /* 0x000fca00078e3cff */
[----:B------:R-:W2:Y:S04]  /*20e70*/  @P0 LDG.E.U16 R15, [R4.64] ;  /* 0x00000006040f0981 */ /* 0x000ea8000c1e1500 */
[----:B--2---:R0:W-:Y:S04]  /*20e80*/  STL [R1+0x7cc], R15 ;  /* 0x0007cc0f01007387 */ /* 0x0041e80000100800 */
[----:B0-----:R-:W2:Y:S04]  /*20e90*/  LDL.LU R15, [R1+0x796c] ;  /* 0x00796c00010f7983 */ /* 0x001ea80000300800 */
[----:B------:R-:W3:Y:S04]  /*20ea0*/  LDL R4, [R1+0x1788] ;  /* 0x0017880001047983 */ /* 0x000ee80000100800 */
[----:B------:R-:W3:Y:S01]  /*20eb0*/  LDL R5, [R1+0x178c] ;  /* 0x00178c0001057983 */ /* 0x000ee20000100800 */
[----:B--2---:R-:W-:-:S02]  /*20ec0*/  PRMT R15, RZ, 0x7610, R15 ;  /* 0x00007610ff0f7816 */ /* 0x004fc4000000000f */
        /* <DEDUP_REMOVED lines=14> */
[----:B0-----:R-:W2:Y:S01]  /*20fb0*/  LDL.LU R15, [R1+0x7964] ;  /* 0x00796400010f7983 */ /* 0x001ea20000300800 */
[----:B------:R-:W3:Y:S02]  /*20fc0*/  LDL R4, [R1+0x1778] ;  /* 0x0017780001047983 */ /* 0x000ee40000100800 */
[----:B------:R-:W3:Y:S01]  /*20fd0*/  LDL R5, [R1+0x177c] ;  /* 0x00177c0001057983 */ /* 0x000ee20000100800 */
[----:B------:R-:W-:-:S02]  /*20fe0*/  ISETP.GT.AND P0, PT, R13, 0x28, PT ;  /* 0x000000280d00780c */ /* 0x000fc40003f04270 */
[----:B--2---:R-:W-:Y:S02]  /*20ff0*/  PRMT R15, RZ, 0x7610, R15 ;  /* 0x00007610ff0f7816 */ /* 0x004fe4000000000f */
        /* <DEDUP_REMOVED lines=1930> */
[----:B------:R-:W3:Y:S02]  /*288a0*/  LDL R5, [R1+0x10f4] ;  /* 0x0010f40001057983 */ /* 0x000ee40000100800 */
[----:B---3--:R-:W-:-:S04]  /*288b0*/  @P1 LOP3.LUT R5, R5, R4, RZ, 0x3c, !PT ;  /* 0x0000000405051212 */ /* 0x008fc800078e3cff */
[----:B------:R-:W-:-:S04]  /*288c0*/  @P1 LOP3.LUT R4, R5, R4, RZ, 0x3c, !PT ;  /* 0x0000000405041212 */ /* 0x000fc800078e3cff */
[----:B------:R-:W-:-:S05]  /*288d0*/  @P1 LOP3.LUT R5, R5, R4, RZ, 0x3c, !PT ;  /* 0x0000000405051212 */ /* 0x000fca00078e3cff */
[----:B------:R-:W3:Y:S04]  /*288e0*/  @P1 LDG.E.U16 R15, [R4.64] ;  /* 0x00000006040f1981 */ /* 0x000ee8000c1e1500 */
[----:B---3--:R0:W-:Y:S04]  /*288f0*/  STL [R1+0x168], R15 ;  /* 0x0001680f01007387 */ /* 0x0081e80000100800 */
[----:B0-----:R-:W3:Y:S01]  /*28900*/  LDL.LU R15, [R1+0x761c] ;  /* 0x00761c00010f7983 */ /* 0x001ee20000300800 */
[----:B------:R-:W4:Y:S02]  /*28910*/  LDL R4, [R1+0x10e8] ;  /* 0x0010e80001047983 */ /* 0x000f240000100800 */
[----:B------:R-:W4:Y:S01]  /*28920*/  LDL R5, [R1+0x10ec] ;  /* 0x0010ec0001057983 */ /* 0x000f220000100800 */
[----:B---3--:R-:W-:-:S02]  /*28930*/  PRMT R15, RZ, 0x7610, R15 ;  /* 0x00007610ff0f7816 */ /* 0x008fc4000000000f */
[----:B----4-:R-:W-:-:S04]  /*28940*/  @P1 LOP3.LUT R5, R5, R4, RZ, 0x3c, !PT ;  /* 0x0000000405051212 */ /* 0x010fc800078e3cff */
[----:B------:R-:W-:-:S04]  /*28950*/  @P1 LOP3.LUT R4, R5, R4, RZ, 0x3c, !PT ;  /* 0x0000000405041212 */ /* 0x000fc800078e3cff */
[----:B------:R-:W-:-:S05]  /*28960*/  @P1 LOP3.LUT R5, R5, R4, RZ, 0x3c, !PT ;  /* 0x0000000405051212 */ /* 0x000fca00078e3cff */
[----:B------:R-:W3:Y:S04]  /*28970*/  @P1 LDG.E.U16 R15, [R4.64] ;  /* 0x00000006040f1981 */ /* 0x000ee8000c1e1500 */
[----:B---3--:R0:W-:Y:S04]  /*28980*/  STL [R1+0x164], R15 ;  /* 0x0001640f01007387 */ /* 0x0081e80000100800 */
[----:B0-----:R-:W3:Y:S01]  /*28990*/  LDL.LU R15, [R1+0x7618] ;  /* 0x00761800010f7983 */ /* 0x001ee20000300800 */
[----:B------:R-:W4:Y:S02]  /*289a0*/  LDL R4, [R1+0x10e0] ;  /* 0x0010e00001047983 */ /* 0x000f240000100800 */
        /* <DEDUP_REMOVED lines=640> */
[----:B------:R-:W-:-:S02]  /*2b1b0*/  PRMT R0, RZ, 0x7610, R0 ;  /* 0x00007610ff007816 */ /* 0x000fc40000000000 */
[----:B----4-:R-:W-:-:S04]  /*2b1c0*/  @P1 LOP3.LUT R5, R5, R4, RZ, 0x3c, !PT ;  /* 0x0000000405051212 */ /* 0x010fc800078e3cff */
[----:B------:R-:W-:-:S04]  /*2b1d0*/  @P1 LOP3.LUT R4, R5, R4, RZ, 0x3c, !PT ;  /* 0x0000000405041212 */ /* 0x000fc800078e3cff */
[----:B------:R-:W-:-:S05]  /*2b1e0*/  @P1 LOP3.LUT R5, R5, R4, RZ, 0x3c, !PT ;  /* 0x0000000405051212 */ /* 0x000fca00078e3cff */
[----:B------:R0:W4:Y:S04]  /*2b1f0*/  @P1 LDG.E.U16 R0, [R4.64] ;  /* 0x0000000604001981 */ /* 0x000128000c1e1500 */
[----:B0-----:R-:W2:Y:S04]  /*2b200*/  LDL R4, [R1+0x1d58] ;  /* 0x001d580001047983 */ /* 0x001ea80000100800 */
[----:B------:R-:W2:Y:S01]  /*2b210*/  LDL R5, [R1+0x1d74] ;  /* 0x001d740001057983 */ /* 0x000ea20000100800 */
[----:B---3--:R-:W-:-:S03]  /*2b220*/  PRMT R15, RZ, 0x7610, R15 ;  /* 0x00007610ff0f7816 */ /* 0x008fc6000000000f */
[----:B----4-:R-:W-:Y:S01]  /*2b230*/  STL [R1+0x73cc], R0 ;  /* 0x0073cc0001007387 */ /* 0x010fe20000100800 */
[----:B--2---:R-:W-:-:S04]  /*2b240*/  @P1 LOP3.LUT R5, R5, R4, RZ, 0x3c, !PT ;  /* 0x0000000405051212 */ /* 0x004fc800078e3cff */
        /* <DEDUP_REMOVED lines=109> */
[----:B------:R-:W-:-:S02]  /*2b920*/  PRMT R29, RZ, 0x7610, R29 ;  /* 0x00007610ff1d7816 */ /* 0x000fc4000000001d */
        /* <DEDUP_REMOVED lines=12> */
[----:B------:R-:W4:Y:S04]  /*2b9f0*/  @P0 LDG.E.U16 R28, [R4.64] ;  /* 0x00000006041c0981 */ /* 0x000f28000c1e1500 */
[----:B----4-:R0:W-:Y:S04]  /*2ba00*/  STL [R1+0x54], R28 ;  /* 0x0000541c01007387 */ /* 0x0101e80000100800 */
[----:B0-----:R-:W4:Y:S01]  /*2ba10*/  LDL.LU R28, [R1+0x74cc] ;  /* 0x0074cc00011c7983 */ /* 0x001f220000300800 */
[----:B------:R-:W2:Y:S02]  /*2ba20*/  LDL R4, [R1+0x1ddc] ;  /* 0x001ddc0001047983 */ /* 0x000ea40000100800 */
[----:B------:R-:W2:Y:S01]  /*2ba30*/  LDL R5, [R1+0x1de8] ;  /* 0x001de80001057983 */ /* 0x000ea20000100800 */
[----:B------:R-:W-:-:S02]  /*2ba40*/  PRMT R27, RZ, 0x7610, R27 ;  /* 0x00007610ff1b7816 */ /* 0x000fc4000000001b */
[----:B------:R-:W-:Y:S02]  /*2ba50*/  ISETP.GT.AND P1, PT, R13, 0x71, PT ;  /* 0x000000710d00780c */ /* 0x000fe40003f24270 */
[----:B--2---:R-:W-:-:S04]  /*2ba60*/  @P0 LOP3.LUT R5, R5, R4, RZ, 0x3c, !PT ;  /* 0x0000000405050212 */ /* 0x004fc800078e3cff */
[----:B------:R-:W-:-:S04]  /*2ba70*/  @P0 LOP3.LUT R4, R5, R4, RZ, 0x3c, !PT ;  /* 0x0000000405040212 */ /* 0x000fc800078e3cff */
[----:B------:R-:W-:-:S05]  /*2ba80*/  @P0 LOP3.LUT R5, R5, R4, RZ, 0x3c, !PT ;  /* 0x0000000405050212 */ /* 0x000fca00078e3cff */
[----:B------:R-:W2:Y:S04]  /*2ba90*/  @P0 LDG.E.U16 R27, [R4.64] ;  /* 0x00000006041b0981 */ /* 0x000ea8000c1e1500 */
[----:B--2---:R0:W-:Y:S04]  /*2baa0*/  STL [R1+0x50], R27 ;  /* 0x0000501b01007387 */ /* 0x0041e80000100800 */
[----:B0-----:R-:W2:Y:S01]  /*2bab0*/  LDL.LU R27, [R1+0x74c8] ;  /* 0x0074c800011b7983 */ /* 0x001ea20000300800 */
[----:B------:R-:W2:Y:S02]  /*2bac0*/  LDL R4, [R1+0x1de4] ;  /* 0x001de40001047983 */ /* 0x000ea40000100800 */
[----:B------:R-:W2:Y:S01]  /*2bad0*/  LDL R5, [R1+0x1dec] ;  /* 0x001dec0001057983 */ /* 0x000ea20000100800 */
[----:B------:R-:W-:-:S02]  /*2bae0*/  PRMT R26, RZ, 0x7610, R26 ;  /* 0x00007610ff1a7816 */ /* 0x000fc4000000001a */
        /* <DEDUP_REMOVED lines=142> */
[----:B------:R0:W2:Y:S04]  /*2c3d0*/  @P0 LDG.E.U16 R0, [R4.64] ;  /* 0x0000000604000981 */ /* 0x0000a8000c1e1500 */
[----:B0-----:R-:W3:Y:S04]  /*2c3e0*/  LDL R4, [R1+0x1e64] ;  /* 0x001e640001047983 */ /* 0x001ee80000100800 */
[----:B------:R-:W3:Y:S01]  /*2c3f0*/  LDL R5, [R1+0x1e6c] ;  /* 0x001e6c0001057983 */ /* 0x000ee20000100800 */
[----:B------:R-:W-:-:S03]  /*2c400*/  PRMT R10, RZ, 0x7610, R10 ;  /* 0x00007610ff0a7816 */ /* 0x000fc6000000000a */
[----:B--2---:R-:W-:Y:S01]  /*2c410*/  STL [R1+0x73d8], R0 ;  /* 0x0073d80001007387 */ /* 0x004fe20000100800 */
        /* <DEDUP_REMOVED lines=15> */
[----:B------:R-:W2:Y:S02]  /*2c510*/  LDL R4, [R1+0x1e70] ;  /* 0x001e700001047983 */ /* 0x000ea40000100800 */
[----:B------:R-:W2:Y:S01]  /*2c520*/  LDL R5, [R1+0x1e80] ;  /* 0x001e800001057983 */ /* 0x000ea20000100800 */
[----:B------:R-:W-:-:S02]  /*2c530*/  PRMT R15, RZ, 0x7610, R15 ;  /* 0x00007610ff0f7816 */ /* 0x000fc4000000000f */
[----:B--2---:R-:W-:-:S04]  /*2c540*/  @P1 LOP3.LUT R5, R5, R4, RZ, 0x3c, !PT ;  /* 0x0000000405051212 */ /* 0x004fc800078e3cff */
[----:B------:R-:W-:-:S04]  /*2c550*/  @P1 LOP3.LUT R4, R5, R4, RZ, 0x3c, !PT ;  /* 0x0000000405041212 */ /* 0x000fc800078e3cff */
[----:B------:R-:W-:-:S05]  /*2c560*/  @P1 LOP3.LUT R5, R5, R4, RZ, 0x3c, !PT ;  /* 0x0000000405051212 */ /* 0x000fca00078e3cff */
[----:B------:R0:W2:Y:S04]  /*2c570*/  @P1 LDG.E.U16 R15, [R4.64] ;  /* 0x00000006040f1981 */ /* 0x0000a8000c1e1500 */
[----:B0-----:R-:W3:Y:S04]  /*2c580*/  LDL R4, [R1+0x1e7c] ;  /* 0x001e7c0001047983 */ /* 0x001ee80000100800 */
[----:B------:R-:W3:Y:S01]  /*2c590*/  LDL R5, [R1+0x1e88] ;  /* 0x001e880001057983 */ /* 0x000ee20000100800 */
[----:B------:R-:W-:-:S03]  /*2c5a0*/  PRMT R8, RZ, 0x7610, R8 ;  /* 0x00007610ff087816 */ /* 0x000fc60000000008 */
[----:B--2---:R0:W-:Y:S04]  /*2c5b0*/  STL [R1+0x4], R15 ;  /* 0x0000040f01007387 */ /* 0x0041e80000100800 */
[----:B0-----:R-:W2:Y:S01]  /*2c5c0*/  LDL R15, [R1+0x1ee0] ;  /* 0x001ee000010f7983 */ /* 0x001ea20000100800 */
[-C--:B---3--:R-:W-:Y:S02]  /*2c5d0*/  @P1 LOP3.LUT R5, R5, R4.reuse, RZ, 0x3c, !PT ;  /* 0x0000000405051212 */ /* 0x088fe400078e3cff */
[----:B------:R-:W-:Y:S02]  /*2c5e0*/  ISETP.GT.AND P0, PT, R13, 0x76, PT ;  /* 0x000000760d00780c */ /* 0x000fe40003f04270 */
[----:B------:R-:W-:-:S04]  /*2c5f0*/  @P1 LOP3.LUT R4, R5, R4, RZ, 0x3c, !PT ;  /* 0x0000000405041212 */ /* 0x000fc800078e3cff */
[----:B------:R-:W-:-:S05]  /*2c600*/  @P1 LOP3.LUT R5, R5, R4, RZ, 0x3c, !PT ;  /* 0x0000000405051212 */ /* 0x000fca00078e3cff */
[----:B------:R-:W3:Y:S04]  /*2c610*/  @P1 LDG.E.U16 R8, [R4.64] ;  /* 0x0000000604081981 */ /* 0x000ee8000c1e1500 */
[----:B---3--:R0:W-:Y:S04]  /*2c620*/  STL [R1], R8 ;  /* 0x0000000801007387 */ /* 0x0081e80000100800 */
[----:B0-----:R-:W3:Y:S01]  /*2c630*/  LDL.LU R8, [R1+0x7480] ;  /* 0x0074800001087983 */ /* 0x001ee20000300800 */
        /* <DEDUP_REMOVED lines=19> */
[----:B----4-:R-:W-:-:S03]  /*2c770*/  PRMT R28, RZ, 0x7610, R28 ;  /* 0x00007610ff1c7816 */ /* 0x010fc6000000001c */
[----:B--2---:R-:W-:Y:S01]  /*2c780*/  STL [R1+0x7454], R29 ;  /* 0x0074541d01007387 */ /* 0x004fe20000100800 */
[----:B---3--:R-:W-:-:S04]  /*2c790*/  @P1 LOP3.LUT R5, R5, R4, RZ, 0x3c, !PT ;  /* 0x0000000405051212 */ /* 0x008fc800078e3cff */
[----:B------:R-:W-:-:S04]  /*2c7a0*/  @P1 LOP3.LUT R4, R5, R4, RZ, 0x3c, !PT ;  /* 0x0000000405041212 */ /* 0x000fc800078e3cff */
[----:B------:R-:W-:-:S05]  /*2c7b0*/  @P1 LOP3.LUT R5, R5, R4, RZ, 0x3c, !PT ;  /* 0x0000000405051212 */ /* 0x000fca00078e3cff */
[----:B------:R0:W2:Y:S04]  /*2c7c0*/  @P1 LDG.E.U16 R28, [R4.64] ;  /* 0x00000006041c1981 */ /* 0x0000a8000c1e1500 */
[----:B0-----:R-:W3:Y:S01]  /*2c7d0*/  LDL R5, [R1+0x1ed0] ;  /* 0x001ed00001057983 */ /* 0x001ee20000100800 */
[----:B------:R-:W-:Y:S01]  /*2c7e0*/  PRMT R27, RZ, 0x7610, R27 ;  /* 0x00007610ff1b7816 */ /* 0x000fe2000000001b */
[----:B------:R-:W-:Y:S02]  /*2c7f0*/  @P1 IMAD.MOV.U32 R4, RZ, RZ, R15 ;  /* 0x000000ffff041224 */ /* 0x000fe400078e000f */
[----:B--2---:R0:W-:Y:S01]  /*2c800*/  STL [R1+0x7458], R28 ;  /* 0x0074581c01007387 */ /* 0x0041e20000100800 */
[----:B------:R-:W-:Y:S01]  /*2c810*/  PRMT R26, RZ, 0x7610, R26 ;  /* 0x00007610ff1a7816 */ /* 0x000fe2000000001a */
[----:B------:R-:W2:Y:S02]  /*2c820*/  LDL R15, [R1+0x1ea8] ;  /* 0x001ea800010f7983 */ /* 0x000ea40000100800 */
[----:B---3--:R1:W3:Y:S04]  /*2c830*/  @P1 LDG.E.U16 R27, [R4.64] ;  /* 0x00000006041b1981 */ /* 0x0082e8000c1e1500 */
[----:B0-----:R-:W4:Y:S04]  /*2c840*/  LDL R28, [R1+0x1e9c] ;  /* 0x001e9c00011c7983 */ /* 0x001f280000100800 */
[----:B-1----:R-:W2:Y:S04]  /*2c850*/  LDL R4, [R1+0x1edc] ;  /* 0x001edc0001047983 */ /* 0x002ea80000100800 */
[----:B------:R-:W2:Y:S02]  /*2c860*/  LDL R5, [R1+0x1ee8] ;  /* 0x001ee80001057983 */ /* 0x000ea40000100800 */
[----:B--2---:R-:W-:-:S04]  /*2c870*/  @P1 LOP3.LUT R5, R5, R4, RZ, 0x3c, !PT ;  /* 0x0000000405051212 */ /* 0x004fc800078e3cff */
[----:B------:R-:W-:-:S04]  /*2c880*/  @P1 LOP3.LUT R4, R5, R4, RZ, 0x3c, !PT ;  /* 0x0000000405041212 */ /* 0x000fc800078e3cff */
[----:B------:R-:W-:Y:S01]  /*2c890*/  @P1 LOP3.LUT R5, R5, R4, RZ, 0x3c, !PT ;  /* 0x0000000405051212 */ /* 0x000fe200078e3cff */
[----:B---3--:R0:W-:Y:S04]  /*2c8a0*/  STL [R1+0x745c], R27 ;  /* 0x00745c1b01007387 */ /* 0x0081e80000100800 */
[----:B------:R1:W2:Y:S01]  /*2c8b0*/  @P1 LDG.E.U16 R26, [R4.64] ;  /* 0x00000006041a1981 */ /* 0x0002a2000c1e1500 */
[----:B------:R-:W-:-:S03]  /*2c8c0*/  PRMT R6, RZ, 0x7610, R6 ;  /* 0x00007610ff067816 */ /* 0x000fc60000000006 */
[----:B0-----:R-:W3:Y:S04]  /*2c8d0*/  LDL R27, [R1+0x1eac] ;  /* 0x001eac00011b7983 */ /* 0x001ee80000100800 */
[----:B-1----:R-:W2:Y:S04]  /*2c8e0*/  LDL R4, [R1+0x1e78] ;  /* 0x001e780001047983 */ /* 0x002ea80000100800 */
[----:B------:R-:W2:Y:S02]  /*2c8f0*/  LDL R5, [R1+0x1e94] ;  /* 0x001e940001057983 */ /* 0x000ea40000100800 */
[----:B--2---:R-:W-:-:S04]  /*2c900*/  @P0 LOP3.LUT R5, R5, R4, RZ, 0x3c, !PT ;  /* 0x0000000405050212 */ /* 0x004fc800078e3cff */
[----:B------:R-:W-:-:S04]  /*2c910*/  @P0 LOP3.LUT R4, R5, R4, RZ, 0x3c, !PT ;  /* 0x0000000405040212 */ /* 0x000fc800078e3cff */
[----:B------:R-:W-:-:S05]  /*2c920*/  @P0 LOP3.LUT R5, R5, R4, RZ, 0x3c, !PT ;  /* 0x0000000405050212 */ /* 0x000fca00078e3cff */
[----:B------:R-:W2:Y:S04]  /*2c930*/  @P0 LDG.E.U16 R6, [R4.64] ;  /* 0x0000000604060981 */ /* 0x000ea8000c1e1500 */
[----:B------:R-:W-:Y:S04]  /*2c940*/  STL [R1+0x7460], R26 ;  /* 0x0074601a01007387 */ /* 0x000fe80000100800 */
[----:B--2---:R0:W-:Y:S04]  /*2c950*/  STL [R1+0x1b8], R6 ;  /* 0x0001b80601007387 */ /* 0x0041e80000100800 */
[----:B0-----:R-:W2:Y:S01]  /*2c960*/  LDL.LU R6, [R1+0x7478] ;  /* 0x0074780001067983 */ /* 0x001ea20000300800 */
[----:B------:R-:W2:Y:S02]  /*2c970*/  LDL R4, [R1+0x1e90] ;  /* 0x001e900001047983 */ /* 0x000ea40000100800 */
[----:B------:R-:W2:Y:S01]  /*2c980*/  LDL R5, [R1+0x1ea0] ;  /* 0x001ea00001057983 */ /* 0x000ea20000100800 */
[----:B------:R-:W-:-:S02]  /*2c990*/  PRMT R29, RZ, 0x7610, R29 ;  /* 0x00007610ff1d7816 */ /* 0x000fc4000000001d */
[----:B------:R-:W-:Y:S02]  /*2c9a0*/  PRMT R3, RZ, 0x7610, R3 ;  /* 0x00007610ff037816 */ /* 0x000fe40000000003 */
[----:B--2---:R-:W-:-:S04]  /*2c9b0*/  @P0 LOP3.LUT R5, R5, R4, RZ, 0x3c, !PT ;  /* 0x0000000405050212 */ /* 0x004fc800078e3cff */
[----:B------:R-:W-:-:S04]  /*2c9c0*/  @P0 LOP3.LUT R4, R5, R4, RZ, 0x3c, !PT ;  /* 0x0000000405040212 */ /* 0x000fc800078e3cff */
[----:B------:R-:W-:-:S05]  /*2c9d0*/  @P0 LOP3.LUT R5, R5, R4, RZ, 0x3c, !PT ;  /* 0x0000000405050212 */ /* 0x000fca00078e3cff */
[----:B------:R0:W2:Y:S02]  /*2c9e0*/  @P0 LDG.E.U16 R29, [R4.64] ;  /* 0x00000006041d0981 */ /* 0x0000a4000c1e1500 */
[----:B0-----:R-:W-:Y:S02]  /*2c9f0*/  @P0 IMAD.MOV.U32 R4, RZ, RZ, R15 ;  /* 0x000000ffff040224 */ /* 0x001fe400078e000f */
[----:B----4-:R-:W-:-:S05]  /*2ca00*/  @P0 IMAD.MOV.U32 R5, RZ, RZ, R28 ;  /* 0x000000ffff050224 */ /* 0x010fca00078e001c */
[----:B------:R-:W4:Y:S04]  /*2ca10*/  @P0 LDG.E.U16 R3, [R4.64] ;  /* 0x0000000604030981 */ /* 0x000f28000c1e1500 */
[----:B--2---:R0:W-:Y:S01]  /*2ca20*/  STL [R1+0x1b4], R29 ;  /* 0x0001b41d01007387 */ /* 0x0041e20000100800 */
[----:B------:R-:W2:Y:S02]  /*2ca30*/  LDL R28, [R1+0x1ed8] ;  /* 0x001ed800011c7983 */ /* 0x000ea40000100800 */
[----:B------:R-:W2:Y:S01]  /*2ca40*/  LDL R15, [R1+0x1ef4] ;  /* 0x001ef400010f7983 */ /* 0x000ea20000100800 */
[----:B0-----:R-:W2:Y:S04]  /*2ca50*/  LDL R29, [R1+0x1eec] ;  /* 0x001eec00011d7983 */ /* 0x001ea80000100800 */
[----:B----4-:R0:W-:Y:S04]  /*2ca60*/  STL [R1+0x1b0], R3 ;  /* 0x0001b00301007387 */ /* 0x0101e80000100800 */
[----:B0-----:R-:W4:Y:S01]  /*2ca70*/  LDL.LU R3, [R1+0x7474] ;  /* 0x0074740001037983 */ /* 0x001f220000300800 */
[----:B------:R-:W2:Y:S01]  /*2ca80*/  LDL R5, [R1+0x1ea4] ;  /* 0x001ea40001057983 */ /* 0x000ea20000100800 */
[----:B------:R-:W-:-:S02]  /*2ca90*/  ISETP.GT.AND P1, PT, R13, 0x77, PT ;  /* 0x000000770d00780c */ /* 0x000fc40003f24270 */
[----:B------:R-:W-:-:S11]  /*2caa0*/  PRMT R26, RZ, 0x7610, R26 ;  /* 0x00007610ff1a7816 */ /* 0x000fd6000000001a */
[----:B---3--:R-:W-:Y:S01]  /*2cab0*/  @P1 IMAD.MOV.U32 R4, RZ, RZ, R27 ;  /* 0x000000ffff041224 */ /* 0x008fe200078e001b */
[----:B------:R-:W-:Y:S01]  /*2cac0*/  PRMT R2, RZ, 0x7610, R2 ;  /* 0x00007610ff027816 */ /* 0x000fe20000000002 */
[----:B------:R-:W3:Y:S04]  /*2cad0*/  LDL R27, [R1+0x1ef0] ;  /* 0x001ef000011b7983 */ /* 0x000ee80000100800 */
[----:B--2---:R0:W2:Y:S04]  /*2cae0*/  @P1 LDG.E.U16 R26, [R4.64] ;  /* 0x00000006041a1981 */ /* 0x0040a8000c1e1500 */
[----:B0-----:R-:W2:Y:S04]  /*2caf0*/  LDL R4, [R1+0x1e98] ;  /* 0x001e980001047983 */ /* 0x001ea80000100800 */
[----:B------:R-:W2:Y:S02]  /*2cb00*/  LDL R5, [R1+0x1eb4] ;  /* 0x001eb40001057983 */ /* 0x000ea40000100800 */
[----:B--2---:R-:W-:-:S04]  /*2cb10*/  @P1 LOP3.LUT R5, R5, R4, RZ, 0x3c, !PT ;  /* 0x0000000405051212 */ /* 0x004fc800078e3cff */
[----:B------:R-:W-:-:S04]  /*2cb20*/  @P1 LOP3.LUT R4, R5, R4, RZ, 0x3c, !PT ;  /* 0x0000000405041212 */ /* 0x000fc800078e3cff */
[----:B------:R-:W-:-:S05]  /*2cb30*/  @P1 LOP3.LUT R5, R5, R4, RZ, 0x3c, !PT ;  /* 0x0000000405051212 */ /* 0x000fca00078e3cff */
[----:B------:R-:W2:Y:S04]  /*2cb40*/  @P1 LDG.E.U16 R2, [R4.64] ;  /* 0x0000000604021981 */ /* 0x000ea8000c1e1500 */
[----:B------:R0:W-:Y:S04]  /*2cb50*/  STL [R1+0x1ac], R26 ;  /* 0x0001ac1a01007387 */ /* 0x0001e80000100800 */
[----:B0-----:R-:W3:Y:S01]  /*2cb60*/  LDL R26, [R1+0x1f00] ;  /* 0x001f0000011a7983 */ /* 0x001ee20000100800 */
[----:B------:R-:W-:-:S03]  /*2cb70*/  ISETP.GT.AND P0, PT, R13, 0x79, PT ;  /* 0x000000790d00780c */ /* 0x000fc60003f04270 */
[----:B--2---:R-:W-:Y:S01]  /*2cb80*/  STL [R1+0x1a8], R2 ;  /* 0x0001a80201007387 */ /* 0x004fe20000100800 */
[----:B------:R-:W2:Y:S01]  /*2cb90*/  LDL R5, [R1+0x1ee4] ;  /* 0x001ee40001057983 */ /* 0x000ea20000100800 */
[----:B------:R-:W-:-:S08]  /*2cba0*/  PRMT R25, RZ, 0x7610, R25 ;  /* 0x00007610ff197816 */ /* 0x000fd00000000019 */
[----:B------:R-:W-:Y:S01]  /*2cbb0*/  @P0 IMAD.MOV.U32 R4, RZ, RZ, R29 ;  /* 0x000000ffff040224 */ /* 0x000fe200078e001d */
[----:B------:R-:W-:-:S04]  /*2cbc0*/  PRMT R24, RZ, 0x7610, R24 ;  /* 0x00007610ff187816 */ /* 0x000fc80000000018 */
[----:B--2---:R0:W2:Y:S02]  /*2cbd0*/  @P0 LDG.E.U16 R25, [R4.64] ;  /* 0x0000000604190981 */ /* 0x0040a4000c1e1500 */
[----:B0-----:R-:W-:Y:S02]  /*2cbe0*/  @P0 IMAD.MOV.U32 R4, RZ, RZ, R15 ;  /* 0x000000ffff040224 */ /* 0x001fe400078e000f */
[----:B------:R-:W-:-:S05]  /*2cbf0*/  @P0 IMAD.MOV.U32 R5, RZ, RZ, R28 ;  /* 0x000000ffff050224 */ /* 0x000fca00078e001c */
[----:B------:R3:W4:Y:S01]  /*2cc00*/  @P0 LDG.E.U16 R24, [R4.64] ;  /* 0x0000000604180981 */ /* 0x000722000c1e1500 */
[----:B------:R-:W-:Y:S01]  /*2cc10*/  PRMT R23, RZ, 0x7610, R23 ;  /* 0x00007610ff177816 */ /* 0x000fe20000000017 */
[----:B---3--:R-:W-:Y:S02]  /*2cc20*/  @P0 IMAD.MOV.U32 R4, RZ, RZ, R26 ;  /* 0x000000ffff040224 */ /* 0x008fe400078e001a */
[----:B------:R-:W-:-:S05]  /*2cc30*/  @P0 IMAD.MOV.U32 R5, RZ, RZ, R27 ;  /* 0x000000ffff050224 */ /* 0x000fca00078e001b */
[----:B------:R-:W3:Y:S04]  /*2cc40*/  @P0 LDG.E.U16 R23, [R4.64] ;  /* 0x0000000604170981 */ /* 0x000ee8000c1e1500 */
[----:B--2---:R0:W-:Y:S01]  /*2cc50*/  STL [R1+0x7438], R25 ;  /* 0x0074381901007387 */ /* 0x0041e20000100800 */
[----:B------:R-:W2:Y:S03]  /*2cc60*/  LDL R15, [R1+0x1ec0] ;  /* 0x001ec000010f7983 */ /* 0x000ea60000100800 */
[----:B0-----:R-:W2:Y:S04]  /*2cc70*/  LDL R25, [R1+0x1f08] ;  /* 0x001f080001197983 */ /* 0x001ea80000100800 */
[----:B----4-:R0:W-:Y:S01]  /*2cc80*/  STL [R1+0x743c], R24 ;  /* 0x00743c1801007387 */ /* 0x0101e20000100800 */
[----:B------:R-:W-:Y:S01]  /*2cc90*/  PRMT R22, RZ, 0x7610, R22 ;  /* 0x00007610ff167816 */ /* 0x000fe20000000016 */
[----:B------:R-:W4:Y:S02]  /*2cca0*/  LDL R29, [R1+0x1ebc] ;  /* 0x001ebc00011d7983 */ /* 0x000f240000100800 */
[----:B------:R-:W4:Y:S01]  /*2ccb0*/  LDL R28, [R1+0x1ec8] ;  /* 0x001ec800011c7983 */ /* 0x000f220000100800 */
[----:B------:R-:W4:Y:S04]  /*2ccc0*/  LDL R27, [R1+0x1f04] ;  /* 0x001f0400011b7983 */ /* 0x000f280000100800 */
[----:B------:R-:W4:Y:S04]  /*2ccd0*/  LDL R26, [R1+0x1f0c] ;  /* 0x001f0c00011a7983 */ /* 0x000f280000100800 */
[----:B0-----:R-:W4:Y:S04]  /*2cce0*/  LDL R24, [R1+0x1efc] ;  /* 0x001efc0001187983 */ /* 0x001f280000100800 */
[----:B---3--:R-:W-:Y:S01]  /*2ccf0*/  STL [R1+0x7440], R23 ;  /* 0x0074401701007387 */ /* 0x008fe20000100800 */
[----:B--2---:R-:W-:Y:S01]  /*2cd00*/  @P0 IMAD.MOV.U32 R4, RZ, RZ, R25 ;  /* 0x000000ffff040224 */ /* 0x004fe200078e0019 */
[----:B------:R-:W-:-:S02]  /*2cd10*/  PRMT R14, RZ, 0x7610, R14 ;  /* 0x00007610ff0e7816 */ /* 0x000fc4000000000e */
[----:B------:R-:W2:Y:S01]  /*2cd20*/  LDL R25, [R1+0x1ef8] ;  /* 0x001ef80001197983 */ /* 0x000ea20000100800 */
[----:B----4-:R-:W-:-:S03]  /*2cd30*/  @P0 IMAD.MOV.U32 R5, RZ, RZ, R24 ;  /* 0x000000ffff050224 */ /* 0x010fc600078e0018 */
[----:B------:R-:W3:Y:S04]  /*2cd40*/  LDL R24, [R1+0x1f14] ;  /* 0x001f140001187983 */ /* 0x000ee80000100800 */
[----:B------:R0:W4:Y:S04]  /*2cd50*/  @P0 LDG.E.U16 R22, [R4.64] ;  /* 0x0000000604160981 */ /* 0x000128000c1e1500 */
[----:B0-----:R-:W2:Y:S01]  /*2cd60*/  LDL R5, [R1+0x1eb0] ;  /* 0x001eb00001057983 */ /* 0x001ea20000100800 */
[----:B------:R-:W-:Y:S01]  /*2cd70*/  @P1 IMAD.MOV.U32 R4, RZ, RZ, R15 ;  /* 0x000000ffff041224 */ /* 0x000fe200078e000f */
[----:B------:R-:W-:-:S02]  /*2cd80*/  ISETP.GT.AND P0, PT, R13, 0x7a, PT ;  /* 0x0000007a0d00780c */ /* 0x000fc40003f04270 */
[----:B------:R-:W-:Y:S02]  /*2cd90*/  PRMT R21, RZ, 0x7610, R21 ;  /* 0x00007610ff157816 */ /* 0x000fe40000000015 */
[----:B--2---:R0:W2:Y:S04]  /*2cda0*/  @P1 LDG.E.U16 R14, [R4.64] ;  /* 0x00000006040e1981 */ /* 0x0040a8000c1e1500 */
[----:B----4-:R1:W-:Y:S01]  /*2cdb0*/  STL [R1+0x7444], R22 ;  /* 0x0074441601007387 */ /* 0x0103e20000100800 */
[----:B------:R-:W4:Y:S02]  /*2cdc0*/  LDL R15, [R1+0x1f10] ;  /* 0x001f1000010f7983 */ /* 0x000f240000100800 */
[----:B0-----:R-:W-:Y:S01]  /*2cdd0*/  @P1 IMAD.MOV.U32 R4, RZ, RZ, R28 ;  /* 0x000000ffff041224 */ /* 0x001fe200078e001c */
[----:B-1----:R-:W-:Y:S01]  /*2cde0*/  PRMT R22, RZ, 0x7610, R22 ;  /* 0x00007610ff167816 */ /* 0x002fe20000000016 */
[----:B------:R-:W-:-:S05]  /*2cdf0*/  @P1 IMAD.MOV.U32 R5, RZ, RZ, R29 ;  /* 0x000000ffff051224 */ /* 0x000fca00078e001d */
[----:B------:R0:W4:Y:S02]  /*2ce00*/  @P1 LDG.E.U16 R22, [R4.64] ;  /* 0x0000000604161981 */ /* 0x000124000c1e1500 */
[----:B0-----:R-:W-:Y:S02]  /*2ce10*/  @P0 IMAD.MOV.U32 R4, RZ, RZ, R26 ;  /* 0x000000ffff040224 */ /* 0x001fe400078e001a */
[----:B------:R-:W-:-:S05]  /*2ce20*/  @P0 IMAD.MOV.U32 R5, RZ, RZ, R27 ;  /* 0x000000ffff050224 */ /* 0x000fca00078e001b */
[----:B------:R3:W4:Y:S01]  /*2ce30*/  @P0 LDG.E.U16 R21, [R4.64] ;  /* 0x0000000604150981 */ /* 0x000722000c1e1500 */
[----:B------:R-:W-:Y:S01]  /*2ce40*/  PRMT R20, RZ, 0x7610, R20 ;  /* 0x00007610ff147816 */ /* 0x000fe20000000014 */
[----:B---3--:R-:W-:Y:S02]  /*2ce50*/  @P0 IMAD.MOV.U32 R4, RZ, RZ, R24 ;  /* 0x000000ffff040224 */ /* 0x008fe400078e0018 */
[----:B------:R-:W-:-:S05]  /*2ce60*/  @P0 IMAD.MOV.U32 R5, RZ, RZ, R25 ;  /* 0x000000ffff050224 */ /* 0x000fca00078e0019 */
[----:B------:R0:W3:Y:S04]  /*2ce70*/  @P0 LDG.E.U16 R20, [R4.64] ;  /* 0x0000000604140981 */ /* 0x0000e8000c1e1500 */
[----:B--2---:R1:W-:Y:S01]  /*2ce80*/  STL [R1+0x19c], R14 ;  /* 0x00019c0e01007387 */ /* 0x0043e20000100800 */
[----:B------:R-:W2:Y:S02]  /*2ce90*/  LDL R27, [R1+0x1f1c] ;  /* 0x001f1c00011b7983 */ /* 0x000ea40000100800 */
[----:B------:R-:W2:Y:S01]  /*2cea0*/  LDL R26, [R1+0x1f28] ;  /* 0x001f2800011a7983 */ /* 0x000ea20000100800 */
[----:B-1----:R-:W2:Y:S04]  /*2ceb0*/  LDL R14, [R1+0x1f20] ;  /* 0x001f2000010e7983 */ /* 0x002ea80000100800 */
[----:B----4-:R1:W-:Y:S01]  /*2cec0*/  STL [R1+0x7418], R21 ;  /* 0x0074181501007387 */ /* 0x0103e20000100800 */
[----:B------:R-:W4:Y:S02]  /*2ced0*/  LDL R25, [R1+0x1f24] ;  /* 0x001f240001197983 */ /* 0x000f240000100800 */
[----:B------:R-:W4:Y:S01]  /*2cee0*/  LDL R24, [R1+0x1f2c] ;  /* 0x001f2c0001187983 */ /* 0x000f220000100800 */
[----:B------:R-:W-:Y:S01]  /*2cef0*/  PRMT R19, RZ, 0x7610, R19 ;  /* 0x00007610ff137816 */ /* 0x000fe20000000013 */
[----:B0-----:R-:W-:Y:S01]  /*2cf00*/  @P0 IMAD.MOV.U32 R5, RZ, RZ, R15 ;  /* 0x000000ffff050224 */ /* 0x001fe200078e000f */
[----:B------:R-:W-:-:S02]  /*2cf10*/  PRMT R18, RZ, 0x7610, R18 ;  /* 0x00007610ff127816 */ /* 0x000fc40000000012 */
[----:B------:R-:W-:Y:S02]  /*2cf20*/  ISETP.GT.AND P1, PT, R13, 0x7b, PT ;  /* 0x0000007b0d00780c */ /* 0x000fe40003f24270 */
[----:B------:R-:W-:Y:S01]  /*2cf30*/  PRMT R17, RZ, 0x7610, R17 ;  /* 0x00007610ff117816 */ /* 0x000fe20000000011 */
[----:B---3--:R-:W-:Y:S01]  /*2cf40*/  STL [R1+0x741c], R20 ;  /* 0x00741c1401007387 */ /* 0x008fe20000100800 */
[----:B------:R0:W-:Y:S02]  /*2cf50*/  STL [R1+0x194], R22 ;  /* 0x0001941601007387 */ /* 0x0001e40000100800 */
[----:B------:R-:W3:Y:S02]  /*2cf60*/  LDL R15, [R1+0x1f34] ;  /* 0x001f3400010f7983 */ /* 0x000ee40000100800 */
[----:B-1----:R-:W3:Y:S01]  /*2cf70*/  LDL R21, [R1+0x1f30] ;  /* 0x001f300001157983 */ /* 0x002ee20000100800 */
[----:B0-----:R-:W3:Y:S01]  /*2cf80*/  LDL R22, [R1+0x1f18] ;  /* 0x001f180001167983 */ /* 0x001ee20000100800 */
[----:B--2---:R-:W-:-:S03]  /*2cf90*/  @P0 IMAD.MOV.U32 R4, RZ, RZ, R14 ;  /* 0x000000ffff040224 */ /* 0x004fc600078e000e */
[----:B------:R-:W2:Y:S04]  /*2cfa0*/  LDL R14, [R1+0x1f40] ;  /* 0x001f4000010e7983 */ /* 0x000ea80000100800 */
[----:B------:R0:W2:Y:S02]  /*2cfb0*/  @P0 LDG.E.U16 R19, [R4.64] ;  /* 0x0000000604130981 */ /* 0x0000a4000c1e1500 */
[----:B0-----:R-:W-:Y:S02]  /*2cfc0*/  @P0 IMAD.MOV.U32 R4, RZ, RZ, R26 ;  /* 0x000000ffff040224 */ /* 0x001fe400078e001a */
[----:B------:R-:W-:-:S05]  /*2cfd0*/  @P0 IMAD.MOV.U32 R5, RZ, RZ, R27 ;  /* 0x000000ffff050224 */ /* 0x000fca00078e001b */
[----:B------:R4:W2:Y:S02]  /*2cfe0*/  @P0 LDG.E.U16 R18, [R4.64] ;  /* 0x0000000604120981 */ /* 0x0008a4000c1e1500 */
[----:B----4-:R-:W-:Y:S02]  /*2cff0*/  @P1 IMAD.MOV.U32 R4, RZ, RZ, R24 ;  /* 0x000000ffff041224 */ /* 0x010fe400078e0018 */
[----:B------:R-:W-:-:S05]  /*2d000*/  @P1 IMAD.MOV.U32 R5, RZ, RZ, R25 ;  /* 0x000000ffff051224 */ /* 0x000fca00078e0019 */
[----:B------:R3:W4:Y:S01]  /*2d010*/  @P1 LDG.E.U16 R17, [R4.64] ;  /* 0x0000000604111981 */ /* 0x000722000c1e1500 */
[----:B------:R-:W-:Y:S01]  /*2d020*/  PRMT R16, RZ, 0x7610, R16 ;  /* 0x00007610ff107816 */ /* 0x000fe20000000010 */
[----:B---3--:R-:W-:Y:S02]  /*2d030*/  @P1 IMAD.MOV.U32 R4, RZ, RZ, R15 ;  /* 0x000000ffff041224 */ /* 0x008fe400078e000f */
[----:B------:R-:W-:-:S05]  /*2d040*/  @P1 IMAD.MOV.U32 R5, RZ, RZ, R22 ;  /* 0x000000ffff051224 */ /* 0x000fca00078e0016 */
[----:B------:R0:W3:Y:S04]  /*2d050*/  @P1 LDG.E.U16 R16, [R4.64] ;  /* 0x0000000604101981 */ /* 0x0000e8000c1e1500 */
[----:B--2---:R1:W-:Y:S04]  /*2d060*/  STL [R1+0x7420], R19 ;  /* 0x0074201301007387 */ /* 0x0043e80000100800 */
[----:B------:R3:W-:Y:S01]  /*2d070*/  STL [R1+0x7424], R18 ;  /* 0x0074241201007387 */ /* 0x0007e20000100800 */
[----:B------:R-:W2:Y:S02]  /*2d080*/  LDL R25, [R1+0x1f3c] ;  /* 0x001f3c0001197983 */ /* 0x000ea40000100800 */
[----:B------:R-:W2:Y:S01]  /*2d090*/  LDL R24, [R1+0x1f48] ;  /* 0x001f480001187983 */ /* 0x000ea20000100800 */
[----:B----4-:R-:W-:Y:S01]  /*2d0a0*/  STL [R1+0x73f0], R17 ;  /* 0x0073f01101007387 */ /* 0x010fe20000100800 */
[----:B------:R-:W4:Y:S02]  /*2d0b0*/  LDL R22, [R1+0x1f44] ;  /* 0x001f440001167983 */ /* 0x000f240000100800 */
[----:B------:R-:W4:Y:S01]  /*2d0c0*/  LDL R15, [R1+0x1f4c] ;  /* 0x001f4c00010f7983 */ /* 0x000f220000100800 */
[----:B------:R-:W-:Y:S01]  /*2d0d0*/  PRMT R12, RZ, 0x7610, R12 ;  /* 0x00007610ff0c7816 */ /* 0x000fe2000000000c */
[----:B0-----:R-:W-:-:S02]  /*2d0e0*/  @P1 IMAD.MOV.U32 R4, RZ, RZ, R14 ;  /* 0x000000ffff041224 */ /* 0x001fc400078e000e */
[----:B------:R-:W-:Y:S01]  /*2d0f0*/  @P1 IMAD.MOV.U32 R5, RZ, RZ, R21 ;  /* 0x000000ffff051224 */ /* 0x000fe200078e0015 */
[----:B------:R-:W-:-:S04]  /*2d100*/  PRMT R11, RZ, 0x7610, R11 ;  /* 0x00007610ff0b7816 */ /* 0x000fc8000000000b */
[----:B------:R2:W4:Y:S01]  /*2d110*/  @P1 LDG.E.U16 R12, [R4.64] ;  /* 0x00000006040c1981 */ /* 0x000522000c1e1500 */
[----:B------:R-:W-:Y:S02]  /*2d120*/  ISETP.GT.AND P0, PT, R13, 0x7c, PT ;  /* 0x0000007c0d00780c */ /* 0x000fe40003f04270 */
[----:B------:R-:W-:Y:S01]  /*2d130*/  PRMT R10, RZ, 0x7610, R10 ;  /* 0x00007610ff0a7816 */ /* 0x000fe2000000000a */
[----:B---3--:R0:W-:Y:S01]  /*2d140*/  STL [R1+0x73f4], R16 ;  /* 0x0073f41001007387 */ /* 0x0081e20000100800 */
[----:B------:R-:W3:Y:S02]  /*2d150*/  LDL R21, [R1+0x1f38] ;  /* 0x001f380001157983 */ /* 0x000ee40000100800 */
[----:B------:R-:W3:Y:S02]  /*2d160*/  LDL R14, [R1+0x1f54] ;  /* 0x001f5400010e7983 */ /* 0x000ee40000100800 */
[----:B-1----:R-:W3:Y:S01]  /*2d170*/  LDL R19, [R1+0x1f50] ;  /* 0x001f500001137983 */ /* 0x002ee20000100800 */
[----:B------:R-:W3:Y:S01]  /*2d180*/  LDL R18, [R1+0x1f60] ;  /* 0x001f600001127983 */ /* 0x000ee20000100800 */
[----:B--2---:R-:W-:-:S02]  /*2d190*/  @P1 IMAD.MOV.U32 R5, RZ, RZ, R25 ;  /* 0x000000ffff051224 */ /* 0x004fc400078e0019 */
[----:B------:R-:W-:-:S05]  /*2d1a0*/  @P1 IMAD.MOV.U32 R4, RZ, RZ, R24 ;  /* 0x000000ffff041224 */ /* 0x000fca00078e0018 */
[----:B------:R4:W2:Y:S02]  /*2d1b0*/  @P1 LDG.E.U16 R11, [R4.64] ;  /* 0x00000006040b1981 */ /* 0x0008a4000c1e1500 */
[----:B----4-:R-:W-:Y:S02]  /*2d1c0*/  @P0 IMAD.MOV.U32 R5, RZ, RZ, R22 ;  /* 0x000000ffff050224 */ /* 0x010fe400078e0016 */
[----:B------:R-:W-:-:S05]  /*2d1d0*/  @P0 IMAD.MOV.U32 R4, RZ, RZ, R15 ;  /* 0x000000ffff040224 */ /* 0x000fca00078e000f */
[----:B------:R3:W4:Y:S04]  /*2d1e0*/  @P0 LDG.E.U16 R10, [R4.64] ;  /* 0x00000006040a0981 */ /* 0x000728000c1e1500 */
[----:B------:R1:W-:Y:S01]  /*2d1f0*/  STL [R1+0x73f8], R12 ;  /* 0x0073f80c01007387 */ /* 0x0003e20000100800 */
[----:B------:R-:W-:Y:S01]  /*2d200*/  PRMT R9, RZ, 0x7610, R9 ;  /* 0x00007610ff097816 */ /* 0x000fe20000000009 */
[----:B---3--:R-:W-:Y:S02]  /*2d210*/  @P0 IMAD.MOV.U32 R5, RZ, RZ, R21 ;  /* 0x000000ffff050224 */ /* 0x008fe400078e0015 */
[----:B------:R-:W-:-:S05]  /*2d220*/  @P0 IMAD.MOV.U32 R4, RZ, RZ, R14 ;  /* 0x000000ffff040224 */ /* 0x000fca00078e000e */
[----:B------:R3:W3:Y:S04]  /*2d230*/  @P0 LDG.E.U16 R9, [R4.64] ;  /* 0x0000000604090981 */ /* 0x0006e8000c1e1500 */
[----:B--2---:R-:W-:Y:S01]  /*2d240*/  STL [R1+0x73fc], R11 ;  /* 0x0073fc0b01007387 */ /* 0x004fe20000100800 */
[----:B0-----:R-:W2:Y:S02]  /*2d250*/  LDL R16, [R1+0x1f5c] ;  /* 0x001f5c0001107983 */ /* 0x001ea40000100800 */
[----:B------:R-:W2:Y:S01]  /*2d260*/  LDL R15, [R1+0x1f68] ;  /* 0x001f6800010f7983 */ /* 0x000ea20000100800 */
[----:B----4-:R0:W-:Y:S01]  /*2d270*/  STL [R1+0x73dc], R10 ;  /* 0x0073dc0a01007387 */ /* 0x0101e20000100800 */
[----:B------:R-:W4:Y:S02]  /*2d280*/  LDL R14, [R1+0x1f64] ;  /* 0x001f6400010e7983 */ /* 0x000f240000100800 */
[----:B-1----:R-:W4:Y:S01]  /*2d290*/  LDL R12, [R1+0x1f6c] ;  /* 0x001f6c00010c7983 */ /* 0x002f220000100800 */
[----:B------:R-:W-:Y:S01]  /*2d2a0*/  PRMT R8, RZ, 0x7610, R8 ;  /* 0x00007610ff087816 */ /* 0x000fe20000000008 */
[----:B---3--:R-:W-:-:S02]  /*2d2b0*/  @P0 IMAD.MOV.U32 R4, RZ, RZ, R18 ;  /* 0x000000ffff040224 */ /* 0x008fc400078e0012 */
[----:B------:R-:W-:Y:S01]  /*2d2c0*/  @P0 IMAD.MOV.U32 R5, RZ, RZ, R19 ;  /* 0x000000ffff050224 */ /* 0x000fe200078e0013 */
[----:B------:R-:W-:-:S04]  /*2d2d0*/  PRMT R7, RZ, 0x7610, R7 ;  /* 0x00007610ff077816 */ /* 0x000fc80000000007 */
[----:B------:R2:W3:Y:S01]  /*2d2e0*/  @P0 LDG.E.U16 R8, [R4.64] ;  /* 0x0000000604080981 */ /* 0x0004e2000c1e1500 */
[----:B------:R-:W-:Y:S02]  /*2d2f0*/  ISETP.GT.AND P1, PT, R13, 0x7d, PT ;  /* 0x0000007d0d00780c */ /* 0x000fe40003f24270 */
[----:B------:R-:W-:Y:S01]  /*2d300*/  PRMT R6, RZ, 0x7610, R6 ;  /* 0x00007610ff067816 */ /* 0x000fe20000000006 */
[----:B------:R1:W-:Y:S01]  /*2d310*/  STL [R1+0x73e0], R9 ;  /* 0x0073e00901007387 */ /* 0x0003e20000100800 */
[----:B0-----:R-:W3:Y:S02]  /*2d320*/  LDL R10, [R1+0x1f58] ;  /* 0x001f5800010a7983 */ /* 0x001ee40000100800 */
[----:B------:R-:W3:Y:S02]  /*2d330*/  LDL R19, [R1+0x1f70] ;  /* 0x001f700001137983 */ /* 0x000ee40000100800 */
[----:B------:R-:W3:Y:S01]  /*2d340*/  LDL R18, [R1+0x1f80] ;  /* 0x001f800001127983 */ /* 0x000ee20000100800 */
[----:B-1----:R-:W3:Y:S01]  /*2d350*/  LDL R9, [R1+0x1f74] ;  /* 0x001f740001097983 */ /* 0x002ee20000100800 */
[----:B--2---:R-:W-:-:S02]  /*2d360*/  @P0 IMAD.MOV.U32 R5, RZ, RZ, R16 ;  /* 0x000000ffff050224 */ /* 0x004fc400078e0010 */
[----:B------:R-:W-:-:S05]  /*2d370*/  @P0 IMAD.MOV.U32 R4, RZ, RZ, R15 ;  /* 0x000000ffff040224 */ /* 0x000fca00078e000f */
[----:B------:R4:W2:Y:S02]  /*2d380*/  @P0 LDG.E.U16 R7, [R4.64] ;  /* 0x0000000604070981 */ /* 0x0008a4000c1e1500 */
[----:B----4-:R-:W-:Y:S02]  /*2d390*/  @P1 IMAD.MOV.U32 R5, RZ, RZ, R14 ;  /* 0x000000ffff051224 */ /* 0x010fe400078e000e */
[----:B------:R-:W-:-:S05]  /*2d3a0*/  @P1 IMAD.MOV.U32 R4, RZ, RZ, R12 ;  /* 0x000000ffff041224 */ /* 0x000fca00078e000c */
[----:B------:R0:W4:Y:S04]  /*2d3b0*/  @P1 LDG.E.U16 R6, [R4.64] ;  /* 0x0000000604061981 */ /* 0x000128000c1e1500 */
[----:B---3--:R-:W-:Y:S01]  /*2d3c0*/  STL [R1+0x73e4], R8 ;  /* 0x0073e40801007387 */ /* 0x008fe20000100800 */
[----:B0-----:R-:W-:Y:S01]  /*2d3d0*/  PRMT R5, RZ, 0x7610, R5 ;  /* 0x00007610ff057816 */ /* 0x001fe20000000005 */
[----:B------:R-:W-:Y:S01]  /*2d3e0*/  @P1 IMAD.MOV.U32 R15, RZ, RZ, R10 ;  /* 0x000000ffff0f1224 */ /* 0x000fe200078e000a */
[----:B------:R-:W-:Y:S01]  /*2d3f0*/  PRMT R4, RZ, 0x7610, R4 ;  /* 0x00007610ff047816 */ /* 0x000fe20000000004 */
[----:B------:R-:W-:-:S05]  /*2d400*/  @P1 IMAD.MOV.U32 R14, RZ, RZ, R9 ;  /* 0x000000ffff0e1224 */ /* 0x000fca00078e0009 */
[----:B------:R0:W3:Y:S02]  /*2d410*/  @P1 LDG.E.U16 R5, [R14.64] ;  /* 0x000000060e051981 */ /* 0x0000e4000c1e1500 */
[----:B0-----:R-:W-:Y:S02]  /*2d420*/  @P1 IMAD.MOV.U32 R14, RZ, RZ, R18 ;  /* 0x000000ffff0e1224 */ /* 0x001fe400078e0012 */
[----:B------:R-:W-:-:S05]  /*2d430*/  @P1 IMAD.MOV.U32 R15, RZ, RZ, R19 ;  /* 0x000000ffff0f1224 */ /* 0x000fca00078e0013 */
[----:B------:R-:W3:Y:S04]  /*2d440*/  @P1 LDG.E.U16 R4, [R14.64] ;  /* 0x000000060e041981 */ /* 0x000ee8000c1e1500 */
[----:B--2---:R0:W-:Y:S01]  /*2d450*/  STL [R1+0x73e8], R7 ;  /* 0x0073e80701007387 */ /* 0x0041e20000100800 */
[----:B------:R-:W2:Y:S02]  /*2d460*/  LDL R16, [R1+0x1f7c] ;  /* 0x001f7c0001107983 */ /* 0x000ea40000100800 */
[----:B------:R-:W2:Y:S01]  /*2d470*/  LDL R12, [R1+0x1f88] ;  /* 0x001f8800010c7983 */ /* 0x000ea20000100800 */
[----:B----4-:R1:W-:Y:S01]  /*2d480*/  STL [R1+0x73b0], R6 ;  /* 0x0073b00601007387 */ /* 0x0103e20000100800 */
[----:B------:R-:W4:Y:S02]  /*2d490*/  LDL R10, [R1+0x1f84] ;  /* 0x001f8400010a7983 */ /* 0x000f240000100800 */
[----:B------:R-:W4:Y:S01]  /*2d4a0*/  LDL R9, [R1+0x1f8c] ;  /* 0x001f8c0001097983 */ /* 0x000f220000100800 */
[----:B------:R-:W-:-:S02]  /*2d4b0*/  PRMT R3, RZ, 0x7610, R3 ;  /* 0x00007610ff037816 */ /* 0x000fc40000000003 */
[----:B------:R-:W-:Y:S01]  /*2d4c0*/  ISETP.GT.AND P0, PT, R13, 0x7e, PT ;  /* 0x0000007e0d00780c */ /* 0x000fe20003f04270 */
[----:B---3--:R-:W-:Y:S01]  /*2d4d0*/  STL [R1+0x73b4], R5 ;  /* 0x0073b40501007387 */ /* 0x008fe20000100800 */
[----:B0-----:R-:W3:Y:S02]  /*2d4e0*/  LDL R7, [R1+0x1f78] ;  /* 0x001f780001077983 */ /* 0x001ee40000100800 */
[----:B-1----:R-:W3:Y:S01]  /*2d4f0*/  LDL R6, [R1+0x1f94] ;  /* 0x001f940001067983 */ /* 0x002ee20000100800 */
[----:B------:R0:W-:Y:S01]  /*2d500*/  STL [R1+0x73b8], R4 ;  /* 0x0073b80401007387 */ /* 0x0001e20000100800 */
[----:B------:R-:W3:Y:S02]  /*2d510*/  LDL R22, [R1+0x1f90] ;  /* 0x001f900001167983 */ /* 0x000ee40000100800 */
[----:B------:R-:W3:Y:S01]  /*2d520*/  LDL R21, [R1+0x1fa0] ;  /* 0x001fa00001157983 */ /* 0x000ee20000100800 */
[----:B0-----:R-:W-:Y:S01]  /*2d530*/  PRMT R4, RZ, 0x7610, R4 ;  /* 0x00007610ff047816 */ /* 0x001fe20000000004 */
[----:B--2---:R-:W-:-:S02]  /*2d540*/  @P1 IMAD.MOV.U32 R15, RZ, RZ, R16 ;  /* 0x000000ffff0f1224 */ /* 0x004fc400078e0010 */
[----:B------:R-:W-:-:S05]  /*2d550*/  @P1 IMAD.MOV.U32 R14, RZ, RZ, R12 ;  /* 0x000000ffff0e1224 */ /* 0x000fca00078e000c */
[----:B------:R4:W2:Y:S02]  /*2d560*/  @P1 LDG.E.U16 R3, [R14.64] ;  /* 0x000000060e031981 */ /* 0x0008a4000c1e1500 */
[----:B----4-:R-:W-:Y:S02]  /*2d570*/  @P0 IMAD.MOV.U32 R15, RZ, RZ, R10 ;  /* 0x000000ffff0f0224 */ /* 0x010fe400078e000a */
[----:B------:R-:W-:-:S05]  /*2d580*/  @P0 IMAD.MOV.U32 R14, RZ, RZ, R9 ;  /* 0x000000ffff0e0224 */ /* 0x000fca00078e0009 */
[----:B------:R3:W4:Y:S02]  /*2d590*/  @P0 LDG.E.U16 R4, [R14.64] ;  /* 0x000000060e040981 */ /* 0x000724000c1e1500 */
[----:B---3--:R-:W-:Y:S02]  /*2d5a0*/  @P0 IMAD.MOV.U32 R15, RZ, RZ, R7 ;  /* 0x000000ffff0f0224 */ /* 0x008fe400078e0007 */
[----:B------:R-:W-:Y:S01]  /*2d5b0*/  @P0 IMAD.MOV.U32 R14, RZ, RZ, R6 ;  /* 0x000000ffff0e0224 */ /* 0x000fe200078e0006 */
[----:B--2---:R0:W-:Y:S01]  /*2d5c0*/  STL [R1+0x73bc], R3 ;  /* 0x0073bc0301007387 */ /* 0x0041e20000100800 */
[----:B------:R-:W2:Y:S02]  /*2d5d0*/  LDL R19, [R1+0x1f9c] ;  /* 0x001f9c0001137983 */ /* 0x000ea40000100800 */
[----:B------:R-:W3:Y:S02]  /*2d5e0*/  LDL R18, [R1+0x1fa8] ;  /* 0x001fa80001127983 */ /* 0x000ee40000100800 */
[----:B------:R-:W3:Y:S01]  /*2d5f0*/  LDL R16, [R1+0x1fa4] ;  /* 0x001fa40001107983 */ /* 0x000ee20000100800 */
[----:B------:R-:W3:Y:S04]  /*2d600*/  LDL R12, [R1+0x1fac] ;  /* 0x001fac00010c7983 */ /* 0x000ee80000100800 */
[----:B------:R-:W3:Y:S04]  /*2d610*/  LDL R10, [R1+0x1f98] ;  /* 0x001f9800010a7983 */ /* 0x000ee80000100800 */
[----:B------:R-:W3:Y:S04]  /*2d620*/  LDL R9, [R1+0x1fb4] ;  /* 0x001fb40001097983 */ /* 0x000ee80000100800 */
[----:B------:R-:W3:Y:S04]  /*2d630*/  LDL R7, [R1+0x1fb0] ;  /* 0x001fb00001077983 */ /* 0x000ee80000100800 */
[----:B------:R-:W3:Y:S04]  /*2d640*/  LDL R6, [R1+0x1fc0] ;  /* 0x001fc00001067983 */ /* 0x000ee80000100800 */
[----:B----4-:R1:W-:Y:S01]  /*2d650*/  STL [R1+0x150], R4 ;  /* 0x0001500401007387 */ /* 0x0103e20000100800 */
[----:B0-----:R-:W4:Y:S01]  /*2d660*/  LDL R3, [R1+0x1fc4] ;  /* 0x001fc40001037983 */ /* 0x001f220000100800 */
[----:B------:R-:W-:-:S02]  /*2d670*/  PRMT R23, RZ, 0x7610, R23 ;  /* 0x00007610ff177816 */ /* 0x000fc40000000017 */
[----:B------:R-:W-:Y:S02]  /*2d680*/  PRMT R20, RZ, 0x7610, R20 ;  /* 0x00007610ff147816 */ /* 0x000fe40000000014 */
[----:B------:R-:W-:Y:S02]  /*2d690*/  ISETP.GT.AND P1, PT, R13, 0x7f, PT ;  /* 0x0000007f0d00780c */ /* 0x000fe40003f24270 */
[----:B------:R0:W4:Y:S01]  /*2d6a0*/  @P0 LDG.E.U16 R23, [R14.64] ;  /* 0x000000060e170981 */ /* 0x000122000c1e1500 */
[----:B------:R-:W-:Y:S02]  /*2d6b0*/  PRMT R17, RZ, 0x7610, R17 ;  /* 0x00007610ff117816 */ /* 0x000fe40000000011 */
[----:B------:R-:W-:Y:S02]  /*2d6c0*/  PRMT R11, RZ, 0x7610, R11 ;  /* 0x00007610ff0b7816 */ /* 0x000fe4000000000b */
[----:B------:R-:W-:Y:S01]  /*2d6d0*/  PRMT R8, RZ, 0x7610, R8 ;  /* 0x00007610ff087816 */ /* 0x000fe20000000008 */
[----:B-1----:R-:W4:Y:S01]  /*2d6e0*/  LDL R4, [R1+0x1fbc] ;  /* 0x001fbc0001047983 */ /* 0x002f220000100800 */
[----:B0-----:R-:W-:-:S02]  /*2d6f0*/  @P0 IMAD.MOV.U32 R14, RZ, RZ, R21 ;  /* 0x000000ffff0e0224 */ /* 0x001fc400078e0015 */
[----:B------:R-:W-:-:S05]  /*2d700*/  @P0 IMAD.MOV.U32 R15, RZ, RZ, R22 ;  /* 0x000000ffff0f0224 */ /* 0x000fca00078e0016 */
[----:B------:R2:W4:Y:S01]  /*2d710*/  @P0 LDG.E.U16 R20, [R14.64] ;  /* 0x000000060e140981 */ /* 0x000522000c1e1500 */
[----:B------:R-:W-:Y:S01]  /*2d720*/  PRMT R5, RZ, 0x7610, R5 ;  /* 0x00007610ff057816 */ /* 0x000fe20000000005 */
[----:B--2---:R-:W-:Y:S02]  /*2d730*/  @P0 IMAD.MOV.U32 R15, RZ, RZ, R19 ;  /* 0x000000ffff0f0224 */ /* 0x004fe400078e0013 */
[----:B---3--:R-:W-:-:S05]  /*2d740*/  @P0 IMAD.MOV.U32 R14, RZ, RZ, R18 ;  /* 0x000000ffff0e0224 */ /* 0x008fca00078e0012 */
[----:B------:R0:W2:Y:S02]  /*2d750*/  @P0 LDG.E.U16 R17, [R14.64] ;  /* 0x000000060e110981 */ /* 0x0000a4000c1e1500 */
[----:B0-----:R-:W-:Y:S02]  /*2d760*/  @P1 IMAD.MOV.U32 R14, RZ, RZ, R12 ;  /* 0x000000ffff0e1224 */ /* 0x001fe400078e000c */
[----:B------:R-:W-:-:S05]  /*2d770*/  @P1 IMAD.MOV.U32 R15, RZ, RZ, R16 ;  /* 0x000000ffff0f1224 */ /* 0x000fca00078e0010 */
[----:B------:R0:W3:Y:S02]  /*2d780*/  @P1 LDG.E.U16 R11, [R14.64] ;  /* 0x000000060e0b1981 */ /* 0x0000e4000c1e1500 */
[----:B0-----:R-:W-:Y:S02]  /*2d790*/  @P1 IMAD.MOV.U32 R14, RZ, RZ, R9 ;  /* 0x000000ffff0e1224 */ /* 0x001fe400078e0009 */
[----:B------:R-:W-:-:S05]  /*2d7a0*/  @P1 IMAD.MOV.U32 R15, RZ, RZ, R10 ;  /* 0x000000ffff0f1224 */ /* 0x000fca00078e000a */
[----:B------:R0:W2:Y:S02]  /*2d7b0*/  @P1 LDG.E.U16 R8, [R14.64] ;  /* 0x000000060e081981 */ /* 0x0000a4000c1e1500 */
[----:B0-----:R-:W-:Y:S02]  /*2d7c0*/  @P1 IMAD.MOV.U32 R14, RZ, RZ, R6 ;  /* 0x000000ffff0e1224 */ /* 0x001fe400078e0006 */
[----:B------:R-:W-:-:S05]  /*2d7d0*/  @P1 IMAD.MOV.U32 R15, RZ, RZ, R7 ;  /* 0x000000ffff0f1224 */ /* 0x000fca00078e0007 */
[----:B------:R4:W2:Y:S02]  /*2d7e0*/  @P1 LDG.E.U16 R5, [R14.64] ;  /* 0x000000060e051981 */ /* 0x0008a4000c1e1500 */
[----:B----4-:R-:W-:Y:S02]  /*2d7f0*/  @P1 IMAD.MOV.U32 R14, RZ, RZ, R3 ;  /* 0x000000ffff0e1224 */ /* 0x010fe400078e0003 */
[----:B------:R-:W4:Y:S01]  /*2d800*/  LDL.LU R3, [R1+0x78c] ;  /* 0x00078c0001037983 */ /* 0x000f220000300800 */
[----:B------:R-:W-:Y:S01]  /*2d810*/  PRMT R0, RZ, 0x7610, R0 ;  /* 0x00007610ff007816 */ /* 0x000fe20000000000 */
[----:B------:R-:W-:-:S05]  /*2d820*/  @P1 IMAD.MOV.U32 R15, RZ, RZ, R4 ;  /* 0x000000ffff0f1224 */ /* 0x000fca00078e0004 */
[----:B------:R-:W2:Y:S04]  /*2d830*/  @P1 LDG.E.U16 R0, [R14.64] ;  /* 0x000000060e001981 */ /* 0x000ea8000c1e1500 */
[----:B------:R-:W0:Y:S01]  /*2d840*/  S2R R2, SR_TID.X ;  /* 0x0000000000027919 */ /* 0x000e220000002100 */
[----:B------:R-:W-:Y:S06]  /*2d850*/  BAR.SYNC.DEFER_BLOCKING 0x0 ;  /* 0x0000000000007b1d */ /* 0x000fec0000010000 */
[----:B----4-:R1:W-:Y:S04]  /*2d860*/  STL [R1+0x7470], R3 ;  /* 0x0074700301007387 */ /* 0x0103e80000100800 */
[----:B-1----:R-:W4:Y:S01]  /*2d870*/  LDL.LU R3, [R1+0x81c] ;  /* 0x00081c0001037983 */ /* 0x002f220000300800 */
[----:B------:R-:W4:Y:S02]  /*2d880*/  LDL.LU R4, [R1+0x788] ;  /* 0x0007880001047983 */ /* 0x000f240000300800 */
[----:B--2---:R1:W-:Y:S02]  /*2d890*/  STL [R1+0x124], R5 ;  /* 0x0001240501007387 */ /* 0x0043e40000100800 */
[----:B-1----:R-:W2:Y:S01]  /*2d8a0*/  LDL.LU R5, [R1+0x784] ;  /* 0x0007840001057983 */ /* 0x002ea20000300800 */
[----:B------:R-:W2:Y:S02]  /*2d8b0*/  LDL.LU R6, [R1+0x700] ;  /* 0x0007000001067983 */ /* 0x000ea40000300800 */
[----:B------:R-:W2:Y:S02]  /*2d8c0*/  LDL.LU R7, [R1+0x6fc] ;  /* 0x0006fc0001077983 */ /* 0x000ea40000300800 */
[----:B------:R1:W-:Y:S02]  /*2d8d0*/  STL [R1+0x128], R8 ;  /* 0x0001280801007387 */ /* 0x0003e40000100800 */
[----:B-1----:R-:W2:Y:S01]  /*2d8e0*/  LDL.LU R8, [R1+0x6f8] ;  /* 0x0006f80001087983 */ /* 0x002ea20000300800 */
[----:B------:R-:W2:Y:S02]  /*2d8f0*/  LDL.LU R9, [R1+0x6f4] ;  /* 0x0006f40001097983 */ /* 0x000ea40000300800 */
[----:B------:R-:W2:Y:S02]  /*2d900*/  LDL.LU R10, [R1+0x670] ;  /* 0x00067000010a7983 */ /* 0x000ea40000300800 */
[----:B------:R-:W-:Y:S01]  /*2d910*/  STL [R1+0x148], R23 ;  /* 0x0001481701007387 */ /* 0x000fe20000100800 */
[----:B---3--:R1:W-:Y:S04]  /*2d920*/  STL [R1+0x130], R11 ;  /* 0x0001300b01007387 */ /* 0x0083e80000100800 */
[----:B-1----:R-:W3:Y:S01]  /*2d930*/  LDL.LU R11, [R1+0x66c] ;  /* 0x00066c00010b7983 */ /* 0x002ee20000300800 */
[----:B------:R-:W2:Y:S02]  /*2d940*/  LDL.LU R12, [R1+0x668] ;  /* 0x00066800010c7983 */ /* 0x000ea40000300800 */
[----:B------:R-:W-:Y:S02]  /*2d950*/  STL [R1+0x140], R20 ;  /* 0x0001401401007387 */ /* 0x000fe40000100800 */
[----:B------:R-:W2:Y:S01]  /*2d960*/  LDL.LU R16, [R1+0x664] ;  /* 0x0006640001107983 */ /* 0x000ea20000300800 */
[----:B------:R1:W-:Y:S04]  /*2d970*/  STL [R1+0x138], R17 ;  /* 0x0001381101007387 */ /* 0x0003e80000100800 */
[----:B-1----:R-:W2:Y:S01]  /*2d980*/  LDL.LU R17, [R1+0x5e0] ;  /* 0x0005e00001117983 */ /* 0x002ea20000300800 */
[----:B------:R-:W2:Y:S02]  /*2d990*/  LDL.LU R18, [R1+0x5dc] ;  /* 0x0005dc0001127983 */ /* 0x000ea40000300800 */
[----:B------:R-:W2:Y:S02]  /*2d9a0*/  LDL.LU R19, [R1+0x5d8] ;  /* 0x0005d80001137983 */ /* 0x000ea40000300800 */
[----:B------:R-:W2:Y:S01]  /*2d9b0*/  LDL.LU R20, [R1+0x5d4] ;  /* 0x0005d40001147983 */ /* 0x000ea20000300800 */
[----:B------:R-:W2:Y:S01]  /*2d9c0*/  LDL.LU R21, [R1+0x49c] ;  /* 0x00049c0001157983 */ /* 0x000ea20000300800 */
[----:B------:R-:W2:Y:S02]  /*2d9d0*/  LDL.LU R22, [R1+0x498] ;  /* 0x0004980001167983 */ /* 0x000ea40000300800 */
[----:B------:R-:W2:Y:S02]  /*2d9e0*/  LDL.LU R23, [R1+0x494] ;  /* 0x0004940001177983 */ /* 0x000ea40000300800 */
[----:B------:R-:W2:Y:S01]  /*2d9f0*/  LDL.LU R24, [R1+0x490] ;  /* 0x0004900001187983 */ /* 0x000ea20000300800 */
[----:B------:R-:W2:Y:S01]  /*2da00*/  LDL.LU R25, [R1+0x41c] ;  /* 0x00041c0001197983 */ /* 0x000ea20000300800 */
[----:B------:R-:W2:Y:S02]  /*2da10*/  LDL.LU R26, [R1+0x418] ;  /* 0x00041800011a7983 */ /* 0x000ea40000300800 */
[----:B------:R-:W3:Y:S02]  /*2da20*/  LDL.LU R27, [R1+0x414] ;  /* 0x00041400011b7983 */ /* 0x000ee40000300800 */
[----:B------:R-:W3:Y:S01]  /*2da30*/  LDL.LU R28, [R1+0x410] ;  /* 0x00041000011c7983 */ /* 0x000ee20000300800 */
[----:B------:R-:W3:Y:S01]  /*2da40*/  LDL.LU R29, [R1+0x39c] ;  /* 0x00039c00011d7983 */ /* 0x000ee20000300800 */
[----:B------:R-:W-:Y:S02]  /*2da50*/  STL [R1+0x72b0], R14 ;  /* 0x0072b00e01007387 */ /* 0x000fe40000100800 */
[----:B------:R-:W-:Y:S02]  /*2da60*/  STL [R1+0x72b8], R14 ;  /* 0x0072b80e01007387 */ /* 0x000fe40000100800 */
[----:B------:R-:W-:Y:S01]  /*2da70*/  STL [R1+0x72c0], R14 ;  /* 0x0072c00e01007387 */ /* 0x000fe20000100800 */
[----:B------:R-:W-:Y:S01]  /*2da80*/  STL [R1+0x72c8], R14 ;  /* 0x0072c80e01007387 */ /* 0x000fe20000100800 */
[----:B------:R-:W-:Y:S02]  /*2da90*/  STL [R1+0x72d0], R14 ;  /* 0x0072d00e01007387 */ /* 0x000fe40000100800 */
[----:B------:R1:W-:Y:S02]  /*2daa0*/  STL [R1+0x120], R0 ;  /* 0x0001200001007387 */ /* 0x0003e40000100800 */
[----:B------:R-:W-:Y:S01]  /*2dab0*/  STL [R1+0x72d8], R14 ;  /* 0x0072d80e01007387 */ /* 0x000fe20000100800 */
[----:B------:R-:W-:Y:S04]  /*2dac0*/  STL [R1+0x72e0], R14 ;  /* 0x0072e00e01007387 */ /* 0x000fe80000100800 */
[----:B-1----:R-:W1:Y:S01]  /*2dad0*/  S2R R0, SR_TID.X ;  /* 0x0000000000007919 */ /* 0x002e620000002100 */
[----:B------:R-:W-:Y:S02]  /*2dae0*/  STL [R1+0x72e8], R14 ;  /* 0x0072e80e01007387 */ /* 0x000fe40000100800 */
[----:B------:R-:W-:Y:S02]  /*2daf0*/  STL [R1+0x72f0], R14 ;  /* 0x0072f00e01007387 */ /* 0x000fe40000100800 */
[----:B------:R-:W-:Y:S01]  /*2db00*/  STL [R1+0x72f8], R14 ;  /* 0x0072f80e01007387 */ /* 0x000fe20000100800 */
[----:B------:R-:W-:Y:S01]  /*2db10*/  STL [R1+0x7304], R14 ;  /* 0x0073040e01007387 */ /* 0x000fe20000100800 */
        /* <DEDUP_REMOVED lines=11> */
[----:B0-----:R-:W-:Y:S01]  /*2dbd0*/  LOP3.LUT R2, R2, 0x7f, RZ, 0xc0, !PT ;  /* 0x0000007f02027812 */ /* 0x001fe200078ec0ff */
[----:B------:R0:W-:Y:S04]  /*2dbe0*/  STL [R1+0x7370], R14 ;  /* 0x0073700e01007387 */ /* 0x0001e80000100800 */
[----:B-1----:R1:W-:Y:S01]  /*2dbf0*/  STL [R1+0x7400], R0 ;  /* 0x0074000001007387 */ /* 0x0023e20000100800 */
[----:B0-----:R-:W-:Y:S01]  /*2dc00*/  LOP3.LUT R14, R0, 0x7f, RZ, 0xc0, !PT ;  /* 0x0000007f000e7812 */ /* 0x001fe200078ec0ff */
[----:B------:R-:W-:-:S02]  /*2dc10*/  IMAD.SHL.U32 R2, R2, 0x2, RZ ;  /* 0x0000000202027824 */ /* 0x000fc400078e00ff */
[----:B-1----:R-:W3:Y:S01]  /*2dc20*/  LDL.LU R0, [R1+0x790] ;  /* 0x0007900001007983 */ /* 0x002ee20000300800 */
[----:B------:R-:W-:Y:S02]  /*2dc30*/  STL [R1+0x72a8], R15 ;  /* 0x0072a80f01007387 */ /* 0x000fe40000100800 */
[----:B------:R-:W-:Y:S02]  /*2dc40*/  STL [R1+0x7368], R15 ;  /* 0x0073680f01007387 */ /* 0x000fe40000100800 */
[----:B------:R0:W-:Y:S01]  /*2dc50*/  STL [R1+0x7378], R15 ;  /* 0x0073780f01007387 */ /* 0x0001e20000100800 */
[----:B------:R-:W-:Y:S01]  /*2dc60*/  ISETP.GE.AND P0, PT, R14, R13, PT ;  /* 0x0000000d0e00720c */ /* 0x000fe20003f06270 */
[----:B0-----:R-:W3:Y:S01]  /*2dc70*/  LDL.LU R15, [R1+0x810] ;  /* 0x00081000010f7983 */ /* 0x001ee20000300800 */
[----:B------:R0:W-:Y:S03]  /*2dc80*/  STL [R1+0x73ec], R14 ;  /* 0x0073ec0e01007387 */ /* 0x0001e60000100800 */
[----:B0-----:R-:W3:Y:S01]  /*2dc90*/  LDL.LU R14, [R1+0x814] ;  /* 0x00081400010e7983 */ /* 0x001ee20000300800 */
[----:B------:R0:W-:Y:S03]  /*2dca0*/  STL [R1+0x737c], R13 ;  /* 0x00737c0d01007387 */ /* 0x0001e60000100800 */
[----:B0-----:R-:W3:Y:S04]  /*2dcb0*/  LDL.LU R13, [R1+0x818] ;  /* 0x00081800010d7983 */ /* 0x001ee80000300800 */
[----:B----4-:R0:W-:Y:S04]  /*2dcc0*/  STS.U16 [R2], R3 ;  /* 0x0000000302007388 */ /* 0x0101e80000000400 */
[----:B0-----:R-:W4:Y:S04]  /*2dcd0*/  LDL.LU R3, [R1+0x7470] ;  /* 0x0074700001037983 */ /* 0x001f280000300800 */
[----:B--2---:R0:W-:Y:S04]  /*2dce0*/  STS.U16 [R2+0xc100], R26 ;  /* 0x00c1001a02007388 */ /* 0x0041e80000000400 */
[----:B0-----:R-:W2:Y:S04]  /*2dcf0*/  LDL.LU R26, [R1+0x31c] ;  /* 0x00031c00011a7983 */ /* 0x001ea80000300800 */
[----:B--2---:R0:W-:Y:S04]  /*2dd00*/  STL [R1+0x7464], R26 ;  /* 0x0074641a01007387 */ /* 0x0041e80000100800 */
[----:B0-----:R-:W2:Y:S04]  /*2dd10*/  LDL.LU R26, [R1+0x390] ;  /* 0x00039000011a7983 */ /* 0x001ea80000300800 */
[----:B--2---:R0:W-:Y:S04]  /*2dd20*/  STL [R1+0x7468], R26 ;  /* 0x0074681a01007387 */ /* 0x0041e80000100800 */
[----:B0-----:R-:W2:Y:S04]  /*2dd30*/  LDL.LU R26, [R1+0x394] ;  /* 0x00039400011a7983 */ /* 0x001ea80000300800 */
[----:B---3--:R-:W-:Y:S04]  /*2dd40*/  STS.U16 [R2+0xc200], R27 ;  /* 0x00c2001b02007388 */ /* 0x008fe80000000400 */
[----:B------:R-:W-:Y:S04]  /*2dd50*/  STS.U16 [R2+0xc300], R28 ;  /* 0x00c3001c02007388 */ /* 0x000fe80000000400 */
[----:B------:R-:W-:Y:S04]  /*2dd60*/  STS.U16 [R2+0xe000], R29 ;  /* 0x00e0001d02007388 */ /* 0x000fe80000000400 */
[----:B------:R-:W-:Y:S04]  /*2dd70*/  STS.U16 [R2+0x100], R13 ;  /* 0x0001000d02007388 */ /* 0x000fe80000000400 */
[----:B------:R-:W-:Y:S04]  /*2dd80*/  STS.U16 [R2+0x200], R14 ;  /* 0x0002000e02007388 */ /* 0x000fe80000000400 */
[----:B------:R-:W-:Y:S04]  /*2dd90*/  STS.U16 [R2+0x300], R15 ;  /* 0x0003000f02007388 */ /* 0x000fe80000000400 */
[----:B------:R-:W-:Y:S04]  /*2dda0*/  STS.U16 [R2+0x2000], R0 ;  /* 0x0020000002007388 */ /* 0x000fe80000000400 */
[----:B----4-:R-:W-:Y:S04]  /*2ddb0*/  STS.U16 [R2+0x2100], R3 ;  /* 0x0021000302007388 */ /* 0x010fe80000000400 */
[----:B------:R-:W-:Y:S04]  /*2ddc0*/  STS.U16 [R2+0x2200], R4 ;  /* 0x0022000402007388 */ /* 0x000fe80000000400 */
[----:B------:R-:W-:Y:S04]  /*2ddd0*/  STS.U16 [R2+0x2300], R5 ;  /* 0x0023000502007388 */ /* 0x000fe80000000400 */
[----:B------:R-:W-:Y:S04]  /*2dde0*/  STS.U16 [R2+0x4000], R6 ;  /* 0x0040000602007388 */ /* 0x000fe80000000400 */
[----:B------:R-:W-:Y:S04]  /*2ddf0*/  STS.U16 [R2+0x4100], R7 ;  /* 0x0041000702007388 */ /* 0x000fe80000000400 */
[----:B------:R-:W-:Y:S04]  /*2de00*/  STS.U16 [R2+0x4200], R8 ;  /* 0x0042000802007388 */ /* 0x000fe80000000400 */
[----:B--2---:R0:W-:Y:S04]  /*2de10*/  STL [R1+0x746c], R26 ;  /* 0x00746c1a01007387 */ /* 0x0041e80000100800 */
[----:B0-----:R-:W2:Y:S01]  /*2de20*/  LDL.LU R26, [R1+0x398] ;  /* 0x00039800011a7983 */ /* 0x001ea20000300800 */
[----:B------:R-:W3:Y:S02]  /*2de30*/  LDL.LU R27, [R1+0x318] ;  /* 0x00031800011b7983 */ /* 0x000ee40000300800 */
[----:B------:R-:W4:Y:S02]  /*2de40*/  LDL.LU R28, [R1+0x314] ;  /* 0x00031400011c7983 */ /* 0x000f240000300800 */
[----:B------:R-:W3:Y:S01]  /*2de50*/  LDL.LU R29, [R1+0x310] ;  /* 0x00031000011d7983 */ /* 0x000ee20000300800 */
[----:B------:R-:W3:Y:S01]  /*2de60*/  LDL.LU R13, [R1+0x29c] ;  /* 0x00029c00010d7983 */ /* 0x000ee20000300800 */
[----:B------:R-:W3:Y:S02]  /*2de70*/  LDL.LU R14, [R1+0x298] ;  /* 0x00029800010e7983 */ /* 0x000ee40000300800 */
[----:B------:R-:W3:Y:S02]  /*2de80*/  LDL.LU R15, [R1+0x294] ;  /* 0x00029400010f7983 */ /* 0x000ee40000300800 */
[----:B------:R-:W3:Y:S01]  /*2de90*/  LDL.LU R0, [R1+0x290] ;  /* 0x0002900001007983 */ /* 0x000ee20000300800 */
[----:B------:R-:W3:Y:S01]  /*2dea0*/  LDL.LU R3, [R1+0x21c] ;  /* 0x00021c0001037983 */ /* 0x000ee20000300800 */
[----:B------:R-:W3:Y:S02]  /*2deb0*/  LDL.LU R4, [R1+0x218] ;  /* 0x0002180001047983 */ /* 0x000ee40000300800 */
[----:B------:R-:W3:Y:S02]  /*2dec0*/  LDL.LU R5, [R1+0x214] ;  /* 0x0002140001057983 */ /* 0x000ee40000300800 */
[----:B------:R-:W3:Y:S01]  /*2ded0*/  LDL.LU R6, [R1+0x210] ;  /* 0x0002100001067983 */ /* 0x000ee20000300800 */
[----:B------:R-:W3:Y:S04]  /*2dee0*/  LDL.LU R7, [R1+0x1a4] ;  /* 0x0001a40001077983 */ /* 0x000ee80000300800 */
[----:B------:R0:W-:Y:S01]  /*2def0*/  STS.U16 [R2+0x4300], R9 ;  /* 0x0043000902007388 */ /* 0x0001e20000000400 */
[----:B------:R-:W3:Y:S03]  /*2df00*/  LDL.LU R8, [R1+0x1a0] ;  /* 0x0001a00001087983 */ /* 0x000ee60000300800 */
[----:B------:R1:W-:Y:S04]  /*2df10*/  STS.U16 [R2+0x6000], R10 ;  /* 0x0060000a02007388 */ /* 0x0003e80000000400 */
[----:B------:R1:W-:Y:S04]  /*2df20*/  STS.U16 [R2+0x6100], R11 ;  /* 0x0061000b02007388 */ /* 0x0003e80000000400 */
[----:B------:R1:W-:Y:S04]  /*2df30*/  STS.U16 [R2+0x6200], R12 ;  /* 0x0062000c02007388 */ /* 0x0003e80000000400 */
[----:B------:R1:W-:Y:S04]  /*2df40*/  STS.U16 [R2+0x6300], R16 ;  /* 0x0063001002007388 */ /* 0x0003e80000000400 */
[----:B------:R1:W-:Y:S04]  /*2df50*/  STS.U16 [R2+0x8000], R17 ;  /* 0x0080001102007388 */ /* 0x0003e80000000400 */
[----:B0-----:R-:W3:Y:S01]  /*2df60*/  LDL.LU R9, [R1+0x198] ;  /* 0x0001980001097983 */ /* 0x001ee20000300800 */
[----:B-1----:R-:W3:Y:S02]  /*2df70*/  LDL.LU R10, [R1+0x190] ;  /* 0x00019000010a7983 */ /* 0x002ee40000300800 */
[----:B------:R-:W3:Y:S01]  /*2df80*/  LDL.LU R11, [R1+0x11c] ;  /* 0x00011c00010b7983 */ /* 0x000ee20000300800 */
[----:B------:R-:W3:Y:S01]  /*2df90*/  LDL.LU R12, [R1+0x118] ;  /* 0x00011800010c7983 */ /* 0x000ee20000300800 */
[----:B------:R-:W3:Y:S03]  /*2dfa0*/  LDL.LU R16, [R1+0x114] ;  /* 0x0001140001107983 */ /* 0x000ee60000300800 */
        /* <DEDUP_REMOVED lines=15> */
[----:B0-----:R-:W3:Y:S01]  /*2e0a0*/  LDL.LU R24, [R1+0x54] ;  /* 0x0000540001187983 */ /* 0x001ee20000300800 */
[----:B-1----:R-:W3:Y:S03]  /*2e0b0*/  LDL.LU R25, [R1+0x50] ;  /* 0x0000500001197983 */ /* 0x002ee60000300800 */
[----:B--2---:R0:W-:Y:S04]  /*2e0c0*/  STS.U16 [R2+0xe100], R26 ;  /* 0x00e1001a02007388 */ /* 0x0041e80000000400 */
[----:B0-----:R-:W2:Y:S04]  /*2e0d0*/  LDL.LU R26, [R1+0x746c] ;  /* 0x00746c00011a7983 */ /* 0x001ea80000300800 */
[----:B--2---:R0:W-:Y:S04]  /*2e0e0*/  STS.U16 [R2+0xe200], R26 ;  /* 0x00e2001a02007388 */ /* 0x0041e80000000400 */
[----:B0-----:R-:W2:Y:S04]  /*2e0f0*/  LDL.LU R26, [R1+0x7468] ;  /* 0x00746800011a7983 */ /* 0x001ea80000300800 */
[----:B--2---:R0:W-:Y:S04]  /*2e100*/  STS.U16 [R2+0xe300], R26 ;  /* 0x00e3001a02007388 */ /* 0x0041e80000000400 */
[----:B0-----:R-:W2:Y:S04]  /*2e110*/  LDL.LU R26, [R1+0x7464] ;  /* 0x00746400011a7983 */ /* 0x001ea80000300800 */
[----:B---3--:R-:W-:Y:S04]  /*2e120*/  STS.U16 [R2+0x10100], R27 ;  /* 0x0101001b02007388 */ /* 0x008fe80000000400 */
[----:B----4-:R-:W-:Y:S04]  /*2e130*/  STS.U16 [R2+0x10200], R28 ;  /* 0x0102001c02007388 */ /* 0x010fe80000000400 */
[----:B------:R-:W-:Y:S04]  /*2e140*/  STS.U16 [R2+0x10300], R29 ;  /* 0x0103001d02007388 */ /* 0x000fe80000000400 */
[----:B------:R-:W-:Y:S04]  /*2e150*/  STS.U16 [R2+0x12000], R13 ;  /* 0x0120000d02007388 */ /* 0x000fe80000000400 */
[----:B--2---:R0:W-:Y:S04]  /*2e160*/  STS.U16 [R2+0x10000], R26 ;  /* 0x0100001a02007388 */ /* 0x0041e80000000400 */
[----:B0-----:R-:W2:Y:S01]  /*2e170*/  LDL.LU R26, [R1+0x7460] ;  /* 0x00746000011a7983 */ /* 0x001ea20000300800 */
[----:B------:R-:W3:Y:S02]  /*2e180*/  LDL.LU R27, [R1+0x745c] ;  /* 0x00745c00011b7983 */ /* 0x000ee40000300800 */
[----:B------:R-:W4:Y:S02]  /*2e190*/  LDL.LU R28, [R1+0x7458] ;  /* 0x00745800011c7983 */ /* 0x000f240000300800 */
[----:B------:R-:W2:Y:S01]  /*2e1a0*/  LDL.LU R29, [R1+0x7454] ;  /* 0x00745400011d7983 */ /* 0x000ea20000300800 */
[----:B------:R-:W2:Y:S04]  /*2e1b0*/  LDL.LU R13, [R1+0x778] ;  /* 0x00077800010d7983 */ /* 0x000ea80000300800 */
[----:B------:R-:W-:Y:S04]  /*2e1c0*/  STS.U16 [R2+0x12100], R14 ;  /* 0x0121000e02007388 */ /* 0x000fe80000000400 */
        /* <DEDUP_REMOVED lines=17> */
[----:B--2---:R0:W-:Y:S04]  /*2e2e0*/  STL [R1+0x7450], R13 ;  /* 0x0074500d01007387 */ /* 0x0041e80000100800 */
[----:B0-----:R-:W2:Y:S01]  /*2e2f0*/  LDL.LU R13, [R1+0x80c] ;  /* 0x00080c00010d7983 */ /* 0x001ea20000300800 */
        /* <DEDUP_REMOVED lines=16> */
[----:B------:R-:W2:Y:S03]  /*2e400*/  LDL.LU R20, [R1+0x480] ;  /* 0x0004800001147983 */ /* 0x000ea60000300800 */
[----:B------:R0:W-:Y:S01]  /*2e410*/  STS.U16 [R2+0x1c000], R22 ;  /* 0x01c0001602007388 */ /* 0x0001e20000000400 */
[----:B------:R-:W2:Y:S03]  /*2e420*/  LDL.LU R21, [R1+0x40c] ;  /* 0x00040c0001157983 */ /* 0x000ea60000300800 */
[----:B------:R1:W-:Y:S04]  /*2e430*/  STS.U16 [R2+0x1c100], R23 ;  /* 0x01c1001702007388 */ /* 0x0003e80000000400 */
[----:B------:R1:W-:Y:S04]  /*2e440*/  STS.U16 [R2+0x1c200], R24 ;  /* 0x01c2001802007388 */ /* 0x0003e80000000400 */
[----:B------:R3:W-:Y:S04]  /*2e450*/  STS.U16 [R2+0x1c300], R25 ;  /* 0x01c3001902007388 */ /* 0x0007e80000000400 */
[----:B------:R-:W-:Y:S04]  /*2e460*/  STS.U16 [R2+0x1e000], R29 ;  /* 0x01e0001d02007388 */ /* 0x000fe80000000400 */
[----:B0-----:R-:W2:Y:S01]  /*2e470*/  LDL.LU R22, [R1+0x408] ;  /* 0x0004080001167983 */ /* 0x001ea20000300800 */
[----:B-1----:R-:W2:Y:S02]  /*2e480*/  LDL.LU R23, [R1+0x404] ;  /* 0x0004040001177983 */ /* 0x002ea40000300800 */
[----:B------:R-:W2:Y:S01]  /*2e490*/  LDL.LU R24, [R1+0x400] ;  /* 0x0004000001187983 */ /* 0x000ea20000300800 */
[----:B---3--:R-:W3:Y:S01]  /*2e4a0*/  LDL.LU R25, [R1+0x38c] ;  /* 0x00038c0001197983 */ /* 0x008ee20000300800 */
[----:B------:R0:W-:Y:S03]  /*2e4b0*/  STL [R1+0x7380], R29 ;  /* 0x0073801d01007387 */ /* 0x0001e60000100800 */
[----:B----4-:R-:W-:Y:S04]  /*2e4c0*/  STS.U16 [R2+0x1e100], R28 ;  /* 0x01e1001c02007388 */ /* 0x010fe80000000400 */
[----:B------:R-:W-:Y:S04]  /*2e4d0*/  STS.U16 [R2+0x1e200], R27 ;  /* 0x01e2001b02007388 */ /* 0x000fe80000000400 */
[----:B------:R-:W-:Y:S04]  /*2e4e0*/  STS.U16 [R2+0x1e300], R26 ;  /* 0x01e3001a02007388 */ /* 0x000fe80000000400 */
[----:B------:R1:W-:Y:S04]  /*2e4f0*/  STS.U16 [R2+0x12300], R0 ;  /* 0x0123000002007388 */ /* 0x0003e80000000400 */
[----:B0-----:R-:W4:Y:S01]  /*2e500*/  LDL.LU R29, [R1+0x77c] ;  /* 0x00077c00011d7983 */ /* 0x001f220000300800 */
[----:B------:R0:W-:Y:S01]  /*2e510*/  STL [R1+0x7384], R28 ;  /* 0x0073841c01007387 */ /* 0x0001e20000100800 */
[----:B-1----:R-:W-:-:S02]  /*2e520*/  LOP3.LUT R0, R2, 0x10, RZ, 0x3c, !PT ;  /* 0x0000001002007812 */ /* 0x002fc400078e3cff */
[----:B0-----:R-:W3:Y:S01]  /*2e530*/  LDL.LU R28, [R1+0x780] ;  /* 0x00078000011c7983 */ /* 0x001ee20000300800 */
[----:B------:R0:W-:Y:S03]  /*2e540*/  STL [R1+0x7388], R27 ;  /* 0x0073881b01007387 */ /* 0x0001e60000100800 */
[----:B0-----:R-:W3:Y:S01]  /*2e550*/  LDL.LU R27, [R1+0x800] ;  /* 0x00080000011b7983 */ /* 0x001ee20000300800 */
[----:B------:R0:W-:Y:S03]  /*2e560*/  STL [R1+0x7390], R26 ;  /* 0x0073901a01007387 */ /* 0x0001e60000100800 */
[----:B0-----:R-:W3:Y:S01]  /*2e570*/  LDL.LU R26, [R1+0x804] ;  /* 0x00080400011a7983 */ /* 0x001ee20000300800 */
[----:B------:R0:W-:Y:S03]  /*2e580*/  STL [R1+0x738c], R2 ;  /* 0x00738c0201007387 */ /* 0x0001e60000100800 */
[----:B0-----:R-:W3:Y:S04]  /*2e590*/  LDL.LU R2, [R1+0x808] ;  /* 0x0008080001027983 */ /* 0x001ee80000300800 */
[----:B--2---:R0:W-:Y:S04]  /*2e5a0*/  STS.U16 [R0+0x400], R13 ;  /* 0x0004000d00007388 */ /* 0x0041e80000000400 */
[----:B0-----:R-:W2:Y:S04]  /*2e5b0*/  LDL.LU R13, [R1+0x7450] ;  /* 0x00745000010d7983 */ /* 0x001ea80000300800 */
[----:B---3--:R-:W-:Y:S01]  /*2e5c0*/  STS.U16 [R0+0x500], R2 ;  /* 0x0005000200007388 */ /* 0x008fe20000000400 */
[----:B------:R-:W-:Y:S02]  /*2e5d0*/  STS.U16 [R0+0x600], R26 ;  /* 0x0006001a00007388 */ /* 0x000fe40000000400 */
[----:B------:R-:W-:Y:S02]  /*2e5e0*/  STS.U16 [R0+0x700], R27 ;  /* 0x0007001b00007388 */ /* 0x000fe40000000400 */
[----:B------:R-:W-:Y:S01]  /*2e5f0*/  STS.U16 [R0+0x2400], R28 ;  /* 0x0024001c00007388 */ /* 0x000fe20000000400 */
[----:B----4-:R-:W-:Y:S04]  /*2e600*/  STS.U16 [R0+0x2500], R29 ;  /* 0x0025001d00007388 */ /* 0x010fe80000000400 */
[----:B--2---:R-:W-:Y:S01]  /*2e610*/  STS.U16 [R0+0x2600], R13 ;  /* 0x0026000d00007388 */ /* 0x004fe20000000400 */
[----:B------:R-:W-:Y:S02]  /*2e620*/  STS.U16 [R0+0x2700], R14 ;  /* 0x0027000e00007388 */ /* 0x000fe40000000400 */
[----:B------:R-:W-:Y:S02]  /*2e630*/  STS.U16 [R0+0x4400], R15 ;  /* 0x0044000f00007388 */ /* 0x000fe40000000400 */
[----:B------:R-:W-:Y:S01]  /*2e640*/  STS.U16 [R0+0x4500], R3 ;  /* 0x0045000300007388 */ /* 0x000fe20000000400 */
[----:B------:R-:W-:Y:S01]  /*2e650*/  STS.U16 [R0+0x4600], R4 ;  /* 0x0046000400007388 */ /* 0x000fe20000000400 */
        /* <DEDUP_REMOVED lines=12> */
[----:B------:R0:W-:Y:S02]  /*2e720*/  STS.U16 [R0+0xa700], R20 ;  /* 0x00a7001400007388 */ /* 0x0001e40000000400 */
[----:B------:R-:W-:Y:S02]  /*2e730*/  STS.U16 [R0+0xc400], R21 ;  /* 0x00c4001500007388 */ /* 0x000fe40000000400 */
[----:B------:R1:W-:Y:S01]  /*2e740*/  STS.U16 [R0+0xc500], R22 ;  /* 0x00c5001600007388 */ /* 0x0003e20000000400 */
[----:B0-----:R-:W2:Y:S01]  /*2e750*/  LDL.LU R20, [R1+0x388] ;  /* 0x0003880001147983 */ /* 0x001ea20000300800 */
[----:B-1----:R-:W3:Y:S03]  /*2e760*/  LDL.LU R22, [R1+0x30c] ;  /* 0x00030c0001167983 */ /* 0x002ee60000300800 */
[----:B---3--:R0:W-:Y:S04]  /*2e770*/  STL [R1+0x7448], R22 ;  /* 0x0074481601007387 */ /* 0x0081e80000100800 */
[----:B0-----:R-:W3:Y:S04]  /*2e780*/  LDL.LU R22, [R1+0x380] ;  /* 0x0003800001167983 */ /* 0x001ee80000300800 */
[----:B------:R-:W-:Y:S01]  /*2e790*/  STS.U16 [R0+0xc600], R23 ;  /* 0x00c6001700007388 */ /* 0x000fe20000000400 */
[----:B------:R-:W-:Y:S02]  /*2e7a0*/  STS.U16 [R0+0xc700], R24 ;  /* 0x00c7001800007388 */ /* 0x000fe40000000400 */
[----:B------:R-:W-:Y:S01]  /*2e7b0*/  STS.U16 [R0+0xe400], R25 ;  /* 0x00e4001900007388 */ /* 0x000fe20000000400 */
[----:B---3--:R0:W-:Y:S04]  /*2e7c0*/  STL [R1+0x744c], R22 ;  /* 0x00744c1601007387 */ /* 0x0081e80000100800 */
[----:B0-----:R-:W3:Y:S01]  /*2e7d0*/  LDL.LU R22, [R1+0x384] ;  /* 0x0003840001167983 */ /* 0x001ee20000300800 */
[----:B------:R-:W4:Y:S02]  /*2e7e0*/  LDL.LU R23, [R1+0x308] ;  /* 0x0003080001177983 */ /* 0x000f240000300800 */
[----:B------:R-:W4:Y:S02]  /*2e7f0*/  LDL.LU R24, [R1+0x304] ;  /* 0x0003040001187983 */ /* 0x000f240000300800 */
[----:B------:R-:W4:Y:S01]  /*2e800*/  LDL.LU R25, [R1+0x300] ;  /* 0x0003000001197983 */ /* 0x000f220000300800 */
[----:B------:R-:W4:Y:S01]  /*2e810*/  LDL.LU R2, [R1+0x28c] ;  /* 0x00028c0001027983 */ /* 0x000f220000300800 */
        /* <DEDUP_REMOVED lines=21> */
[----:B------:R-:W4:Y:S01]  /*2e970*/  LDL.LU R21, [R1+0x44] ;  /* 0x0000440001157983 */ /* 0x000f220000300800 */
[----:B--2---:R0:W-:Y:S04]  /*2e980*/  STS.U16 [R0+0xe500], R20 ;  /* 0x00e5001400007388 */ /* 0x0041e80000000400 */
[----:B0-----:R-:W3:Y:S04]  /*2e990*/  LDL.LU R20, [R1+0x40] ;  /* 0x0000400001147983 */ /* 0x001ee80000300800 */
[----:B---3--:R0:W-:Y:S04]  /*2e9a0*/  STS.U16 [R0+0xe600], R22 ;  /* 0x00e6001600007388 */ /* 0x0081e80000000400 */
[----:B0-----:R-:W3:Y:S04]  /*2e9b0*/  LDL.LU R22, [R1+0x744c] ;  /* 0x00744c0001167983 */ /* 0x001ee80000300800 */
[----:B---3--:R0:W-:Y:S04]  /*2e9c0*/  STS.U16 [R0+0xe700], R22 ;  /* 0x00e7001600007388 */ /* 0x0081e80000000400 */
[----:B0-----:R-:W3:Y:S04]  /*2e9d0*/  LDL.LU R22, [R1+0x7448] ;  /* 0x0074480001167983 */ /* 0x001ee80000300800 */
[----:B---3--:R0:W-:Y:S01]  /*2e9e0*/  STS.U16 [R0+0x10400], R22 ;  /* 0x0104001600007388 */ /* 0x0081e20000000400 */
[----:B----4-:R1:W-:Y:S02]  /*2e9f0*/  STS.U16 [R0+0x10500], R23 ;  /* 0x0105001700007388 */ /* 0x0103e40000000400 */
[----:B------:R3:W-:Y:S02]  /*2ea00*/  STS.U16 [R0+0x10600], R24 ;  /* 0x0106001800007388 */ /* 0x0007e40000000400 */
[----:B------:R4:W-:Y:S01]  /*2ea10*/  STS.U16 [R0+0x10700], R25 ;  /* 0x0107001900007388 */ /* 0x0009e20000000400 */
[----:B0-----:R-:W2:Y:S01]  /*2ea20*/  LDL.LU R22, [R1+0x7444] ;  /* 0x0074440001167983 */ /* 0x001ea20000300800 */
[----:B-1----:R-:W2:Y:S02]  /*2ea30*/  LDL.LU R23, [R1+0x7440] ;  /* 0x0074400001177983 */ /* 0x002ea40000300800 */
[----:B---3--:R-:W3:Y:S02]  /*2ea40*/  LDL.LU R24, [R1+0x743c] ;  /* 0x00743c0001187983 */ /* 0x008ee40000300800 */
[----:B----4-:R-:W4:Y:S01]  /*2ea50*/  LDL.LU R25, [R1+0x7438] ;  /* 0x0074380001197983 */ /* 0x010f220000300800 */
        /* <DEDUP_REMOVED lines=24> */
[----:B----4-:R-:W-:Y:S04]  /*2ebe0*/  STS.U16 [R0+0x1e400], R25 ;  /* 0x01e4001900007388 */ /* 0x010fe80000000400 */
[----:B------:R-:W-:Y:S01]  /*2ebf0*/  STL [R1+0x7394], R25 ;  /* 0x0073941901007387 */ /* 0x000fe20000100800 */
[----:B---3--:R-:W-:Y:S02]  /*2ec00*/  STS.U16 [R0+0x1e500], R24 ;  /* 0x01e5001800007388 */ /* 0x008fe40000000400 */
[----:B------:R0:W-:Y:S02]  /*2ec10*/  STL [R1+0x7398], R24 ;  /* 0x0073981801007387 */ /* 0x0001e40000100800 */
[----:B0-----:R-:W3:Y:S04]  /*2ec20*/  LDL.LU R24, [R1+0x7f0] ;  /* 0x0007f00001187983 */ /* 0x001ee80000300800 */
[----:B------:R-:W0:Y:S01]  /*2ec30*/  S2R R21, SR_TID.X ;  /* 0x0000000000157919 */ /* 0x000e220000002100 */
[----:B--2---:R-:W-:Y:S03]  /*2ec40*/  STS.U16 [R0+0x1e600], R23 ;  /* 0x01e6001700007388 */ /* 0x004fe60000000400 */
[----:B---3--:R1:W-:Y:S04]  /*2ec50*/  STL [R1+0x7430], R24 ;  /* 0x0074301801007387 */ /* 0x0083e80000100800 */
[----:B-1----:R-:W2:Y:S01]  /*2ec60*/  LDL.LU R24, [R1+0x7fc] ;  /* 0x0007fc0001187983 */ /* 0x002ea20000300800 */
[----:B0-----:R-:W-:-:S05]  /*2ec70*/  LOP3.LUT R21, R21, 0x7f, RZ, 0xc0, !PT ;  /* 0x0000007f15157812 */ /* 0x001fca00078ec0ff */
[----:B------:R-:W-:Y:S02]  /*2ec80*/  IMAD.SHL.U32 R0, R21, 0x2, RZ ;  /* 0x0000000215007824 */ /* 0x000fe400078e00ff */
[----:B------:R-:W0:Y:S04]  /*2ec90*/  S2R R21, SR_TID.X ;  /* 0x0000000000157919 */ /* 0x000e280000002100 */
[----:B--2---:R0:W-:Y:S01]  /*2eca0*/  STL [R1+0x7434], R24 ;  /* 0x0074341801007387 */ /* 0x0041e20000100800 */
[----:B------:R-:W2:Y:S02]  /*2ecb0*/  LDL.LU R25, [R1+0x770] ;  /* 0x0007700001197983 */ /* 0x000ea40000300800 */
[----:B------:R-:W3:Y:S02]  /*2ecc0*/  LDL.LU R2, [R1+0x76c] ;  /* 0x00076c0001027983 */ /* 0x000ee40000300800 */
[----:B------:R-:W4:Y:S01]  /*2ecd0*/  LDL.LU R26, [R1+0x768] ;  /* 0x00076800011a7983 */ /* 0x000f220000300800 */
        /* <DEDUP_REMOVED lines=9> */
[----:B0-----:R-:W-:Y:S01]  /*2ed70*/  LOP3.LUT R24, R21, 0x7f, RZ, 0xc0, !PT ;  /* 0x0000007f15187812 */ /* 0x001fe200078ec0ff */
[----:B------:R-:W2:Y:S02]  /*2ed80*/  LDL.LU R6, [R1+0x5c0] ;  /* 0x0005c00001067983 */ /* 0x000ea40000300800 */
[----:B------:R-:W2:Y:S01]  /*2ed90*/  LDL.LU R7, [R1+0x4fc] ;  /* 0x0004fc0001077983 */ /* 0x000ea20000300800 */
[----:B------:R-:W2:Y:S01]  /*2eda0*/  LDL.LU R8, [R1+0x4f8] ;  /* 0x0004f80001087983 */ /* 0x000ea20000300800 */
[----:B------:R-:W2:Y:S02]  /*2edb0*/  LDL.LU R9, [R1+0x4f4] ;  /* 0x0004f40001097983 */ /* 0x000ea40000300800 */
[----:B------:R-:W2:Y:S02]  /*2edc0*/  LDL.LU R10, [R1+0x47c] ;  /* 0x00047c00010a7983 */ /* 0x000ea40000300800 */
[----:B------:R-:W-:Y:S01]  /*2edd0*/  IMAD.SHL.U32 R24, R24, 0x2, RZ ;  /* 0x0000000218187824 */ /* 0x000fe200078e00ff */
[----:B------:R-:W2:Y:S01]  /*2ede0*/  LDL.LU R11, [R1+0x478] ;  /* 0x00047800010b7983 */ /* 0x000ea20000300800 */
[----:B------:R-:W2:Y:S02]  /*2edf0*/  LDL.LU R12, [R1+0x474] ;  /* 0x00047400010c7983 */ /* 0x000ea40000300800 */
[----:B------:R-:W2:Y:S02]  /*2ee00*/  LDL.LU R16, [R1+0x470] ;  /* 0x0004700001107983 */ /* 0x000ea40000300800 */
[----:B------:R-:W2:Y:S01]  /*2ee10*/  LDL.LU R17, [R1+0x3fc] ;  /* 0x0003fc0001117983 */ /* 0x000ea20000300800 */
[----:B------:R-:W2:Y:S01]  /*2ee20*/  LDL.LU R18, [R1+0x3f8] ;  /* 0x0003f80001127983 */ /* 0x000ea20000300800 */
[----:B------:R-:W-:Y:S01]  /*2ee30*/  LOP3.LUT R24, R24, 0x10, RZ, 0x3c, !PT ;  /* 0x0000001018187812 */ /* 0x000fe200078e3cff */
[----:B------:R-:W2:Y:S02]  /*2ee40*/  LDL.LU R19, [R1+0x3f4] ;  /* 0x0003f40001137983 */ /* 0x000ea40000300800 */
[----:B------:R-:W2:Y:S01]  /*2ee50*/  LDL.LU R20, [R1+0x3f0] ;  /* 0x0003f00001147983 */ /* 0x000ea20000300800 */
[----:B------:R-:W2:Y:S01]  /*2ee60*/  LDL.LU R21, [R1+0x37c] ;  /* 0x00037c0001157983 */ /* 0x000ea20000300800 */
[----:B------:R0:W-:Y:S03]  /*2ee70*/  STL [R1+0x739c], R23 ;  /* 0x00739c1701007387 */ /* 0x0001e60000100800 */
[----:B------:R1:W-:Y:S04]  /*2ee80*/  STS.U16 [R24+0x1e700], R22 ;  /* 0x01e7001618007388 */ /* 0x0003e80000000400 */
[----:B0-----:R-:W2:Y:S01]  /*2ee90*/  LDL.LU R23, [R1+0x7f4] ;  /* 0x0007f40001177983 */ /* 0x001ea20000300800 */
[----:B-1----:R-:W2:Y:S01]  /*2eea0*/  LDL.LU R24, [R1+0x7434] ;  /* 0x0074340001187983 */ /* 0x002ea20000300800 */
[----:B------:R-:W-:Y:S01]  /*2eeb0*/  LOP3.LUT R0, R0, 0x20, RZ, 0x3c, !PT ;  /* 0x0000002000007812 */ /* 0x000fe200078e3cff */
[----:B------:R0:W-:Y:S02]  /*2eec0*/  STL [R1+0x73a0], R22 ;  /* 0x0073a01601007387 */ /* 0x0001e40000100800 */
[----:B0-----:R-:W3:Y:S04]  /*2eed0*/  LDL.LU R22, [R1+0x7f8] ;  /* 0x0007f80001167983 */ /* 0x001ee80000300800 */
[----:B--2---:R0:W-:Y:S04]  /*2eee0*/  STS.U16 [R0+0x800], R24 ;  /* 0x0008001800007388 */ /* 0x0041e80000000400 */
[----:B0-----:R-:W2:Y:S04]  /*2eef0*/  LDL.LU R24, [R1+0x7430] ;  /* 0x0074300001187983 */ /* 0x001ea80000300800 */
[----:B---3--:R-:W-:Y:S01]  /*2ef00*/  STS.U16 [R0+0x900], R22 ;  /* 0x0009001600007388 */ /* 0x008fe20000000400 */
[----:B------:R-:W-:Y:S03]  /*2ef10*/  STS.U16 [R0+0xa00], R23 ;  /* 0x000a001700007388 */ /* 0x000fe60000000400 */
[----:B--2---:R-:W-:Y:S01]  /*2ef20*/  STS.U16 [R0+0xb00], R24 ;  /* 0x000b001800007388 */ /* 0x004fe20000000400 */
[----:B------:R-:W-:Y:S02]  /*2ef30*/  STS.U16 [R0+0x2800], R25 ;  /* 0x0028001900007388 */ /* 0x000fe40000000400 */
[----:B------:R-:W-:Y:S02]  /*2ef40*/  STS.U16 [R0+0x2900], R2 ;  /* 0x0029000200007388 */ /* 0x000fe40000000400 */
[----:B----4-:R-:W-:Y:S01]  /*2ef50*/  STS.U16 [R0+0x2a00], R26 ;  /* 0x002a001a00007388 */ /* 0x010fe20000000400 */
        /* <DEDUP_REMOVED lines=16> */
[----:B------:R0:W-:Y:S01]  /*2f060*/  STS.U16 [R0+0xab00], R16 ;  /* 0x00ab001000007388 */ /* 0x0001e20000000400 */
[----:B------:R-:W-:Y:S02]  /*2f070*/  STS.U16 [R0+0xc800], R17 ;  /* 0x00c8001100007388 */ /* 0x000fe40000000400 */
[----:B------:R1:W-:Y:S01]  /*2f080*/  STS.U16 [R0+0xc900], R18 ;  /* 0x00c9001200007388 */ /* 0x0003e20000000400 */
[----:B0-----:R-:W2:Y:S01]  /*2f090*/  LDL.LU R16, [R1+0x378] ;  /* 0x0003780001107983 */ /* 0x001ea20000300800 */
[----:B-1----:R-:W3:Y:S03]  /*2f0a0*/  LDL.LU R18, [R1+0x2fc] ;  /* 0x0002fc0001127983 */ /* 0x002ee60000300800 */
[----:B---3--:R0:W-:Y:S04]  /*2f0b0*/  STL [R1+0x7428], R18 ;  /* 0x0074281201007387 */ /* 0x0081e80000100800 */
[----:B0-----:R-:W3:Y:S01]  /*2f0c0*/  LDL.LU R18, [R1+0x370] ;  /* 0x0003700001127983 */ /* 0x001ee20000300800 */
[----:B------:R-:W-:Y:S02]  /*2f0d0*/  STS.U16 [R0+0xca00], R19 ;  /* 0x00ca001300007388 */ /* 0x000fe40000000400 */
        /* <DEDUP_REMOVED lines=73> */
[----:B------:R-:W0:Y:S04]  /*2f570*/  S2R R17, SR_TID.X ;  /* 0x0000000000117919 */ /* 0x000e280000002100 */
[----:B---3--:R1:W-:Y:S04]  /*2f580*/  STL [R1+0x7410], R20 ;  /* 0x0074101401007387 */ /* 0x0083e80000100800 */
[----:B-1----:R-:W3:Y:S01]  /*2f590*/  LDL.LU R20, [R1+0x7ec] ;  /* 0x0007ec0001147983 */ /* 0x002ee20000300800 */
[----:B0-----:R-:W-:-:S05]  /*2f5a0*/  LOP3.LUT R17, R17, 0x7f, RZ, 0xc0, !PT ;  /* 0x0000007f11117812 */ /* 0x001fca00078ec0ff */
[----:B------:R-:W-:Y:S02]  /*2f5b0*/  IMAD.SHL.U32 R2, R17, 0x2, RZ ;  /* 0x0000000211027824 */ /* 0x000fe400078e00ff */
[----:B------:R-:W0:Y:S04]  /*2f5c0*/  S2R R17, SR_TID.X ;  /* 0x0000000000117919 */ /* 0x000e280000002100 */
[----:B--2---:R-:W-:Y:S04]  /*2f5d0*/  STS.U16 [R0+0x1ea00], R19 ;  /* 0x01ea001300007388 */ /* 0x004fe80000000400 */
[----:B---3--:R0:W-:Y:S01]  /*2f5e0*/  STL [R1+0x7414], R20 ;  /* 0x0074141401007387 */ /* 0x0081e20000100800 */
        /* <DEDUP_REMOVED lines=52> */
[----:B------:R0:W-:Y:S03]  /*2f930*/  STS.U16 [R2+0x8c00], R0 ;  /* 0x008c000002007388 */ /* 0x0001e60000000400 */
[----:B0-----:R-:W2:Y:S04]  /*2f940*/  LDL.LU R0, [R1+0x2ec] ;  /* 0x0002ec0001007983 */ /* 0x001ea80000300800 */
[----:B--2---:R0:W-:Y:S04]  /*2f950*/  STL [R1+0x7404], R0 ;  /* 0x0074040001007387 */ /* 0x0041e80000100800 */
[----:B0-----:R-:W2:Y:S04]  /*2f960*/  LDL.LU R0, [R1+0x360] ;  /* 0x0003600001007983 */ /* 0x001ea80000300800 */
[----:B--2---:R0:W-:Y:S04]  /*2f970*/  STL [R1+0x7408], R0 ;  /* 0x0074080001007387 */ /* 0x0041e80000100800 */
[----:B0-----:R-:W2:Y:S01]  /*2f980*/  LDL.LU R0, [R1+0x364] ;  /* 0x0003640001007983 */ /* 0x001ea20000300800 */
        /* <DEDUP_REMOVED lines=41> */
[----:B--2---:R0:W-:Y:S04]  /*2fc20*/  STS.U16 [R2+0xed00], R0 ;  /* 0x00ed000002007388 */ /* 0x0041e80000000400 */
[----:B0-----:R-:W2:Y:S04]  /*2fc30*/  LDL.LU R0, [R1+0x740c] ;  /* 0x00740c0001007983 */ /* 0x001ea80000300800 */
[----:B--2---:R0:W-:Y:S04]  /*2fc40*/  STS.U16 [R2+0xee00], R0 ;  /* 0x00ee000002007388 */ /* 0x0041e80000000400 */
[----:B0-----:R-:W2:Y:S04]  /*2fc50*/  LDL.LU R0, [R1+0x7408] ;  /* 0x0074080001007983 */ /* 0x001ea80000300800 */
[----:B--2---:R0:W-:Y:S04]  /*2fc60*/  STS.U16 [R2+0xef00], R0 ;  /* 0x00ef000002007388 */ /* 0x0041e80000000400 */
[----:B0-----:R-:W2:Y:S04]  /*2fc70*/  LDL.LU R0, [R1+0x7404] ;  /* 0x0074040001007983 */ /* 0x001ea80000300800 */
[----:B--2---:R0:W-:Y:S01]  /*2fc80*/  STS.U16 [R2+0x10c00], R0 ;  /* 0x010c000002007388 */ /* 0x0041e20000000400 */
[----:B---3--:R1:W-:Y:S02]  /*2fc90*/  STS.U16 [R2+0x10d00], R11 ;  /* 0x010d000b02007388 */ /* 0x0083e40000000400 */
[----:B----4-:R2:W-:Y:S02]  /*2fca0*/  STS.U16 [R2+0x10e00], R12 ;  /* 0x010e000c02007388 */ /* 0x0105e40000000400 */
[----:B------:R3:W-:Y:S01]  /*2fcb0*/  STS.U16 [R2+0x10f00], R16 ;  /* 0x010f001002007388 */ /* 0x0007e20000000400 */
[----:B------:R3:W-:Y:S04]  /*2fcc0*/  STS.U16 [R2+0x12c00], R17 ;  /* 0x012c001102007388 */ /* 0x0007e80000000400 */
[----:B0-----:R-:W4:Y:S01]  /*2fcd0*/  LDL.LU R0, [R1+0x7400] ;  /* 0x0074000001007983 */ /* 0x001f220000300800 */
[----:B-1----:R-:W4:Y:S02]  /*2fce0*/  LDL.LU R11, [R1+0x73fc] ;  /* 0x0073fc00010b7983 */ /* 0x002f240000300800 */
[----:B--2---:R-:W2:Y:S02]  /*2fcf0*/  LDL.LU R12, [R1+0x73f8] ;  /* 0x0073f800010c7983 */ /* 0x004ea40000300800 */
[----:B---3--:R-:W3:Y:S01]  /*2fd00*/  LDL.LU R16, [R1+0x73f4] ;  /* 0x0073f40001107983 */ /* 0x008ee20000300800 */
[----:B------:R-:W2:Y:S04]  /*2fd10*/  LDL.LU R17, [R1+0x73f0] ;  /* 0x0073f00001117983 */ /* 0x000ea80000300800 */
[----:B------:R0:W-:Y:S01]  /*2fd20*/  STS.U16 [R2+0x12d00], R18 ;  /* 0x012d001202007388 */ /* 0x0001e20000000400 */
[----:B------:R1:W-:Y:S02]  /*2fd30*/  STS.U16 [R2+0x12e00], R19 ;  /* 0x012e001302007388 */ /* 0x0003e40000000400 */
[----:B------:R1:W-:Y:S02]  /*2fd40*/  STS.U16 [R2+0x12f00], R20 ;  /* 0x012f001402007388 */ /* 0x0003e40000000400 */
[----:B------:R1:W-:Y:S01]  /*2fd50*/  STS.U16 [R2+0x14c00], R21 ;  /* 0x014c001502007388 */ /* 0x0003e20000000400 */
[----:B------:R1:W-:Y:S01]  /*2fd60*/  STS.U16 [R2+0x14d00], R22 ;  /* 0x014d001602007388 */ /* 0x0003e20000000400 */
[----:B------:R1:W-:Y:S02]  /*2fd70*/  STS.U16 [R2+0x14e00], R23 ;  /* 0x014e001702007388 */ /* 0x0003e40000000400 */
[----:B------:R-:W-:Y:S02]  /*2fd80*/  STS.U16 [R2+0x14f00], R24 ;  /* 0x014f001802007388 */ /* 0x000fe40000000400 */
[----:B------:R-:W-:Y:S01]  /*2fd90*/  STS.U16 [R2+0x16c00], R25 ;  /* 0x016c001902007388 */ /* 0x000fe20000000400 */
[----:B------:R-:W-:Y:S01]  /*2fda0*/  STS.U16 [R2+0x16d00], R26 ;  /* 0x016d001a02007388 */ /* 0x000fe20000000400 */
[----:B------:R-:W-:Y:S02]  /*2fdb0*/  STS.U16 [R2+0x16e00], R27 ;  /* 0x016e001b02007388 */ /* 0x000fe40000000400 */
[----:B------:R-:W-:Y:S01]  /*2fdc0*/  STS.U16 [R2+0x16f00], R28 ;  /* 0x016f001c02007388 */ /* 0x000fe20000000400 */
[----:B0-----:R-:W3:Y:S01]  /*2fdd0*/  LDL.LU R18, [R1+0x7dc] ;  /* 0x0007dc0001127983 */ /* 0x001ee20000300800 */
[----:B------:R-:W-:Y:S02]  /*2fde0*/  STS.U16 [R2+0x18c00], R29 ;  /* 0x018c001d02007388 */ /* 0x000fe40000000400 */
[----:B-1----:R-:W3:Y:S01]  /*2fdf0*/  LDL.LU R19, [R1+0x7d8] ;  /* 0x0007d80001137983 */ /* 0x002ee20000300800 */
[----:B------:R0:W-:Y:S04]  /*2fe00*/  STS.U16 [R2+0x18d00], R13 ;  /* 0x018d000d02007388 */ /* 0x0001e80000000400 */
[----:B------:R-:W3:Y:S04]  /*2fe10*/  LDL.LU R20, [R1+0x7d4] ;  /* 0x0007d40001147983 */ /* 0x000ee80000300800 */
[----:B------:R-:W-:Y:S01]  /*2fe20*/  STS.U16 [R2+0x18e00], R14 ;  /* 0x018e000e02007388 */ /* 0x000fe20000000400 */
[----:B------:R-:W3:Y:S02]  /*2fe30*/  LDL.LU R21, [R1+0x7d0] ;  /* 0x0007d00001157983 */ /* 0x000ee40000300800 */
[----:B------:R1:W-:Y:S02]  /*2fe40*/  STS.U16 [R2+0x18f00], R15 ;  /* 0x018f000f02007388 */ /* 0x0003e40000000400 */
[----:B------:R-:W3:Y:S01]  /*2fe50*/  LDL.LU R22, [R1+0x750] ;  /* 0x0007500001167983 */ /* 0x000ee20000300800 */
[----:B------:R1:W-:Y:S04]  /*2fe60*/  STS.U16 [R2+0x1ac00], R3 ;  /* 0x01ac000302007388 */ /* 0x0003e80000000400 */
[----:B------:R-:W3:Y:S01]  /*2fe70*/  LDL.LU R23, [R1+0x74c] ;  /* 0x00074c0001177983 */ /* 0x000ee20000300800 */
[----:B------:R-:W-:Y:S02]  /*2fe80*/  STS.U16 [R2+0x1ad00], R4 ;  /* 0x01ad000402007388 */ /* 0x000fe40000000400 */
[----:B0-----:R-:W3:Y:S01]  /*2fe90*/  LDL.LU R13, [R1+0x748] ;  /* 0x00074800010d7983 */ /* 0x001ee20000300800 */
[----:B------:R-:W-:Y:S04]  /*2fea0*/  STS.U16 [R2+0x1ae00], R5 ;  /* 0x01ae000502007388 */ /* 0x000fe80000000400 */
[----:B------:R-:W-:Y:S04]  /*2feb0*/  STS.U16 [R2+0x1af00], R6 ;  /* 0x01af000602007388 */ /* 0x000fe80000000400 */
[----:B-1----:R-:W3:Y:S01]  /*2fec0*/  LDL.LU R15, [R1+0x740] ;  /* 0x00074000010f7983 */ /* 0x002ee20000300800 */
[----:B------:R-:W-:Y:S02]  /*2fed0*/  STS.U16 [R2+0x1cc00], R7 ;  /* 0x01cc000702007388 */ /* 0x000fe40000000400 */
[----:B------:R-:W-:Y:S01]  /*2fee0*/  STS.U16 [R2+0x1cd00], R8 ;  /* 0x01cd000802007388 */ /* 0x000fe20000000400 */
[----:B------:R-:W3:Y:S01]  /*2fef0*/  LDL.LU R3, [R1+0x6c0] ;  /* 0x0006c00001037983 */ /* 0x000ee20000300800 */
[----:B------:R-:W-:Y:S02]  /*2ff00*/  STS.U16 [R2+0x1ce00], R9 ;  /* 0x01ce000902007388 */ /* 0x000fe40000000400 */
[----:B------:R-:W-:Y:S01]  /*2ff10*/  STS.U16 [R2+0x1cf00], R10 ;  /* 0x01cf000a02007388 */ /* 0x000fe20000000400 */
[----:B----4-:R-:W-:Y:S01]  /*2ff20*/  LOP3.LUT R0, R0, 0x7f, RZ, 0xc0, !PT ;  /* 0x0000007f00007812 */ /* 0x010fe200078ec0ff */
[----:B--2---:R-:W-:Y:S01]  /*2ff30*/  STL [R1+0x73c4], R17 ;  /* 0x0073c41101007387 */ /* 0x004fe20000100800 */
[----:B---3--:R-:W-:Y:S03]  /*2ff40*/  STL [R1+0x73c8], R16 ;  /* 0x0073c81001007387 */ /* 0x008fe60000100800 */
[----:B------:R-:W-:Y:S01]  /*2ff50*/  STL [R1+0x73d0], R12 ;  /* 0x0073d00c01007387 */ /* 0x000fe20000100800 */
[----:B------:R-:W2:Y:S03]  /*2ff60*/  LDL.LU R24, [R1+0x6bc] ;  /* 0x0006bc0001187983 */ /* 0x000ea60000300800 */
[----:B------:R0:W-:Y:S04]  /*2ff70*/  STS.U16 [R2+0x1ec00], R17 ;  /* 0x01ec001102007388 */ /* 0x0001e80000000400 */
[----:B------:R-:W3:Y:S01]  /*2ff80*/  LDL.LU R25, [R1+0x6b8] ;  /* 0x0006b80001197983 */ /* 0x000ee20000300800 */
[----:B0-----:R-:W-:-:S03]  /*2ff90*/  IMAD.SHL.U32 R17, R0, 0x2, RZ ;  /* 0x0000000200117824 */ /* 0x001fc600078e00ff */
[----:B------:R-:W4:Y:S01]  /*2ffa0*/  LDL.LU R2, [R1+0x6b0] ;  /* 0x0006b00001027983 */ /* 0x000f220000300800 */
[----:B------:R-:W4:Y:S02]  /*2ffb0*/  LDL.LU R26, [R1+0x630] ;  /* 0x00063000011a7983 */ /* 0x000f240000300800 */
[----:B------:R-:W4:Y:S02]  /*2ffc0*/  LDL.LU R27, [R1+0x62c] ;  /* 0x00062c00011b7983 */ /* 0x000f240000300800 */
[----:B------:R-:W4:Y:S01]  /*2ffd0*/  LDL.LU R28, [R1+0x628] ;  /* 0x00062800011c7983 */ /* 0x000f220000300800 */
[----:B------:R-:W4:Y:S01]  /*2ffe0*/  LDL.LU R29, [R1+0x620] ;  /* 0x00062000011d7983 */ /* 0x000f220000300800 */
[----:B------:R-:W-:Y:S01]  /*2fff0*/  LOP3.LUT R17, R17, 0x30, RZ, 0x3c, !PT ;  /* 0x0000003011117812 */ /* 0x000fe200078e3cff */
[----:B------:R-:W4:Y:S02]  /*30000*/  LDL.LU R14, [R1+0x4e0] ;  /* 0x0004e000010e7983 */ /* 0x000f240000300800 */
[----:B------:R-:W4:Y:S01]  /*30010*/  LDL.LU R4, [R1+0x4dc] ;  /* 0x0004dc0001047983 */ /* 0x000f220000300800 */
[----:B------:R-:W4:Y:S01]  /*30020*/  LDL.LU R5, [R1+0x4d8] ;  /* 0x0004d80001057983 */ /* 0x000f220000300800 */
[----:B------:R-:W4:Y:S02]  /*30030*/  LDL.LU R6, [R1+0x4d0] ;  /* 0x0004d00001067983 */ /* 0x000f240000300800 */
[----:B------:R-:W4:Y:S01]  /*30040*/  LDL.LU R7, [R1+0x45c] ;  /* 0x00045c0001077983 */ /* 0x000f220000300800 */
[----:B------:R-:W-:Y:S01]  /*30050*/  STS.U16 [R17+0x1ed00], R16 ;  /* 0x01ed001011007388 */ /* 0x000fe20000000400 */
[----:B------:R-:W4:Y:S02]  /*30060*/  LDL.LU R8, [R1+0x458] ;  /* 0x0004580001087983 */ /* 0x000f240000300800 */
[----:B------:R0:W-:Y:S02]  /*30070*/  STS.U16 [R17+0x1ee00], R12 ;  /* 0x01ee000c11007388 */ /* 0x0001e40000000400 */
[----:B------:R-:W4:Y:S01]  /*30080*/  LDL.LU R9, [R1+0x454] ;  /* 0x0004540001097983 */ /* 0x000f220000300800 */
[----:B------:R-:W4:Y:S01]  /*30090*/  LDL.LU R10, [R1+0x44c] ;  /* 0x00044c00010a7983 */ /* 0x000f220000300800 */
[----:B0-----:R-:W-:-:S03]  /*300a0*/  IMAD.SHL.U32 R12, R0, 0x2, RZ ;  /* 0x00000002000c7824 */ /* 0x001fc600078e00ff */
[----:B------:R-:W4:Y:S02]  /*300b0*/  LDL.LU R0, [R1+0x3dc] ;  /* 0x0003dc0001007983 */ /* 0x000f240000300800 */
[----:B------:R-:W-:Y:S02]  /*300c0*/  LOP3.LUT R12, R12, 0x40, RZ, 0x3c, !PT ;  /* 0x000000400c0c7812 */ /* 0x000fe400078e3cff */
[----:B------:R-:W-:Y:S04]  /*300d0*/  STS.U16 [R17+0x1ef00], R11 ;  /* 0x01ef000b11007388 */ /* 0x000fe80000000400 */
[----:B------:R-:W-:Y:S01]  /*300e0*/  STS.U16 [R12+0x1000], R18 ;  /* 0x001000120c007388 */ /* 0x000fe20000000400 */
[----:B------:R-:W-:Y:S02]  /*300f0*/  STS.U16 [R12+0x1100], R19 ;  /* 0x001100130c007388 */ /* 0x000fe40000000400 */
[----:B------:R-:W-:Y:S02]  /*30100*/  STS.U16 [R12+0x1200], R20 ;  /* 0x001200140c007388 */ /* 0x000fe40000000400 */
[----:B------:R-:W-:Y:S01]  /*30110*/  STS.U16 [R12+0x1300], R21 ;  /* 0x001300150c007388 */ /* 0x000fe20000000400 */
[----:B------:R-:W-:Y:S01]  /*30120*/  STS.U16 [R12+0x3000], R22 ;  /* 0x003000160c007388 */ /* 0x000fe20000000400 */
[----:B------:R-:W-:Y:S02]  /*30130*/  STS.U16 [R12+0x3100], R23 ;  /* 0x003100170c007388 */ /* 0x000fe40000000400 */
[----:B------:R0:W-:Y:S02]  /*30140*/  STS.U16 [R12+0x3200], R13 ;  /* 0x0032000d0c007388 */ /* 0x0001e40000000400 */
[----:B------:R1:W-:Y:S01]  /*30150*/  STS.U16 [R12+0x3300], R15 ;  /* 0x0033000f0c007388 */ /* 0x0003e20000000400 */
[----:B------:R1:W-:Y:S04]  /*30160*/  STS.U16 [R12+0x5000], R3 ;  /* 0x005000030c007388 */ /* 0x0003e80000000400 */
[----:B------:R-:W-:Y:S04]  /*30170*/  STL [R1+0x73d4], R11 ;  /* 0x0073d40b01007387 */ /* 0x000fe80000100800 */
[----:B0-----:R-:W4:Y:S01]  /*30180*/  LDL.LU R13, [R1+0x3d8] ;  /* 0x0003d800010d7983 */ /* 0x001f220000300800 */
[----:B-1----:R-:W4:Y:S02]  /*30190*/  LDL.LU R15, [R1+0x3d4] ;  /* 0x0003d400010f7983 */ /* 0x002f240000300800 */
[----:B------:R-:W4:Y:S01]  /*301a0*/  LDL.LU R3, [R1+0x3cc] ;  /* 0x0003cc0001037983 */ /* 0x000f220000300800 */
[----:B--2---:R-:W-:Y:S01]  /*301b0*/  STS.U16 [R12+0x5100], R24 ;  /* 0x005100180c007388 */ /* 0x004fe20000000400 */
[----:B---3--:R-:W-:Y:S03]  /*301c0*/  STS.U16 [R12+0x5200], R25 ;  /* 0x005200190c007388 */ /* 0x008fe60000000400 */
[----:B----4-:R-:W-:Y:S01]  /*301d0*/  STS.U16 [R12+0x5300], R2 ;  /* 0x005300020c007388 */ /* 0x010fe20000000400 */
[----:B------:R-:W-:Y:S02]  /*301e0*/  STS.U16 [R12+0x7000], R26 ;  /* 0x0070001a0c007388 */ /* 0x000fe40000000400 */
[----:B------:R-:W-:Y:S02]  /*301f0*/  STS.U16 [R12+0x7100], R27 ;  /* 0x0071001b0c007388 */ /* 0x000fe40000000400 */
[----:B------:R-:W-:Y:S01]  /*30200*/  STS.U16 [R12+0x7200], R28 ;  /* 0x0072001c0c007388 */ /* 0x000fe20000000400 */
[----:B------:R-:W-:Y:S01]  /*30210*/  STS.U16 [R12+0x7300], R29 ;  /* 0x0073001d0c007388 */ /* 0x000fe20000000400 */
[----:B------:R0:W-:Y:S02]  /*30220*/  STS.U16 [R12+0x9000], R14 ;  /* 0x0090000e0c007388 */ /* 0x0001e40000000400 */
[----:B------:R-:W-:Y:S01]  /*30230*/  STS.U16 [R12+0x9100], R4 ;  /* 0x009100040c007388 */ /* 0x000fe20000000400 */
[----:B------:R-:W-:Y:S01]  /*30240*/  STS.U16 [R12+0x9200], R5 ;  /* 0x009200050c007388 */ /* 0x000fe20000000400 */
[----:B------:R-:W-:Y:S02]  /*30250*/  STS.U16 [R12+0x9300], R6 ;  /* 0x009300060c007388 */ /* 0x000fe40000000400 */
[----:B------:R1:W-:Y:S01]  /*30260*/  STS.U16 [R12+0xb000], R7 ;  /* 0x00b000070c007388 */ /* 0x0003e20000000400 */
[----:B------:R2:W-:Y:S04]  /*30270*/  STS.U16 [R12+0xb100], R8 ;  /* 0x00b100080c007388 */ /* 0x0005e80000000400 */
[----:B0-----:R-:W3:Y:S01]  /*30280*/  LDL.LU R14, [R1+0x35c] ;  /* 0x00035c00010e7983 */ /* 0x001ee20000300800 */
[----:B------:R0:W-:Y:S02]  /*30290*/  STS.U16 [R12+0xb200], R9 ;  /* 0x00b200090c007388 */ /* 0x0001e40000000400 */
[----:B------:R4:W-:Y:S01]  /*302a0*/  STS.U16 [R12+0xb300], R10 ;  /* 0x00b3000a0c007388 */ /* 0x0009e20000000400 */
[----:B-1----:R-:W3:Y:S01]  /*302b0*/  LDL.LU R7, [R1+0x358] ;  /* 0x0003580001077983 */ /* 0x002ee20000300800 */
[----:B--2---:R-:W2:Y:S03]  /*302c0*/  LDL.LU R8, [R1+0x354] ;  /* 0x0003540001087983 */ /* 0x004ea60000300800 */
[----:B0-----:R-:W2:Y:S04]  /*302d0*/  LDL.LU R9, [R1+0x350] ;  /* 0x0003500001097983 */ /* 0x001ea80000300800 */
[----:B------:R0:W-:Y:S01]  /*302e0*/  STS.U16 [R12+0xd000], R0 ;  /* 0x00d000000c007388 */ /* 0x0001e20000000400 */
[----:B----4-:R-:W4:Y:S03]  /*302f0*/  LDL.LU R10, [R1+0x2dc] ;  /* 0x0002dc00010a7983 */ /* 0x010f260000300800 */
[----:B0-----:R-:W4:Y:S01]  /*30300*/  LDL.LU R0, [R1+0x2d8] ;  /* 0x0002d80001007983 */ /* 0x001f220000300800 */
        /* <DEDUP_REMOVED lines=15> */
[----:B------:R0:W-:Y:S04]  /*30400*/  STS.U16 [R12+0xd100], R13 ;  /* 0x00d1000d0c007388 */ /* 0x0001e80000000400 */
[----:B------:R-:W4:Y:S01]  /*30410*/  LDL.LU R26, [R1+0xd8] ;  /* 0x0000d800011a7983 */ /* 0x000f220000300800 */
[----:B------:R1:W-:Y:S02]  /*30420*/  STS.U16 [R12+0xd200], R15 ;  /* 0x00d2000f0c007388 */ /* 0x0003e40000000400 */
[----:B------:R-:W4:Y:S02]  /*30430*/  LDL.LU R27, [R1+0xd4] ;  /* 0x0000d400011b7983 */ /* 0x000f240000300800 */
[----:B------:R1:W-:Y:S01]  /*30440*/  STS.U16 [R12+0xd300], R3 ;  /* 0x00d300030c007388 */ /* 0x0003e20000000400 */
[----:B------:R-:W4:Y:S01]  /*30450*/  LDL.LU R28, [R1+0xd0] ;  /* 0x0000d000011c7983 */ /* 0x000f220000300800 */
[----:B------:R-:W4:Y:S03]  /*30460*/  LDL.LU R29, [R1+0x7c] ;  /* 0x00007c00011d7983 */ /* 0x000f260000300800 */
[----:B0-----:R-:W4:Y:S01]  /*30470*/  LDL.LU R13, [R1+0x78] ;  /* 0x00007800010d7983 */ /* 0x001f220000300800 */
[----:B-1----:R-:W4:Y:S03]  /*30480*/  LDL.LU R15, [R1+0x74] ;  /* 0x00007400010f7983 */ /* 0x002f260000300800 */
[----:B------:R-:W4:Y:S04]  /*30490*/  LDL.LU R3, [R1+0x70] ;  /* 0x0000700001037983 */ /* 0x000f280000300800 */
[----:B---3--:R0:W-:Y:S04]  /*304a0*/  STS.U16 [R12+0xf000], R14 ;  /* 0x00f0000e0c007388 */ /* 0x0081e80000000400 */
[----:B------:R1:W-:Y:S01]  /*304b0*/  STS.U16 [R12+0xf100], R7 ;  /* 0x00f100070c007388 */ /* 0x0003e20000000400 */
[----:B--2---:R2:W-:Y:S03]  /*304c0*/  STS.U16 [R12+0xf200], R8 ;  /* 0x00f200080c007388 */ /* 0x0045e60000000400 */
[----:B0-----:R-:W3:Y:S04]  /*304d0*/  LDL.LU R14, [R1+0x73ec] ;  /* 0x0073ec00010e7983 */ /* 0x001ee80000300800 */
[----:B------:R0:W-:Y:S01]  /*304e0*/  STS.U16 [R12+0xf300], R9 ;  /* 0x00f300090c007388 */ /* 0x0001e20000000400 */
[----:B----4-:R4:W-:Y:S03]  /*304f0*/  STS.U16 [R12+0x11000], R10 ;  /* 0x0110000a0c007388 */ /* 0x0109e60000000400 */
[----:B-1----:R-:W3:Y:S01]  /*30500*/  LDL.LU R7, [R1+0x73e8] ;  /* 0x0073e80001077983 */ /* 0x002ee20000300800 */
[----:B--2---:R-:W2:Y:S02]  /*30510*/  LDL.LU R8, [R1+0x73e4] ;  /* 0x0073e40001087983 */ /* 0x004ea40000300800 */
[----:B0-----:R-:W2:Y:S01]  /*30520*/  LDL.LU R9, [R1+0x73e0] ;  /* 0x0073e00001097983 */ /* 0x001ea20000300800 */
[----:B----4-:R-:W4:Y:S04]  /*30530*/  LDL.LU R10, [R1+0x73dc] ;  /* 0x0073dc00010a7983 */ /* 0x010f280000300800 */
[----:B------:R0:W-:Y:S01]  /*30540*/  STS.U16 [R12+0x11100], R0 ;  /* 0x011100000c007388 */ /* 0x0001e20000000400 */
[----:B------:R-:W-:Y:S02]  /*30550*/  STS.U16 [R12+0x11200], R11 ;  /* 0x0112000b0c007388 */ /* 0x000fe40000000400 */
[----:B------:R-:W-:Y:S02]  /*30560*/  STS.U16 [R12+0x11300], R16 ;  /* 0x011300100c007388 */ /* 0x000fe40000000400 */
[----:B------:R-:W-:Y:S01]  /*30570*/  STS.U16 [R12+0x13000], R17 ;  /* 0x013000110c007388 */ /* 0x000fe20000000400 */
[----:B------:R1:W-:Y:S01]  /*30580*/  STS.U16 [R12+0x13100], R4 ;  /* 0x013100040c007388 */ /* 0x0003e20000000400 */
[----:B------:R1:W-:Y:S02]  /*30590*/  STS.U16 [R12+0x13200], R5 ;  /* 0x013200050c007388 */ /* 0x0003e40000000400 */
[----:B------:R1:W-:Y:S01]  /*305a0*/  STS.U16 [R12+0x13300], R6 ;  /* 0x013300060c007388 */ /* 0x0003e20000000400 */
[----:B0-----:R-:W2:Y:S04]  /*305b0*/  LDL.LU R0, [R1+0x73d8] ;  /* 0x0073d80001007983 */ /* 0x001ea80000300800 */
[----:B-1----:R-:W2:Y:S01]  /*305c0*/  LDL.LU R4, [R1+0x1c] ;  /* 0x00001c0001047983 */ /* 0x002ea20000300800 */
[----:B------:R-:W3:Y:S02]  /*305d0*/  LDL.LU R5, [R1+0x18] ;  /* 0x0000180001057983 */ /* 0x000ee40000300800 */
[----:B------:R-:W4:Y:S02]  /*305e0*/  LDL.LU R6, [R1+0x14] ;  /* 0x0000140001067983 */ /* 0x000f240000300800 */
[----:B------:R0:W-:Y:S01]  /*305f0*/  STS.U16 [R12+0x15000], R18 ;  /* 0x015000120c007388 */ /* 0x0001e20000000400 */
[----:B------:R-:W-:Y:S01]  /*30600*/  STS.U16 [R12+0x15100], R19 ;  /* 0x015100130c007388 */ /* 0x000fe20000000400 */
[----:B------:R1:W-:Y:S02]  /*30610*/  STS.U16 [R12+0x15200], R20 ;  /* 0x015200140c007388 */ /* 0x0003e40000000400 */
[----:B------:R1:W-:Y:S01]  /*30620*/  STS.U16 [R12+0x15300], R21 ;  /* 0x015300150c007388 */ /* 0x0003e20000000400 */
[----:B------:R-:W4:Y:S01]  /*30630*/  LDL.LU R16, [R1+0x7c8] ;  /* 0x0007c80001107983 */ /* 0x000f220000300800 */
[----:B------:R-:W-:Y:S02]  /*30640*/  STS.U16 [R12+0x17000], R22 ;  /* 0x017000160c007388 */ /* 0x000fe40000000400 */
[----:B------:R-:W4:Y:S02]  /*30650*/  LDL.LU R17, [R1+0x7c0] ;  /* 0x0007c00001117983 */ /* 0x000f240000300800 */
[----:B------:R-:W-:Y:S01]  /*30660*/  STS.U16 [R12+0x17100], R23 ;  /* 0x017100170c007388 */ /* 0x000fe20000000400 */
[----:B------:R-:W-:Y:S04]  /*30670*/  STS.U16 [R12+0x17200], R24 ;  /* 0x017200180c007388 */ /* 0x000fe80000000400 */
[----:B0-----:R-:W4:Y:S01]  /*30680*/  LDL.LU R18, [R1+0x7b8] ;  /* 0x0007b80001127983 */ /* 0x001f220000300800 */
[----:B-1----:R-:W4:Y:S02]  /*30690*/  LDL.LU R20, [R1+0x7b0] ;  /* 0x0007b00001147983 */ /* 0x002f240000300800 */
[----:B------:R0:W-:Y:S02]  /*306a0*/  STS.U16 [R12+0x17300], R25 ;  /* 0x017300190c007388 */ /* 0x0001e40000000400 */
[----:B------:R1:W-:Y:S01]  /*306b0*/  STS.U16 [R12+0x19000], R2 ;  /* 0x019000020c007388 */ /* 0x0003e20000000400 */
[----:B------:R-:W4:Y:S04]  /*306c0*/  LDL.LU R21, [R1+0x738] ;  /* 0x0007380001157983 */ /* 0x000f280000300800 */
[----:B------:R1:W-:Y:S01]  /*306d0*/  STS.U16 [R12+0x19100], R26 ;  /* 0x0191001a0c007388 */ /* 0x0003e20000000400 */
[----:B------:R1:W-:Y:S02]  /*306e0*/  STS.U16 [R12+0x19200], R27 ;  /* 0x0192001b0c007388 */ /* 0x0003e40000000400 */
[----:B------:R1:W-:Y:S02]  /*306f0*/  STS.U16 [R12+0x19300], R28 ;  /* 0x0193001c0c007388 */ /* 0x0003e40000000400 */
[----:B------:R1:W-:Y:S01]  /*30700*/  STS.U16 [R12+0x1b000], R29 ;  /* 0x01b0001d0c007388 */ /* 0x0003e20000000400 */
[----:B0-----:R-:W4:Y:S01]  /*30710*/  LDL.LU R25, [R1+0x730] ;  /* 0x0007300001197983 */ /* 0x001f220000300800 */
[----:B-1----:R-:W4:Y:S02]  /*30720*/  LDL.LU R2, [R1+0x728] ;  /* 0x0007280001027983 */ /* 0x002f240000300800 */
[----:B------:R-:W4:Y:S01]  /*30730*/  LDL.LU R26, [R1+0x720] ;  /* 0x00072000011a7983 */ /* 0x000f220000300800 */
[----:B------:R-:W4:Y:S01]  /*30740*/  LDL.LU R27, [R1+0x6a8] ;  /* 0x0006a800011b7983 */ /* 0x000f220000300800 */
[----:B------:R-:W4:Y:S03]  /*30750*/  LDL.LU R28, [R1+0x6a0] ;  /* 0x0006a000011c7983 */ /* 0x000f260000300800 */
[----:B------:R0:W-:Y:S01]  /*30760*/  STS.U16 [R12+0x1b100], R13 ;  /* 0x01b1000d0c007388 */ /* 0x0001e20000000400 */
[----:B------:R-:W4:Y:S02]  /*30770*/  LDL.LU R29, [R1+0x698] ;  /* 0x00069800011d7983 */ /* 0x000f240000300800 */
[----:B------:R1:W-:Y:S02]  /*30780*/  STS.U16 [R12+0x1b200], R15 ;  /* 0x01b2000f0c007388 */ /* 0x0003e40000000400 */
[----:B------:R1:W-:Y:S01]  /*30790*/  STS.U16 [R12+0x1b300], R3 ;  /* 0x01b300030c007388 */ /* 0x0003e20000000400 */
[----:B0-----:R-:W4:Y:S01]  /*307a0*/  LDL.LU R13, [R1+0x690] ;  /* 0x00069000010d7983 */ /* 0x001f220000300800 */
[----:B------:R-:W4:Y:S02]  /*307b0*/  LDL.LU R22, [R1+0x618] ;  /* 0x0006180001167983 */ /* 0x000f240000300800 */
[----:B------:R-:W4:Y:S02]  /*307c0*/  LDL.LU R23, [R1+0x610] ;  /* 0x0006100001177983 */ /* 0x000f240000300800 */
[----:B------:R-:W4:Y:S01]  /*307d0*/  LDL.LU R24, [R1+0x608] ;  /* 0x0006080001187983 */ /* 0x000f220000300800 */
[----:B-1----:R-:W4:Y:S01]  /*307e0*/  LDL.LU R15, [R1+0x600] ;  /* 0x00060000010f7983 */ /* 0x002f220000300800 */
[----:B------:R-:W4:Y:S03]  /*307f0*/  LDL.LU R3, [R1+0x4c8] ;  /* 0x0004c80001037983 */ /* 0x000f260000300800 */
[----:B--2---:R0:W-:Y:S01]  /*30800*/  STS.U16 [R12+0x1d000], R4 ;  /* 0x01d000040c007388 */ /* 0x0041e20000000400 */
[----:B---3--:R1:W-:Y:S02]  /*30810*/  STS.U16 [R12+0x1d100], R5 ;  /* 0x01d100050c007388 */ /* 0x0083e40000000400 */
[----:B----4-:R2:W-:Y:S01]  /*30820*/  STS.U16 [R12+0x1d200], R6 ;  /* 0x01d200060c007388 */ /* 0x0105e20000000400 */
[----:B------:R3:W-:Y:S04]  /*30830*/  STS.U16 [R12+0x1d300], R0 ;  /* 0x01d300000c007388 */ /* 0x0007e80000000400 */
[----:B0-----:R-:W4:Y:S01]  /*30840*/  LDL.LU R4, [R1+0x4c0] ;  /* 0x0004c00001047983 */ /* 0x001f220000300800 */
[----:B-1----:R-:W4:Y:S03]  /*30850*/  LDL.LU R5, [R1+0x4b8] ;  /* 0x0004b80001057983 */ /* 0x002f260000300800 */
[----:B--2---:R-:W2:Y:S01]  /*30860*/  LDL.LU R6, [R1+0x4b0] ;  /* 0x0004b00001067983 */ /* 0x004ea20000300800 */
[----:B---3--:R-:W3:Y:S02]  /*30870*/  LDL.LU R0, [R1+0x444] ;  /* 0x0004440001007983 */ /* 0x008ee40000300800 */
[C---:B------:R-:W-:Y:S01]  /*30880*/  IMAD.SHL.U32 R19, R14.reuse, 0x2, RZ ;  /* 0x000000020e137824 */ /* 0x040fe200078e00ff */
[----:B------:R-:W-:Y:S01]  /*30890*/  STS.U16 [R12+0x1f000], R10 ;  /* 0x01f0000a0c007388 */ /* 0x000fe20000000400 */
[----:B------:R-:W-:Y:S03]  /*308a0*/  STS.U16 [R12+0x1f100], R9 ;  /* 0x01f100090c007388 */ /* 0x000fe60000000400 */
[----:B------:R-:W-:Y:S01]  /*308b0*/  LOP3.LUT R19, R19, 0x50, RZ, 0x3c, !PT ;  /* 0x0000005013137812 */ /* 0x000fe200078e3cff */
[----:B------:R-:W-:Y:S01]  /*308c0*/  STS.U16 [R12+0x1f200], R8 ;  /* 0x01f200080c007388 */ /* 0x000fe20000000400 */
[----:B------:R-:W-:Y:S03]  /*308d0*/  STS.U16 [R12+0x1f300], R7 ;  /* 0x01f300070c007388 */ /* 0x000fe60000000400 */
[----:B------:R-:W-:Y:S01]  /*308e0*/  STS.U16 [R19+0x1400], R16 ;  /* 0x0014001013007388 */ /* 0x000fe20000000400 */
[----:B------:R-:W-:Y:S02]  /*308f0*/  STS.U16 [R19+0x1500], R17 ;  /* 0x0015001113007388 */ /* 0x000fe40000000400 */
[----:B------:R-:W-:Y:S02]  /*30900*/  STS.U16 [R19+0x1600], R18 ;  /* 0x0016001213007388 */ /* 0x000fe40000000400 */
[----:B------:R-:W-:Y:S01]  /*30910*/  STS.U16 [R19+0x1700], R20 ;  /* 0x0017001413007388 */ /* 0x000fe20000000400 */
[----:B------:R-:W-:Y:S01]  /*30920*/  STS.U16 [R19+0x3400], R21 ;  /* 0x0034001513007388 */ /* 0x000fe20000000400 */
[----:B------:R0:W-:Y:S02]  /*30930*/  STS.U16 [R19+0x3500], R25 ;  /* 0x0035001913007388 */ /* 0x0001e40000000400 */
[----:B------:R1:W-:Y:S02]  /*30940*/  STS.U16 [R19+0x3600], R2 ;  /* 0x0036000213007388 */ /* 0x0003e40000000400 */
[----:B------:R1:W-:Y:S01]  /*30950*/  STS.U16 [R19+0x3700], R26 ;  /* 0x0037001a13007388 */ /* 0x0003e20000000400 */
[----:B------:R1:W-:Y:S01]  /*30960*/  STS.U16 [R19+0x5400], R27 ;  /* 0x0054001b13007388 */ /* 0x0003e20000000400 */
[----:B------:R1:W-:Y:S02]  /*30970*/  STS.U16 [R19+0x5500], R28 ;  /* 0x0055001c13007388 */ /* 0x0003e40000000400 */
[----:B------:R1:W-:Y:S01]  /*30980*/  STS.U16 [R19+0x5600], R29 ;  /* 0x0056001d13007388 */ /* 0x0003e20000000400 */
[----:B0-----:R-:W3:Y:S04]  /*30990*/  LDL.LU R25, [R1+0x43c] ;  /* 0x00043c0001197983 */ /* 0x001ee80000300800 */
[----:B------:R0:W-:Y:S01]  /*309a0*/  STS.U16 [R19+0x5700], R13 ;  /* 0x0057000d13007388 */ /* 0x0001e20000000400 */
[----:B-1----:R-:W3:Y:S02]  /*309b0*/  LDL.LU R2, [R1+0x434] ;  /* 0x0004340001027983 */ /* 0x002ee40000300800 */
[----:B------:R-:W-:Y:S01]  /*309c0*/  STS.U16 [R19+0x7400], R22 ;  /* 0x0074001613007388 */ /* 0x000fe20000000400 */
[----:B------:R-:W3:Y:S04]  /*309d0*/  LDL.LU R26, [R1+0x42c] ;  /* 0x00042c00011a7983 */ /* 0x000ee80000300800 */
[----:B------:R-:W-:Y:S04]  /*309e0*/  STS.U16 [R19+0x7500], R23 ;  /* 0x0075001713007388 */ /* 0x000fe80000000400 */
[----:B------:R-:W3:Y:S01]  /*309f0*/  LDL.LU R27, [R1+0x3c4] ;  /* 0x0003c400011b7983 */ /* 0x000ee20000300800 */
[----:B------:R-:W-:Y:S02]  /*30a00*/  STS.U16 [R19+0x7600], R24 ;  /* 0x0076001813007388 */ /* 0x000fe40000000400 */
[----:B------:R-:W3:Y:S02]  /*30a10*/  LDL.LU R28, [R1+0x3bc] ;  /* 0x0003bc00011c7983 */ /* 0x000ee40000300800 */
[----:B------:R1:W-:Y:S01]  /*30a20*/  STS.U16 [R19+0x7700], R15 ;  /* 0x0077000f13007388 */ /* 0x0003e20000000400 */
[----:B------:R-:W3:Y:S04]  /*30a30*/  LDL.LU R29, [R1+0x3b4] ;  /* 0x0003b400011d7983 */ /* 0x000ee80000300800 */
[----:B------:R-:W-:Y:S01]  /*30a40*/  STS.U16 [R19+0x9400], R3 ;  /* 0x0094000313007388 */ /* 0x000fe20000000400 */
[----:B0-----:R-:W3:Y:S02]  /*30a50*/  LDL.LU R13, [R1+0x3ac] ;  /* 0x0003ac00010d7983 */ /* 0x001ee40000300800 */
[----:B------:R-:W3:Y:S01]  /*30a60*/  LDL.LU R11, [R1+0x348] ;  /* 0x00034800010b7983 */ /* 0x000ee20000300800 */
[----:B-1----:R-:W3:Y:S01]  /*30a70*/  LDL.LU R15, [R1+0x340] ;  /* 0x00034000010f7983 */ /* 0x002ee20000300800 */
[----:B------:R-:W3:Y:S03]  /*30a80*/  LDL.LU R12, [R1+0x338] ;  /* 0x00033800010c7983 */ /* 0x000ee60000300800 */
[----:B----4-:R-:W-:Y:S01]  /*30a90*/  STS.U16 [R19+0x9500], R4 ;  /* 0x0095000413007388 */ /* 0x010fe20000000400 */
[----:B------:R-:W-:Y:S03]  /*30aa0*/  STS.U16 [R19+0x9600], R5 ;  /* 0x0096000513007388 */ /* 0x000fe60000000400 */
[----:B--2---:R-:W-:Y:S01]  /*30ab0*/  STS.U16 [R19+0x9700], R6 ;  /* 0x0097000613007388 */ /* 0x004fe20000000400 */
[----:B---3--:R0:W-:Y:S03]  /*30ac0*/  STS.U16 [R19+0xb400], R0 ;  /* 0x00b4000013007388 */ /* 0x0081e60000000400 */
[----:B0-----:R-:W2:Y:S01]  /*30ad0*/  LDL.LU R0, [R1+0x330] ;  /* 0x0003300001007983 */ /* 0x001ea20000300800 */
[----:B------:R-:W3:Y:S02]  /*30ae0*/  LDL.LU R16, [R1+0x2c8] ;  /* 0x0002c80001107983 */ /* 0x000ee40000300800 */
        /* <DEDUP_REMOVED lines=10> */
[----:B------:R-:W4:Y:S04]  /*30b90*/  LDL.LU R24, [R1+0x1bc] ;  /* 0x0001bc0001187983 */ /* 0x000f280000300800 */
[----:B------:R0:W-:Y:S01]  /*30ba0*/  STS.U16 [R19+0xb500], R25 ;  /* 0x00b5001913007388 */ /* 0x0001e20000000400 */
[----:B------:R1:W-:Y:S03]  /*30bb0*/  STS.U16 [R19+0xb600], R2 ;  /* 0x00b6000213007388 */ /* 0x0003e60000000400 */
[----:B------:R1:W-:Y:S01]  /*30bc0*/  STS.U16 [R19+0xb700], R26 ;  /* 0x00b7001a13007388 */ /* 0x0003e20000000400 */
[----:B------:R1:W-:Y:S03]  /*30bd0*/  STS.U16 [R19+0xd400], R27 ;  /* 0x00d4001b13007388 */ /* 0x0003e60000000400 */
[----:B------:R1:W-:Y:S01]  /*30be0*/  STS.U16 [R19+0xd500], R28 ;  /* 0x00d5001c13007388 */ /* 0x0003e20000000400 */
[----:B------:R1:W-:Y:S03]  /*30bf0*/  STS.U16 [R19+0xd600], R29 ;  /* 0x00d6001d13007388 */ /* 0x0003e60000000400 */
[----:B0-----:R-:W4:Y:S04]  /*30c00*/  LDL.LU R25, [R1+0x144] ;  /* 0x0001440001197983 */ /* 0x001f280000300800 */
[----:B------:R0:W-:Y:S01]  /*30c10*/  STS.U16 [R19+0xd700], R13 ;  /* 0x00d7000d13007388 */ /* 0x0001e20000000400 */
[----:B-1----:R-:W4:Y:S02]  /*30c20*/  LDL.LU R2, [R1+0x13c] ;  /* 0x00013c0001027983 */ /* 0x002f240000300800 */
[----:B------:R-:W4:Y:S02]  /*30c30*/  LDL.LU R26, [R1+0x134] ;  /* 0x00013400011a7983 */ /* 0x000f240000300800 */
[----:B------:R1:W-:Y:S01]  /*30c40*/  STS.U16 [R19+0xf400], R11 ;  /* 0x00f4000b13007388 */ /* 0x0003e20000000400 */
[----:B------:R-:W4:Y:S01]  /*30c50*/  LDL.LU R27, [R1+0x12c] ;  /* 0x00012c00011b7983 */ /* 0x000f220000300800 */
[----:B------:R-:W4:Y:S03]  /*30c60*/  LDL.LU R28, [R1+0xcc] ;  /* 0x0000cc00011c7983 */ /* 0x000f260000300800 */
[----:B------:R1:W-:Y:S01]  /*30c70*/  STS.U16 [R19+0xf500], R15 ;  /* 0x00f5000f13007388 */ /* 0x0003e20000000400 */
[----:B------:R1:W-:Y:S03]  /*30c80*/  STS.U16 [R19+0xf600], R12 ;  /* 0x00f6000c13007388 */ /* 0x0003e60000000400 */
[----:B------:R-:W4:Y:S01]  /*30c90*/  LDL.LU R29, [R1+0xc8] ;  /* 0x0000c800011d7983 */ /* 0x000f220000300800 */
[----:B0-----:R-:W4:Y:S03]  /*30ca0*/  LDL.LU R13, [R1+0xc4] ;  /* 0x0000c400010d7983 */ /* 0x001f260000300800 */
[----:B-1----:R-:W4:Y:S04]  /*30cb0*/  LDL.LU R11, [R1+0x73d4] ;  /* 0x0073d400010b7983 */ /* 0x002f280000300800 */
[----:B------:R-:W4:Y:S01]  /*30cc0*/  LDL.LU R15, [R1+0xc0] ;  /* 0x0000c000010f7983 */ /* 0x000f220000300800 */
[----:B------:R-:W4:Y:S03]  /*30cd0*/  LDL.LU R12, [R1+0x73d0] ;  /* 0x0073d000010c7983 */ /* 0x000f260000300800 */
[----:B--2---:R0:W-:Y:S01]  /*30ce0*/  STS.U16 [R19+0xf700], R0 ;  /* 0x00f7000013007388 */ /* 0x0041e20000000400 */
[----:B---3--:R1:W-:Y:S02]  /*30cf0*/  STS.U16 [R19+0x11400], R16 ;  /* 0x0114001013007388 */ /* 0x0083e40000000400 */
[----:B----4-:R2:W-:Y:S01]  /*30d00*/  STS.U16 [R19+0x11500], R17 ;  /* 0x0115001113007388 */ /* 0x0105e20000000400 */
[----:B------:R3:W-:Y:S04]  /*30d10*/  STS.U16 [R19+0x11600], R18 ;  /* 0x0116001213007388 */ /* 0x0007e80000000400 */
[----:B------:R-:W-:Y:S01]  /*30d20*/  STS.U16 [R19+0x11700], R20 ;  /* 0x0117001413007388 */ /* 0x000fe20000000400 */
[----:B------:R-:W-:Y:S02]  /*30d30*/  STS.U16 [R19+0x13400], R21 ;  /* 0x0134001513007388 */ /* 0x000fe40000000400 */
[----:B------:R-:W-:Y:S02]  /*30d40*/  STS.U16 [R19+0x13500], R22 ;  /* 0x0135001613007388 */ /* 0x000fe40000000400 */
[----:B------:R-:W-:Y:S01]  /*30d50*/  STS.U16 [R19+0x13600], R23 ;  /* 0x0136001713007388 */ /* 0x000fe20000000400 */
[----:B0-----:R-:W4:Y:S01]  /*30d60*/  LDL.LU R0, [R1+0x73cc] ;  /* 0x0073cc0001007983 */ /* 0x001f220000300800 */
[----:B-1----:R-:W4:Y:S03]  /*30d70*/  LDL.LU R16, [R1+0x68] ;  /* 0x0000680001107983 */ /* 0x002f260000300800 */
[----:B--2---:R-:W2:Y:S04]  /*30d80*/  LDL.LU R17, [R1+0x64] ;  /* 0x0000640001117983 */ /* 0x004ea80000300800 */
[----:B------:R0:W-:Y:S01]  /*30d90*/  STS.U16 [R19+0x13700], R3 ;  /* 0x0137000313007388 */ /* 0x0001e20000000400 */
[----:B---3--:R-:W3:Y:S02]  /*30da0*/  LDL.LU R18, [R1+0x60] ;  /* 0x0000600001127983 */ /* 0x008ee40000300800 */
[----:B------:R1:W-:Y:S02]  /*30db0*/  STS.U16 [R19+0x15400], R4 ;  /* 0x0154000413007388 */ /* 0x0003e40000000400 */
[----:B------:R1:W-:Y:S01]  /*30dc0*/  STS.U16 [R19+0x15500], R5 ;  /* 0x0155000513007388 */ /* 0x0003e20000000400 */
[----:B------:R1:W-:Y:S04]  /*30dd0*/  STS.U16 [R19+0x15600], R6 ;  /* 0x0156000613007388 */ /* 0x0003e80000000400 */
[----:B0-----:R-:W3:Y:S01]  /*30de0*/  LDL.LU R3, [R1+0xc] ;  /* 0x00000c0001037983 */ /* 0x001ee20000300800 */
[----:B-1----:R-:W3:Y:S03]  /*30df0*/  LDL.LU R4, [R1+0x8] ;  /* 0x0000080001047983 */ /* 0x002ee60000300800 */
[----:B------:R-:W3:Y:S04]  /*30e00*/  LDL.LU R5, [R1+0x4] ;  /* 0x0000040001057983 */ /* 0x000ee80000300800 */
[----:B------:R-:W3:Y:S01]  /*30e10*/  LDL.LU R6, [R1] ;  /* 0x0000000001067983 */ /* 0x000ee20000300800 */
[----:B------:R-:W3:Y:S02]  /*30e20*/  LDL.LU R20, [R1+0x7a8] ;  /* 0x0007a80001147983 */ /* 0x000ee40000300800 */
[----:B------:R-:W3:Y:S02]  /*30e30*/  LDL.LU R21, [R1+0x7a0] ;  /* 0x0007a00001157983 */ /* 0x000ee40000300800 */
[----:B------:R0:W-:Y:S01]  /*30e40*/  STS.U16 [R19+0x15700], R24 ;  /* 0x0157001813007388 */ /* 0x0001e20000000400 */
[----:B------:R-:W3:Y:S04]  /*30e50*/  LDL.LU R22, [R1+0x718] ;  /* 0x0007180001167983 */ /* 0x000ee80000300800 */
[----:B------:R1:W-:Y:S01]  /*30e60*/  STS.U16 [R19+0x17400], R25 ;  /* 0x0174001913007388 */ /* 0x0003e20000000400 */
[----:B------:R-:W3:Y:S02]  /*30e70*/  LDL.LU R23, [R1+0x710] ;  /* 0x0007100001177983 */ /* 0x000ee40000300800 */
[----:B------:R-:W-:Y:S02]  /*30e80*/  STS.U16 [R19+0x17500], R2 ;  /* 0x0175000213007388 */ /* 0x000fe40000000400 */
[----:B------:R1:W-:Y:S01]  /*30e90*/  STS.U16 [R19+0x17600], R26 ;  /* 0x0176001a13007388 */ /* 0x0003e20000000400 */
[----:B------:R1:W-:Y:S04]  /*30ea0*/  STS.U16 [R19+0x17700], R27 ;  /* 0x0177001b13007388 */ /* 0x0003e80000000400 */
[----:B0-----:R-:W3:Y:S01]  /*30eb0*/  LDL.LU R24, [R1+0x708] ;  /* 0x0007080001187983 */ /* 0x001ee20000300800 */
[----:B-1----:R-:W3:Y:S03]  /*30ec0*/  LDL.LU R25, [R1+0x704] ;  /* 0x0007040001197983 */ /* 0x002ee60000300800 */
[----:B------:R0:W-:Y:S04]  /*30ed0*/  STS.U16 [R19+0x19400], R28 ;  /* 0x0194001c13007388 */ /* 0x0001e80000000400 */
[----:B------:R-:W3:Y:S01]  /*30ee0*/  LDL.LU R26, [R1+0x688] ;  /* 0x00068800011a7983 */ /* 0x000ee20000300800 */
[----:B------:R-:W3:Y:S02]  /*30ef0*/  LDL.LU R2, [R1+0x680] ;  /* 0x0006800001027983 */ /* 0x000ee40000300800 */
[----:B------:R-:W3:Y:S02]  /*30f00*/  LDL.LU R27, [R1+0x678] ;  /* 0x00067800011b7983 */ /* 0x000ee40000300800 */
[----:B------:R1:W-:Y:S01]  /*30f10*/  STS.U16 [R19+0x19500], R29 ;  /* 0x0195001d13007388 */ /* 0x0003e20000000400 */
[----:B------:R1:W-:Y:S04]  /*30f20*/  STS.U16 [R19+0x19600], R13 ;  /* 0x0196000d13007388 */ /* 0x0003e80000000400 */
[----:B0-----:R-:W3:Y:S01]  /*30f30*/  LDL.LU R28, [R1+0x674] ;  /* 0x00067400011c7983 */ /* 0x001ee20000300800 */
[----:B------:R0:W-:Y:S03]  /*30f40*/  STS.U16 [R19+0x19700], R15 ;  /* 0x0197000f13007388 */ /* 0x0001e60000000400 */
[----:B-1----:R-:W3:Y:S01]  /*30f50*/  LDL.LU R29, [R1+0x5f8] ;  /* 0x0005f800011d7983 */ /* 0x002ee20000300800 */
[----:B------:R-:W3:Y:S03]  /*30f60*/  LDL.LU R13, [R1+0x5f0] ;  /* 0x0005f000010d7983 */ /* 0x000ee60000300800 */
[----:B0-----:R-:W3:Y:S04]  /*30f70*/  LDL.LU R15, [R1+0x5e8] ;  /* 0x0005e800010f7983 */ /* 0x001ee80000300800 */
[----:B----4-:R0:W-:Y:S01]  /*30f80*/  STS.U16 [R19+0x1b400], R0 ;  /* 0x01b4000013007388 */ /* 0x0101e20000000400 */
[----:B------:R1:W-:Y:S03]  /*30f90*/  STS.U16 [R19+0x1b500], R16 ;  /* 0x01b5001013007388 */ /* 0x0003e60000000400 */
[----:B--2---:R2:W-:Y:S04]  /*30fa0*/  STS.U16 [R19+0x1b600], R17 ;  /* 0x01b6001113007388 */ /* 0x0045e80000000400 */
[----:B---3--:R3:W-:Y:S04]  /*30fb0*/  STS.U16 [R19+0x1b700], R18 ;  /* 0x01b7001213007388 */ /* 0x0087e80000000400 */
[----:B0-----:R-:W4:Y:S01]  /*30fc0*/  LDL.LU R0, [R1+0x5e4] ;  /* 0x0005e40001007983 */ /* 0x001f220000300800 */
[----:B-1----:R-:W4:Y:S02]  /*30fd0*/  LDL.LU R16, [R1+0x73c8] ;  /* 0x0073c80001107983 */ /* 0x002f240000300800 */
[----:B--2---:R-:W2:Y:S01]  /*30fe0*/  LDL.LU R17, [R1+0x73c4] ;  /* 0x0073c40001117983 */ /* 0x004ea20000300800 */
[----:B------:R0:W-:Y:S04]  /*30ff0*/  STS.U16 [R19+0x1d400], R3 ;  /* 0x01d4000313007388 */ /* 0x0001e80000000400 */
[----:B---3--:R-:W3:Y:S01]  /*31000*/  LDL.LU R18, [R1+0x73c0] ;  /* 0x0073c00001127983 */ /* 0x008ee20000300800 */
[----:B------:R1:W-:Y:S02]  /*31010*/  STS.U16 [R19+0x1d500], R4 ;  /* 0x01d5000413007388 */ /* 0x0003e40000000400 */
[----:B------:R1:W-:Y:S02]  /*31020*/  STS.U16 [R19+0x1d600], R5 ;  /* 0x01d6000513007388 */ /* 0x0003e40000000400 */
[----:B------:R1:W-:Y:S01]  /*31030*/  STS.U16 [R19+0x1d700], R6 ;  /* 0x01d7000613007388 */ /* 0x0003e20000000400 */
[----:B0-----:R-:W2:Y:S04]  /*31040*/  LDL.LU R3, [R1+0x73bc] ;  /* 0x0073bc0001037983 */ /* 0x001ea80000300800 */
[----:B-1----:R-:W2:Y:S01]  /*31050*/  LDL.LU R4, [R1+0x73b8] ;  /* 0x0073b80001047983 */ /* 0x002ea20000300800 */
[----:B------:R-:W2:Y:S03]  /*31060*/  LDL.LU R5, [R1+0x73b4] ;  /* 0x0073b40001057983 */ /* 0x000ea60000300800 */
[----:B------:R-:W2:Y:S01]  /*31070*/  LDL.LU R6, [R1+0x73b0] ;  /* 0x0073b00001067983 */ /* 0x000ea20000300800 */
[----:B------:R-:W-:-:S03]  /*31080*/  IMAD.SHL.U32 R14, R14, 0x2, RZ ;  /* 0x000000020e0e7824 */ /* 0x000fc600078e00ff */
[----:B--2---:R-:W-:Y:S01]  /*31090*/  STS.U16 [R19+0x1f400], R6 ;  /* 0x01f4000613007388 */ /* 0x004fe20000000400 */
[----:B------:R0:W-:Y:S02]  /*310a0*/  STS.U16 [R19+0x1f500], R5 ;  /* 0x01f5000513007388 */ /* 0x0001e40000000400 */
[----:B------:R1:W-:Y:S01]  /*310b0*/  STS.U16 [R19+0x1f600], R4 ;  /* 0x01f6000413007388 */ /* 0x0003e20000000400 */
[----:B0-----:R-:W2:Y:S01]  /*310c0*/  LDL.LU R5, [R1+0x794] ;  /* 0x0007940001057983 */ /* 0x001ea20000300800 */
[----:B-1----:R-:W2:Y:S01]  /*310d0*/  LDL.LU R4, [R1+0x798] ;  /* 0x0007980001047983 */ /* 0x002ea20000300800 */
[----:B------:R-:W-:Y:S01]  /*310e0*/  LOP3.LUT R14, R14, 0x60, RZ, 0x3c, !PT ;  /* 0x000000600e0e7812 */ /* 0x000fe200078e3cff */
[----:B------:R0:W-:Y:S04]  /*310f0*/  STS.U16 [R19+0x1f700], R3 ;  /* 0x01f7000313007388 */ /* 0x0001e80000000400 */
[----:B------:R1:W-:Y:S01]  /*31100*/  STS.U16 [R14+0x1800], R20 ;  /* 0x001800140e007388 */ /* 0x0003e20000000400 */
[----:B------:R3:W-:Y:S03]  /*31110*/  STS.U16 [R14+0x1900], R21 ;  /* 0x001900150e007388 */ /* 0x0007e60000000400 */
[----:B0-----:R-:W4:Y:S04]  /*31120*/  LDL.LU R19, [R1+0x73ac] ;  /* 0x0073ac0001137983 */ /* 0x001f280000300800 */
[----:B-1----:R-:W4:Y:S01]  /*31130*/  LDL.LU R20, [R1+0x73a8] ;  /* 0x0073a80001147983 */ /* 0x002f220000300800 */
[----:B---3--:R-:W3:Y:S03]  /*31140*/  LDL.LU R21, [R1+0x73a4] ;  /* 0x0073a40001157983 */ /* 0x008ee60000300800 */
[----:B--2---:R0:W-:Y:S01]  /*31150*/  STS.U16 [R14+0x1a00], R4 ;  /* 0x001a00040e007388 */ /* 0x0041e20000000400 */
[----:B------:R1:W-:Y:S02]  /*31160*/  STS.U16 [R14+0x1b00], R5 ;  /* 0x001b00050e007388 */ /* 0x0003e40000000400 */
[----:B------:R2:W-:Y:S02]  /*31170*/  STS.U16 [R14+0x3800], R22 ;  /* 0x003800160e007388 */ /* 0x0005e40000000400 */
[----:B------:R2:W-:Y:S01]  /*31180*/  STS.U16 [R14+0x3900], R23 ;  /* 0x003900170e007388 */ /* 0x0005e20000000400 */
[----:B------:R2:W-:Y:S01]  /*31190*/  STS.U16 [R14+0x3a00], R24 ;  /* 0x003a00180e007388 */ /* 0x0005e20000000400 */
[----:B------:R2:W-:Y:S02]  /*311a0*/  STS.U16 [R14+0x3b00], R25 ;  /* 0x003b00190e007388 */ /* 0x0005e40000000400 */
[----:B------:R4:W-:Y:S01]  /*311b0*/  STS.U16 [R14+0x5800], R26 ;  /* 0x0058001a0e007388 */ /* 0x0009e20000000400 */
[----:B0-----:R-:W3:Y:S04]  /*311c0*/  LDL R4, [R1+0x21fc] ;  /* 0x0021fc0001047983 */ /* 0x001ee80000100800 */
[----:B-1----:R-:W3:Y:S01]  /*311d0*/  LDL R5, [R1+0x1fe0] ;  /* 0x001fe00001057983 */ /* 0x002ee20000100800 */
[----:B--2---:R-:W2:Y:S03]  /*311e0*/  LDL.LU R22, [R1+0x73a0] ;  /* 0x0073a00001167983 */ /* 0x004ea60000300800 */
[----:B------:R-:W2:Y:S01]  /*311f0*/  LDL.LU R23, [R1+0x739c] ;  /* 0x00739c0001177983 */ /* 0x000ea20000300800 */
[----:B------:R-:W2:Y:S03]  /*31200*/  LDL.LU R24, [R1+0x7398] ;  /* 0x0073980001187983 */ /* 0x000ea60000300800 */
[----:B------:R-:W2:Y:S01]  /*31210*/  LDL.LU R25, [R1+0x7394] ;  /* 0x0073940001197983 */ /* 0x000ea20000300800 */
[----:B----4-:R-:W4:Y:S03]  /*31220*/  LDL.LU R26, [R1+0x7390] ;  /* 0x00739000011a7983 */ /* 0x010f260000300800 */
[----:B------:R0:W-:Y:S01]  /*31230*/  STS.U16 [R14+0x5900], R2 ;  /* 0x005900020e007388 */ /* 0x0001e20000000400 */
[----:B------:R1:W-:Y:S02]  /*31240*/  STS.U16 [R14+0x5a00], R27 ;  /* 0x005a001b0e007388 */ /* 0x0003e40000000400 */
[----:B------:R1:W-:Y:S02]  /*31250*/  STS.U16 [R14+0x5b00], R28 ;  /* 0x005b001c0e007388 */ /* 0x0003e40000000400 */
[----:B------:R1:W-:Y:S01]  /*31260*/  STS.U16 [R14+0x7800], R29 ;  /* 0x0078001d0e007388 */ /* 0x0003e20000000400 */
[----:B------:R1:W-:Y:S01]  /*31270*/  STS.U16 [R14+0x7900], R13 ;  /* 0x0079000d0e007388 */ /* 0x0003e20000000400 */
[----:B------:R1:W-:Y:S03]  /*31280*/  STS.U16 [R14+0x7a00], R15 ;  /* 0x007a000f0e007388 */ /* 0x0003e60000000400 */
[----:B0-----:R-:W2:Y:S01]  /*31290*/  LDL.LU R2, [R1+0x738c] ;  /* 0x00738c0001027983 */ /* 0x001ea20000300800 */
[----:B-1----:R-:W2:Y:S03]  /*312a0*/  LDL.LU R27, [R1+0x7388] ;  /* 0x00738800011b7983 */ /* 0x002ea60000300800 */
[----:B------:R-:W2:Y:S01]  /*312b0*/  LDL.LU R28, [R1+0x7384] ;  /* 0x00738400011c7983 */ /* 0x000ea20000300800 */
[----:B------:R-:W2:Y:S03]  /*312c0*/  LDL.LU R29, [R1+0x7380] ;  /* 0x00738000011d7983 */ /* 0x000ea60000300800 */
[----:B------:R-:W2:Y:S01]  /*312d0*/  LDL.LU R13, [R1+0x737c] ;  /* 0x00737c00010d7983 */ /* 0x000ea20000300800 */
[----:B------:R-:W2:Y:S03]  /*312e0*/  LDL.LU R15, [R1+0x7378] ;  /* 0x00737800010f7983 */ /* 0x000ea60000300800 */
[----:B------:R0:W-:Y:S04]  /*312f0*/  STS.U16 [R14+0x7b00], R0 ;  /* 0x007b00000e007388 */ /* 0x0001e80000000400 */
[----:B0-----:R-:W4:Y:S01]  /*31300*/  LDL.LU R0, [R1+0x7374] ;  /* 0x0073740001007983 */ /* 0x001f220000300800 */
[----:B--2---:R-:W-:-:S06]  /*31310*/  PRMT R15, RZ, 0x7610, R15 ;  /* 0x00007610ff0f7816 */ /* 0x004fcc000000000f */
[----:B---3--:R-:W2:Y:S04]  /*31320*/  @!P0 LDG.E.U16 R15, [R4.64] ;  /* 0x00000006040f8981 */ /* 0x008ea8000c1e1500 */
[----:B----4-:R0:W-:Y:S04]  /*31330*/  STS.U16 [R14+0x9800], R0 ;  /* 0x009800000e007388 */ /* 0x0101e80000000400 */
[----:B0-----:R-:W3:Y:S01]  /*31340*/  LDL.LU R14, [R1+0x7370] ;  /* 0x00737000010e7983 */ /* 0x001ee20000300800 */
[----:B------:R-:W4:Y:S03]  /*31350*/  LDL.LU R0, [R1+0x736c] ;  /* 0x00736c0001007983 */ /* 0x000f260000300800 */
[----:B--2---:R0:W-:Y:S04]  /*31360*/  STL [R1+0xfc], R15 ;  /* 0x0000fc0f01007387 */ /* 0x0041e80000100800 */
[----:B0-----:R-:W2:Y:S01]  /*31370*/  LDL.LU R15, [R1+0x7368] ;  /* 0x00736800010f7983 */ /* 0x001ea20000300800 */
[----:B------:R-:W2:Y:S02]  /*31380*/  LDL R4, [R1+0x21d8] ;  /* 0x0021d80001047983 */ /* 0x000ea40000100800 */
[----:B------:R-:W2:Y:S01]  /*31390*/  LDL R5, [R1+0x21dc] ;  /* 0x0021dc0001057983 */ /* 0x000ea20000100800 */
[----:B----4-:R-:W-:-:S02]  /*313a0*/  PRMT R0, RZ, 0x7610, R0 ;  /* 0x00007610ff007816 */ /* 0x010fc40000000000 */
[----:B--2---:R-:W-:-:S04]  /*313b0*/  @!P0 LOP3.LUT R5, R5, R4, RZ, 0x3c, !PT ;  /* 0x0000000405058212 */ /* 0x004fc800078e3cff */
[----:B------:R-:W-:-:S04]  /*313c0*/  @!P0 LOP3.LUT R4, R5, R4, RZ, 0x3c, !PT ;  /* 0x0000000405048212 */ /* 0x000fc800078e3cff */
[----:B------:R-:W-:-:S05]  /*313d0*/  @!P0 LOP3.LUT R5, R5, R4, RZ, 0x3c, !PT ;  /* 0x0000000405058212 */ /* 0x000fca00078e3cff */
[----:B------:R-:W2:Y:S04]  /*313e0*/  @!P0 LDG.E.U16 R0, [R4.64] ;  /* 0x0000000604008981 */ /* 0x000ea8000c1e1500 */
[----:B--2---:R0:W-:Y:S04]  /*313f0*/  STL [R1+0xf8], R0 ;  /* 0x0000f80001007387 */ /* 0x0041e80000100800 */
[----:B0-----:R-:W2:Y:S01]  /*31400*/  LDL.LU R0, [R1+0x7364] ;  /* 0x0073640001007983 */ /* 0x001ea20000300800 */
[----:B------:R-:W4:Y:S02]  /*31410*/  LDL R4, [R1+0x2198] ;  /* 0x0021980001047983 */ /* 0x000f240000100800 */
[----:B------:R-:W4:Y:S01]  /*31420*/  LDL R5, [R1+0x219c] ;  /* 0x00219c0001057983 */ /* 0x000f220000100800 */
[----:B---3--:R-:W-:-:S02]  /*31430*/  PRMT R14, RZ, 0x7610, R14 ;  /* 0x00007610ff0e7816 */ /* 0x008fc4000000000e */
[----:B----4-:R-:W-:-:S04]  /*31440*/  @!P0 LOP3.LUT R5, R5, R4, RZ, 0x3c, !PT ;  /* 0x0000000405058212 */ /* 0x010fc800078e3cff */
[----:B------:R-:W-:-:S04]  /*31450*/  @!P0 LOP3.LUT R4, R5, R4, RZ, 0x3c, !PT ;  /* 0x0000000405048212 */ /* 0x000fc800078e3cff */
[----:B------:R-:W-:-:S05]  /*31460*/  @!P0 LOP3.LUT R5, R5, R4, RZ, 0x3c, !PT ;  /* 0x0000000405058212 */ /* 0x000fca00078e3cff */
[----:B------:R-:W3:Y:S04]  /*31470*/  @!P0 LDG.E.U16 R14, [R4.64] ;  /* 0x00000006040e8981 */ /* 0x000ee8000c1e1500 */
[----:B---3--:R0:W-:Y:S04]  /*31480*/  STL [R1+0xf4], R14 ;  /* 0x0000f40e01007387 */ /* 0x0081e80000100800 */
[----:B0-----:R-:W3:Y:S01]  /*31490*/  LDL.LU R14, [R1+0x7360] ;  /* 0x00736000010e7983 */ /* 0x001ee20000300800 */
[----:B------:R-:W4:Y:S02]  /*314a0*/  LDL R4, [R1+0x2158] ;  /* 0x0021580001047983 */ /* 0x000f240000100800 */
[----:B------:R-:W4:Y:S01]  /*314b0*/  LDL R5, [R1+0x215c] ;  /* 0x00215c0001057983 */ /* 0x000f220000100800 */
[----:B--2---:R-:W-:-:S02]  /*314c0*/  PRMT R0, RZ, 0x7610, R0 ;  /* 0x00007610ff007816 */ /* 0x004fc40000000000 */
[----:B----4-:R-:W-:-:S04]  /*314d0*/  @!P0 LOP3.LUT R5, R5, R4, RZ, 0x3c, !PT ;  /* 0x0000000405058212 */ /* 0x010fc800078e3cff */
        /* <DEDUP_REMOVED lines=97> */
[----:B------:R-:W-:-:S02]  /*31af0*/  PRMT R13, RZ, 0x7610, R13 ;  /* 0x00007610ff0d7816 */ /* 0x000fc4000000000d */
[----:B----4-:R-:W-:-:S04]  /*31b00*/  @!P0 LOP3.LUT R5, R5, R4, RZ, 0x3c, !PT ;  /* 0x0000000405058212 */ /* 0x010fc800078e3cff */
[----:B------:R-:W-:-:S04]  /*31b10*/  @!P0 LOP3.LUT R4, R5, R4, RZ, 0x3c, !PT ;  /* 0x0000000405048212 */ /* 0x000fc800078e3cff */
[----:B------:R-:W-:-:S05]  /*31b20*/  @!P0 LOP3.LUT R5, R5, R4, RZ, 0x3c, !PT ;  /* 0x0000000405058212 */ /* 0x000fca00078e3cff */
[----:B------:R0:W4:Y:S04]  /*31b30*/  @!P0 LDG.E.U16 R13, [R4.64] ;  /* 0x00000006040d8981 */ /* 0x000128000c1e1500 */
[----:B0-----:R-:W2:Y:S04]  /*31b40*/  LDL R4, [R1+0x2368] ;  /* 0x0023680001047983 */ /* 0x001ea80000100800 */
[----:B------:R-:W2:Y:S01]  /*31b50*/  LDL R5, [R1+0x23a4] ;  /* 0x0023a40001057983 */ /* 0x000ea20000100800 */
[----:B------:R-:W-:Y:S02]  /*31b60*/  PRMT R12, RZ, 0x7610, R12 ;  /* 0x00007610ff0c7816 */ /* 0x000fe4000000000c */
[----:B--2---:R-:W-:-:S04]  /*31b70*/  @!P0 LOP3.LUT R5, R5, R4, RZ, 0x3c, !PT ;  /* 0x0000000405058212 */ /* 0x004fc800078e3cff */
[----:B------:R-:W-:-:S04]  /*31b80*/  @!P0 LOP3.LUT R4, R5, R4, RZ, 0x3c, !PT ;  /* 0x0000000405048212 */ /* 0x000fc800078e3cff */
[----:B------:R-:W-:Y:S01]  /*31b90*/  @!P0 LOP3.LUT R5, R5, R4, RZ, 0x3c, !PT ;  /* 0x0000000405058212 */ /* 0x000fe200078e3cff */
[----:B----4-:R-:W-:Y:S04]  /*31ba0*/  STL [R1+0x7280], R13 ;  /* 0x0072800d01007387 */ /* 0x010fe80000100800 */
[----:B------:R0:W2:Y:S04]  /*31bb0*/  @!P0 LDG.E.U16 R12, [R4.64] ;  /* 0x00000006040c8981 */ /* 0x0000a8000c1e1500 */
[----:B0-----:R-:W4:Y:S04]  /*31bc0*/  LDL R4, [R1+0x1fb8] ;  /* 0x001fb80001047983 */ /* 0x001f280000100800 */
[----:B------:R-:W4:Y:S01]  /*31bd0*/  LDL R5, [R1+0x1fdc] ;  /* 0x001fdc0001057983 */ /* 0x000f220000100800 */
[----:B------:R-:W-:-:S02]  /*31be0*/  PRMT R0, RZ, 0x7610, R0 ;  /* 0x00007610ff007816 */ /* 0x000fc40000000000 */
[----:B----4-:R-:W-:-:S04]  /*31bf0*/  @!P0 LOP3.LUT R5, R5, R4, RZ, 0x3c, !PT ;  /* 0x0000000405058212 */ /* 0x010fc800078e3cff */
[----:B------:R-:W-:-:S04]  /*31c00*/  @!P0 LOP3.LUT R4, R5, R4, RZ, 0x3c, !PT ;  /* 0x0000000405048212 */ /* 0x000fc800078e3cff */
[----:B------:R-:W-:-:S05]  /*31c10*/  @!P0 LOP3.LUT R5, R5, R4, RZ, 0x3c, !PT ;  /* 0x0000000405058212 */ /* 0x000fca00078e3cff */
[----:B------:R-:W4:Y:S04]  /*31c20*/  @!P0 LDG.E.U16 R0, [R4.64] ;  /* 0x0000000604008981 */ /* 0x000f28000c1e1500 */
[----:B--2---:R-:W-:Y:S04]  /*31c30*/  STL [R1+0x7284], R12 ;  /* 0x0072840c01007387 */ /* 0x004fe80000100800 */
[----:B----4-:R0:W-:Y:S04]  /*31c40*/  STL [R1+0xe4], R0 ;  /* 0x0000e40001007387 */ /* 0x0101e80000100800 */
        /* <DEDUP_REMOVED lines=129> */
[----:B------:R-:W-:Y:S01]  /*32460*/  @!P0 LOP3.LUT R5, R5, R4, RZ, 0x3c, !PT ;  /* 0x0000000405058212 */ /* 0x000fe200078e3cff */
[----:B--2---:R-:W-:Y:S04]  /*32470*/  STL [R1+0x728c], R11 ;  /* 0x00728c0b01007387 */ /* 0x004fe80000100800 */
        /* <DEDUP_REMOVED lines=153> */
[----:B------:R-:W-:-:S02]  /*32e10*/  PRMT R0, RZ, 0x7610, R0 ;  /* 0x00007610ff007816 */ /* 0x000fc40000000000 */
[----:B----4-:R-:W-:-:S04]  /*32e20*/  @!P0 LOP3.LUT R5, R5, R4, RZ, 0x3c, !PT ;  /* 0x0000000405058212 */ /* 0x010fc800078e3cff */
[----:B------:R-:W-:-:S04]  /*32e30*/  @!P0 LOP3.LUT R4, R5, R4, RZ, 0x3c, !PT ;  /* 0x0000000405048212 */ /* 0x000fc800078e3cff */
[----:B------:R-:W-:-:S05]  /*32e40*/  @!P0 LOP3.LUT R5, R5, R4, RZ, 0x3c, !PT ;  /* 0x0000000405058212 */ /* 0x000fca00078e3cff */
[----:B------:R-:W4:Y:S04]  /*32e50*/  @!P0 LDG.E.U16 R0, [R4.64] ;  /* 0x0000000604008981 */ /* 0x000f28000c1e1500 */
[----:B----4-:R0:W-:Y:S04]  /*32e60*/  STL [R1+0x64], R0 ;  /* 0x0000640001007387 */ /* 0x0101e80000100800 */
[----:B0-----:R-:W4:Y:S01]  /*32e70*/  LDL.LU R0, [R1+0x72c4] ;  /* 0x0072c40001007983 */ /* 0x001f220000300800 */
[----:B------:R-:W2:Y:S02]  /*32e80*/  LDL R4, [R1+0x2180] ;  /* 0x0021800001047983 */ /* 0x000ea40000100800 */
[----:B------:R-:W2:Y:S01]  /*32e90*/  LDL R5, [R1+0x2184] ;  /* 0x0021840001057983 */ /* 0x000ea20000100800 */
[----:B---3--:R-:W-:-:S02]  /*32ea0*/  PRMT R14, RZ, 0x7610, R14 ;  /* 0x00007610ff0e7816 */ /* 0x008fc4000000000e */
[----:B--2---:R-:W-:-:S04]  /*32eb0*/  @!P0 LOP3.LUT R5, R5, R4, RZ, 0x3c, !PT ;  /* 0x0000000405058212 */ /* 0x004fc800078e3cff */
[----:B------:R-:W-:-:S04]  /*32ec0*/  @!P0 LOP3.LUT R4, R5, R4, RZ, 0x3c, !PT ;  /* 0x0000000405048212 */ /* 0x000fc800078e3cff */
[----:B------:R-:W-:-:S05]  /*32ed0*/  @!P0 LOP3.LUT R5, R5, R4, RZ, 0x3c, !PT ;  /* 0x0000000405058212 */ /* 0x000fca00078e3cff */
[----:B------:R-:W2:Y:S04]  /*32ee0*/  @!P0 LDG.E.U16 R14, [R4.64] ;  /* 0x00000006040e8981 */ /* 0x000ea8000c1e1500 */
[----:B--2---:R0:W-:Y:S04]  /*32ef0*/  STL [R1+0x60], R14 ;  /* 0x0000600e01007387 */ /* 0x0041e80000100800 */
[----:B0-----:R-:W2:Y:S01]  /*32f00*/  LDL.LU R14, [R1+0x72c0] ;  /* 0x0072c000010e7983 */ /* 0x001ea20000300800 */
[----:B------:R-:W3:Y:S02]  /*32f10*/  LDL R4, [R1+0x2140] ;  /* 0x0021400001047983 */ /* 0x000ee40000100800 */
[----:B------:R-:W3:Y:S01]  /*32f20*/  LDL R5, [R1+0x2144] ;  /* 0x0021440001057983 */ /* 0x000ee20000100800 */
[----:B----4-:R-:W-:-:S02]  /*32f30*/  PRMT R0, RZ, 0x7610, R0 ;  /* 0x00007610ff007816 */ /* 0x010fc40000000000 */
[----:B---3--:R-:W-:-:S04]  /*32f40*/  @!P0 LOP3.LUT R5, R5, R4, RZ, 0x3c, !PT ;  /* 0x0000000405058212 */ /* 0x008fc800078e3cff */
        /* <DEDUP_REMOVED lines=65> */
[----:B------:R0:W3:Y:S04]  /*33360*/  @!P0 LDG.E.U16 R15, [R4.64] ;  /* 0x00000006040f8981 */ /* 0x0000e8000c1e1500 */
[----:B0-----:R-:W4:Y:S04]  /*33370*/  LDL R4, [R1+0x2280] ;  /* 0x0022800001047983 */ /* 0x001f280000100800 */
[----:B------:R-:W4:Y:S01]  /*33380*/  LDL R5, [R1+0x22bc] ;  /* 0x0022bc0001057983 */ /* 0x000f220000100800 */
[----:B--2---:R-:W-:Y:S02]  /*33390*/  PRMT R0, RZ, 0x7610, R0 ;  /* 0x00007610ff007816 */ /* 0x004fe40000000000 */
[----:B----4-:R-:W-:-:S04]  /*333a0*/  @!P0 LOP3.LUT R5, R5, R4, RZ, 0x3c, !PT ;  /* 0x0000000405058212 */ /* 0x010fc800078e3cff */
[----:B------:R-:W-:-:S04]  /*333b0*/  @!P0 LOP3.LUT R4, R5, R4, RZ, 0x3c, !PT ;  /* 0x0000000405048212 */ /* 0x000fc800078e3cff */
[----:B------:R-:W-:-:S05]  /*333c0*/  @!P0 LOP3.LUT R5, R5, R4, RZ, 0x3c, !PT ;  /* 0x0000000405058212 */ /* 0x000fca00078e3cff */
[----:B------:R-:W2:Y:S04]  /*333d0*/  @!P0 LDG.E.U16 R0, [R4.64] ;  /* 0x0000000604008981 */ /* 0x000ea8000c1e1500 */
[----:B---3--:R0:W-:Y:S04]  /*333e0*/  STL [R1+0x40], R15 ;  /* 0x0000400f01007387 */ /* 0x0081e80000100800 */
[----:B0-----:R-:W3:Y:S04]  /*333f0*/  LDL R15, [R1+0x23c0] ;  /* 0x0023c000010f7983 */ /* 0x001ee80000100800 */
        /* <DEDUP_REMOVED lines=15> */
[----:B----4-:R0:W-:Y:S04]  /*334f0*/  STL [R1+0x30], R14 ;  /* 0x0000300e01007387 */ /* 0x0101e80000100800 */
[----:B------:R1:W2:Y:S01]  /*33500*/  @!P0 LDG.E.U16 R22, [R4.64] ;  /* 0x0000000604168981 */ /* 0x0002a2000c1e1500 */
[----:B------:R-:W-:-:S03]  /*33510*/  PRMT R7, RZ, 0x7610, R7 ;  /* 0x00007610ff077816 */ /* 0x000fc60000000007 */
[----:B0-----:R-:W4:Y:S04]  /*33520*/  LDL R14, [R1+0x21f0] ;  /* 0x0021f000010e7983 */ /* 0x001f280000100800 */
[----:B-1----:R-:W3:Y:S04]  /*33530*/  LDL R4, [R1+0x2340] ;  /* 0x0023400001047983 */ /* 0x002ee80000100800 */
[----:B------:R-:W3:Y:S04]  /*33540*/  LDL R5, [R1+0x237c] ;  /* 0x00237c0001057983 */ /* 0x000ee80000100800 */
[----:B--2---:R0:W-:Y:S04]  /*33550*/  STL [R1+0x7250], R22 ;  /* 0x0072501601007387 */ /* 0x0041e80000100800 */
[----:B0-----:R-:W2:Y:S01]  /*33560*/  LDL R22, [R1+0x2380] ;  /* 0x0023800001167983 */ /* 0x001ea20000100800 */
[----:B---3--:R-:W-:-:S04]  /*33570*/  @!P0 LOP3.LUT R5, R5, R4, RZ, 0x3c, !PT ;  /* 0x0000000405058212 */ /* 0x008fc800078e3cff */
[----:B------:R-:W-:-:S04]  /*33580*/  @!P0 LOP3.LUT R4, R5, R4, RZ, 0x3c, !PT ;  /* 0x0000000405048212 */ /* 0x000fc800078e3cff */
[----:B------:R-:W-:-:S05]  /*33590*/  @!P0 LOP3.LUT R5, R5, R4, RZ, 0x3c, !PT ;  /* 0x0000000405058212 */ /* 0x000fca00078e3cff */
[----:B------:R0:W3:Y:S01]  /*335a0*/  @!P0 LDG.E.U16 R7, [R4.64] ;  /* 0x0000000604078981 */ /* 0x0000e2000c1e1500 */
[----:B------:R-:W-:Y:S01]  /*335b0*/  PRMT R6, RZ, 0x7610, R6 ;  /* 0x00007610ff067816 */ /* 0x000fe20000000006 */
[----:B0-----:R-:W-:Y:S02]  /*335c0*/  @!P0 IMAD.MOV.U32 R4, RZ, RZ, R15 ;  /* 0x000000ffff048224 */ /* 0x001fe400078e000f */
[----:B--2---:R-:W-:-:S05]  /*335d0*/  @!P0 IMAD.MOV.U32 R5, RZ, RZ, R22 ;  /* 0x000000ffff058224 */ /* 0x004fca00078e0016 */
[----:B------:R0:W2:Y:S04]  /*335e0*/  @!P0 LDG.E.U16 R6, [R4.64] ;  /* 0x0000000604068981 */ /* 0x0000a8000c1e1500 */
[----:B---3--:R1:W-:Y:S01]  /*335f0*/  STL [R1+0x7254], R7 ;  /* 0x0072540701007387 */ /* 0x0083e20000100800 */
[----:B0-----:R-:W3:Y:S01]  /*33600*/  LDL R5, [R1+0x1fd0] ;  /* 0x001fd00001057983 */ /* 0x001ee20000100800 */
[----:B------:R-:W-:Y:S01]  /*33610*/  PRMT R12, RZ, 0x7610, R12 ;  /* 0x00007610ff0c7816 */ /* 0x000fe2000000000c */
[----:B----4-:R-:W-:Y:S01]  /*33620*/  @!P0 IMAD.MOV.U32 R4, RZ, RZ, R14 ;  /* 0x000000ffff048224 */ /* 0x010fe200078e000e */
[----:B------:R-:W4:Y:S04]  /*33630*/  LDL R22, [R1+0x20f8] ;  /* 0x0020f80001167983 */ /* 0x000f280000100800 */
[----:B------:R-:W4:Y:S04]  /*33640*/  LDL R15, [R1+0x20fc] ;  /* 0x0020fc00010f7983 */ /* 0x000f280000100800 */
[----:B-1----:R-:W4:Y:S04]  /*33650*/  LDL R7, [R1+0x213c] ;  /* 0x00213c0001077983 */ /* 0x002f280000100800 */
[----:B--2---:R-:W-:Y:S01]  /*33660*/  STL [R1+0x7258], R6 ;  /* 0x0072580601007387 */ /* 0x004fe20000100800 */
[----:B------:R-:W-:Y:S01]  /*33670*/  PRMT R0, RZ, 0x7610, R0 ;  /* 0x00007610ff007816 */ /* 0x000fe20000000000 */
[----:B------:R-:W2:Y:S02]  /*33680*/  LDL R14, [R1+0x20b8] ;  /* 0x0020b800010e7983 */ /* 0x000ea40000100800 */
[----:B---3--:R0:W3:Y:S04]  /*33690*/  @!P0 LDG.E.U16 R12, [R4.64] ;  /* 0x00000006040c8981 */ /* 0x0080e8000c1e1500 */
[----:B0-----:R-:W2:Y:S04]  /*336a0*/  LDL R4, [R1+0x21b8] ;  /* 0x0021b80001047983 */ /* 0x001ea80000100800 */
[----:B------:R-:W2:Y:S02]  /*336b0*/  LDL R5, [R1+0x21bc] ;  /* 0x0021bc0001057983 */ /* 0x000ea40000100800 */
[----:B--2---:R-:W-:-:S04]  /*336c0*/  @!P0 LOP3.LUT R5, R5, R4, RZ, 0x3c, !PT ;  /* 0x0000000405058212 */ /* 0x004fc800078e3cff */
[----:B------:R-:W-:-:S04]  /*336d0*/  @!P0 LOP3.LUT R4, R5, R4, RZ, 0x3c, !PT ;  /* 0x0000000405048212 */ /* 0x000fc800078e3cff */
[----:B------:R-:W-:-:S05]  /*336e0*/  @!P0 LOP3.LUT R5, R5, R4, RZ, 0x3c, !PT ;  /* 0x0000000405058212 */ /* 0x000fca00078e3cff */
[----:B------:R-:W2:Y:S04]  /*336f0*/  @!P0 LDG.E.U16 R0, [R4.64] ;  /* 0x0000000604008981 */ /* 0x000ea8000c1e1500 */
[----:B---3--:R0:W-:Y:S04]  /*33700*/  STL [R1+0x28], R12 ;  /* 0x0000280c01007387 */ /* 0x0081e80000100800 */
[----:B0-----:R-:W3:Y:S04]  /*33710*/  LDL R12, [R1+0x20bc] ;  /* 0x0020bc00010c7983 */ /* 0x001ee80000100800 */
[----:B--2---:R0:W-:Y:S04]  /*33720*/  STL [R1+0x24], R0 ;  /* 0x0000240001007387 */ /* 0x0041e80000100800 */
[----:B0-----:R-:W2:Y:S01]  /*33730*/  LDL.LU R0, [R1+0x729c] ;  /* 0x00729c0001007983 */ /* 0x001ea20000300800 */
[----:B------:R-:W2:Y:S02]  /*33740*/  LDL R4, [R1+0x2178] ;  /* 0x0021780001047983 */ /* 0x000ea40000100800 */
[----:B------:R-:W2:Y:S01]  /*33750*/  LDL R5, [R1+0x217c] ;  /* 0x00217c0001057983 */ /* 0x000ea20000100800 */
[----:B------:R-:W-:-:S02]  /*33760*/  PRMT R2, RZ, 0x7610, R2 ;  /* 0x00007610ff027816 */ /* 0x000fc40000000002 */
[----:B--2---:R-:W-:-:S04]  /*33770*/  @!P0 LOP3.LUT R5, R5, R4, RZ, 0x3c, !PT ;  /* 0x0000000405058212 */ /* 0x004fc800078e3cff */
[----:B------:R-:W-:-:S04]  /*33780*/  @!P0 LOP3.LUT R4, R5, R4, RZ, 0x3c, !PT ;  /* 0x0000000405048212 */ /* 0x000fc800078e3cff */
[----:B------:R-:W-:-:S05]  /*33790*/  @!P0 LOP3.LUT R5, R5, R4, RZ, 0x3c, !PT ;  /* 0x0000000405058212 */ /* 0x000fca00078e3cff */
[----:B------:R-:W2:Y:S01]  /*337a0*/  @!P0 LDG.E.U16 R2, [R4.64] ;  /* 0x0000000604028981 */ /* 0x000ea2000c1e1500 */
[----:B------:R-:W-:-:S03]  /*337b0*/  PRMT R6, RZ, 0x7610, R6 ;  /* 0x00007610ff067816 */ /* 0x000fc60000000006 */
[----:B--2---:R-:W-:Y:S01]  /*337c0*/  STL [R1+0x20], R2 ;  /* 0x0000200201007387 */ /* 0x004fe20000100800 */
[----:B------:R-:W2:Y:S02]  /*337d0*/  LDL R5, [R1+0x2138] ;  /* 0x0021380001057983 */ /* 0x000ea40000100800 */
[----:B----4-:R-:W-:Y:S01]  /*337e0*/  @!P0 IMAD.MOV.U32 R4, RZ, RZ, R7 ;  /* 0x000000ffff048224 */ /* 0x010fe200078e0007 */
[----:B------:R-:W-:Y:S02]  /*337f0*/  PRMT R11, RZ, 0x7610, R11 ;  /* 0x00007610ff0b7816 */ /* 0x000fe4000000000b */
[----:B------:R-:W-:Y:S01]  /*33800*/  PRMT R9, RZ, 0x7610, R9 ;  /* 0x00007610ff097816 */ /* 0x000fe20000000009 */
[----:B------:R-:W4:Y:S04]  /*33810*/  LDL R7, [R1+0x2038] ;  /* 0x0020380001077983 */ /* 0x000f280000100800 */
[----:B--2---:R0:W2:Y:S02]  /*33820*/  @!P0 LDG.E.U16 R6, [R4.64] ;  /* 0x0000000604068981 */ /* 0x0040a4000c1e1500 */
[----:B0-----:R-:W-:-:S02]  /*33830*/  @!P0 IMAD.MOV.U32 R4, RZ, RZ, R15 ;  /* 0x000000ffff048224 */ /* 0x001fc400078e000f */
[----:B------:R-:W-:-:S05]  /*33840*/  @!P0 IMAD.MOV.U32 R5, RZ, RZ, R22 ;  /* 0x000000ffff058224 */ /* 0x000fca00078e0016 */
[----:B------:R3:W4:Y:S02]  /*33850*/  @!P0 LDG.E.U16 R11, [R4.64] ;  /* 0x00000006040b8981 */ /* 0x000724000c1e1500 */
[----:B---3--:R-:W-:Y:S02]  /*33860*/  @!P0 IMAD.MOV.U32 R4, RZ, RZ, R12 ;  /* 0x000000ffff048224 */ /* 0x008fe400078e000c */
[----:B------:R-:W-:-:S05]  /*33870*/  @!P0 IMAD.MOV.U32 R5, RZ, RZ, R14 ;  /* 0x000000ffff058224 */ /* 0x000fca00078e000e */
[----:B------:R0:W3:Y:S04]  /*33880*/  @!P0 LDG.E.U16 R9, [R4.64] ;  /* 0x0000000604098981 */ /* 0x0000e8000c1e1500 */
[----:B--2---:R1:W-:Y:S01]  /*33890*/  STL [R1+0x1c], R6 ;  /* 0x00001c0601007387 */ /* 0x0043e20000100800 */
[----:B------:R-:W2:Y:S03]  /*338a0*/  LDL R22, [R1+0x1ffc] ;  /* 0x001ffc0001167983 */ /* 0x000ea60000100800 */
[----:B-1----:R-:W2:Y:S04]  /*338b0*/  LDL R6, [R1+0x203c] ;  /* 0x00203c0001067983 */ /* 0x002ea80000100800 */
[----:B----4-:R1:W-:Y:S01]  /*338c0*/  STL [R1+0x18], R11 ;  /* 0x0000180b01007387 */ /* 0x0103e20000100800 */
[----:B0-----:R-:W4:Y:S02]  /*338d0*/  LDL R4, [R1+0x2078] ;  /* 0x0020780001047983 */ /* 0x001f240000100800 */
[----:B------:R-:W4:Y:S02]  /*338e0*/  LDL R5, [R1+0x207c] ;  /* 0x00207c0001057983 */ /* 0x000f240000100800 */
[----:B------:R-:W2:Y:S01]  /*338f0*/  LDL R15, [R1+0x2208] ;  /* 0x00220800010f7983 */ /* 0x000ea20000100800 */
[----:B------:R-:W2:Y:S01]  /*33900*/  LDL R14, [R1+0x2244] ;  /* 0x00224400010e7983 */ /* 0x000ea20000100800 */
[----:B------:R-:W-:-:S03]  /*33910*/  PRMT R27, RZ, 0x7610, R27 ;  /* 0x00007610ff1b7816 */ /* 0x000fc6000000001b */
[----:B------:R-:W2:Y:S04]  /*33920*/  LDL R12, [R1+0x2248] ;  /* 0x00224800010c7983 */ /* 0x000ea80000100800 */
[----:B-1----:R-:W2:Y:S04]  /*33930*/  LDL R11, [R1+0x2204] ;  /* 0x00220400010b7983 */ /* 0x002ea80000100800 */
[----:B---3--:R0:W-:Y:S04]  /*33940*/  STL [R1+0x14], R9 ;  /* 0x0000140901007387 */ /* 0x0081e80000100800 */
[----:B0-----:R-:W3:Y:S01]  /*33950*/  LDL R9, [R1+0x2284] ;  /* 0x0022840001097983 */ /* 0x001ee20000100800 */
[----:B------:R-:W-:-:S02]  /*33960*/  PRMT R26, RZ, 0x7610, R26 ;  /* 0x00007610ff1a7816 */ /* 0x000fc4000000001a */
[----:B------:R-:W-:Y:S02]  /*33970*/  PRMT R10, RZ, 0x7610, R10 ;  /* 0x00007610ff0a7816 */ /* 0x000fe4000000000a */
[----:B----4-:R-:W-:-:S04]  /*33980*/  @!P0 LOP3.LUT R5, R5, R4, RZ, 0x3c, !PT ;  /* 0x0000000405058212 */ /* 0x010fc800078e3cff */
[----:B------:R-:W-:-:S04]  /*33990*/  @!P0 LOP3.LUT R4, R5, R4, RZ, 0x3c, !PT ;  /* 0x0000000405048212 */ /* 0x000fc800078e3cff */
[----:B------:R-:W-:-:S05]  /*339a0*/  @!P0 LOP3.LUT R5, R5, R4, RZ, 0x3c, !PT ;  /* 0x0000000405058212 */ /* 0x000fca00078e3cff */
[----:B------:R2:W4:Y:S02]  /*339b0*/  @!P0 LDG.E.U16 R27, [R4.64] ;  /* 0x00000006041b8981 */ /* 0x000524000c1e1500 */
[----:B--2---:R-:W-:Y:S02]  /*339c0*/  @!P0 IMAD.MOV.U32 R4, RZ, RZ, R6 ;  /* 0x000000ffff048224 */ /* 0x004fe400078e0006 */
[----:B------:R-:W-:Y:S01]  /*339d0*/  @!P0 IMAD.MOV.U32 R5, RZ, RZ, R7 ;  /* 0x000000ffff058224 */ /* 0x000fe200078e0007 */
[----:B------:R-:W2:Y:S04]  /*339e0*/  LDL R6, [R1+0x22c4] ;  /* 0x0022c40001067983 */ /* 0x000ea80000100800 */
[----:B------:R-:W4:Y:S04]  /*339f0*/  LDL R7, [R1+0x2288] ;  /* 0x0022880001077983 */ /* 0x000f280000100800 */
[----:B------:R0:W4:Y:S02]  /*33a00*/  @!P0 LDG.E.U16 R26, [R4.64] ;  /* 0x00000006041a8981 */ /* 0x000124000c1e1500 */
[----:B0-----:R-:W-:-:S02]  /*33a10*/  @!P0 IMAD.MOV.U32 R4, RZ, RZ, R11 ;  /* 0x000000ffff048224 */ /* 0x001fc400078e000b */
[----:B------:R-:W-:Y:S01]  /*33a20*/  @!P0 IMAD.MOV.U32 R5, RZ, RZ, R22 ;  /* 0x000000ffff058224 */ /* 0x000fe200078e0016 */
[----:B------:R-:W-:Y:S02]  /*33a30*/  PRMT R13, RZ, 0x7610, R13 ;  /* 0x00007610ff0d7816 */ /* 0x000fe4000000000d */
[----:B------:R-:W-:Y:S02]  /*33a40*/  PRMT R0, RZ, 0x7610, R0 ;  /* 0x00007610ff007816 */ /* 0x000fe40000000000 */
[----:B------:R-:W-:Y:S01]  /*33a50*/  PRMT R29, RZ, 0x7610, R29 ;  /* 0x00007610ff1d7816 */ /* 0x000fe2000000001d */
[----:B------:R-:W4:Y:S04]  /*33a60*/  LDL R11, [R1+0x22c8] ;  /* 0x0022c800010b7983 */ /* 0x000f280000100800 */
[----:B------:R0:W4:Y:S02]  /*33a70*/  @!P0 LDG.E.U16 R10, [R4.64] ;  /* 0x00000006040a8981 */ /* 0x000124000c1e1500 */
[----:B0-----:R-:W-:-:S02]  /*33a80*/  @!P0 IMAD.MOV.U32 R4, RZ, RZ, R14 ;  /* 0x000000ffff048224 */ /* 0x001fc400078e000e */
[----:B------:R-:W-:-:S05]  /*33a90*/  @!P0 IMAD.MOV.U32 R5, RZ, RZ, R15 ;  /* 0x000000ffff058224 */ /* 0x000fca00078e000f */
[----:B------:R3:W4:Y:S02]  /*33aa0*/  @!P0 LDG.E.U16 R13, [R4.64] ;  /* 0x00000006040d8981 */ /* 0x000724000c1e1500 */
[----:B---3--:R-:W-:Y:S02]  /*33ab0*/  @!P0 IMAD.MOV.U32 R4, RZ, RZ, R9 ;  /* 0x000000ffff048224 */ /* 0x008fe400078e0009 */
[----:B------:R-:W-:-:S05]  /*33ac0*/  @!P0 IMAD.MOV.U32 R5, RZ, RZ, R12 ;  /* 0x000000ffff058224 */ /* 0x000fca00078e000c */
[----:B------:R2:W3:Y:S02]  /*33ad0*/  @!P0 LDG.E.U16 R0, [R4.64] ;  /* 0x0000000604008981 */ /* 0x0004e4000c1e1500 */
[----:B--2---:R-:W-:Y:S02]  /*33ae0*/  @!P0 IMAD.MOV.U32 R4, RZ, RZ, R6 ;  /* 0x000000ffff048224 */ /* 0x004fe400078e0006 */
[----:B----4-:R-:W-:-:S05]  /*33af0*/  @!P0 IMAD.MOV.U32 R5, RZ, RZ, R7 ;  /* 0x000000ffff058224 */ /* 0x010fca00078e0007 */
[----:B------:R-:W2:Y:S04]  /*33b00*/  @!P0 LDG.E.U16 R29, [R4.64] ;  /* 0x00000006041d8981 */ /* 0x000ea8000c1e1500 */
[----:B------:R0:W-:Y:S01]  /*33b10*/  STL [R1+0x8], R10 ;  /* 0x0000080a01007387 */ /* 0x0001e20000100800 */
[----:B------:R-:W4:Y:S02]  /*33b20*/  LDL R22, [R1+0x2308] ;  /* 0x0023080001167983 */ /* 0x000f240000100800 */
[----:B------:R-:W4:Y:S01]  /*33b30*/  LDL R9, [R1+0x2344] ;  /* 0x0023440001097983 */ /* 0x000f220000100800 */
[----:B0-----:R-:W4:Y:S04]  /*33b40*/  LDL R10, [R1+0x2304] ;  /* 0x00230400010a7983 */ /* 0x001f280000100800 */
[----:B---3--:R-:W-:Y:S01]  /*33b50*/  STL [R1+0x7224], R0 ;  /* 0x0072240001007387 */ /* 0x008fe20000100800 */
[----:B------:R-:W3:Y:S02]  /*33b60*/  LDL R7, [R1+0x2348] ;  /* 0x0023480001077983 */ /* 0x000ee40000100800 */
[----:B------:R-:W3:Y:S01]  /*33b70*/  LDL R6, [R1+0x2384] ;  /* 0x0023840001067983 */ /* 0x000ee20000100800 */
[----:B------:R-:W-:Y:S01]  /*33b80*/  PRMT R28, RZ, 0x7610, R28 ;  /* 0x00007610ff1c7816 */ /* 0x000fe2000000001c */
[----:B------:R-:W-:Y:S01]  /*33b90*/  @!P0 IMAD.MOV.U32 R15, RZ, RZ, R11 ;  /* 0x000000ffff0f8224 */ /* 0x000fe200078e000b */
[----:B--2---:R-:W-:Y:S01]  /*33ba0*/  STL [R1+0x7228], R29 ;  /* 0x0072281d01007387 */ /* 0x004fe20000100800 */
[----:B------:R0:W-:Y:S02]  /*33bb0*/  STL [R1+0x4], R13 ;  /* 0x0000040d01007387 */ /* 0x0001e40000100800 */
[----:B------:R-:W2:Y:S01]  /*33bc0*/  LDL R12, [R1+0x23bc] ;  /* 0x0023bc00010c7983 */ /* 0x000ea20000100800 */
[----:B0-----:R-:W2:Y:S01]  /*33bd0*/  LDL R13, [R1+0x2388] ;  /* 0x00238800010d7983 */ /* 0x001ea20000100800 */
[----:B----4-:R-:W-:-:S05]  /*33be0*/  @!P0 IMAD.MOV.U32 R14, RZ, RZ, R10 ;  /* 0x000000ffff0e8224 */ /* 0x010fca00078e000a */
[----:B------:R0:W4:Y:S01]  /*33bf0*/  @!P0 LDG.E.U16 R28, [R14.64] ;  /* 0x000000060e1c8981 */ /* 0x000122000c1e1500 */
[----:B------:R-:W-:Y:S02]  /*33c00*/  PRMT R5, RZ, 0x7610, R5 ;  /* 0x00007610ff057816 */ /* 0x000fe40000000005 */
[----:B------:R-:W-:Y:S01]  /*33c10*/  PRMT R4, RZ, 0x7610, R4 ;  /* 0x00007610ff047816 */ /* 0x000fe20000000004 */
[----:B0-----:R-:W-:Y:S02]  /*33c20*/  @!P0 IMAD.MOV.U32 R14, RZ, RZ, R9 ;  /* 0x000000ffff0e8224 */ /* 0x001fe400078e0009 */
[----:B------:R-:W-:-:S05]  /*33c30*/  @!P0 IMAD.MOV.U32 R15, RZ, RZ, R22 ;  /* 0x000000ffff0f8224 */ /* 0x000fca00078e0016 */
[----:B------:R3:W4:Y:S01]  /*33c40*/  @!P0 LDG.E.U16 R5, [R14.64] ;  /* 0x000000060e058981 */ /* 0x000722000c1e1500 */
[----:B------:R-:W-:Y:S01]  /*33c50*/  PRMT R3, RZ, 0x7610, R3 ;  /* 0x00007610ff037816 */ /* 0x000fe20000000003 */
[----:B---3--:R-:W-:Y:S02]  /*33c60*/  @!P0 IMAD.MOV.U32 R14, RZ, RZ, R6 ;  /* 0x000000ffff0e8224 */ /* 0x008fe400078e0006 */
[----:B------:R-:W-:-:S05]  /*33c70*/  @!P0 IMAD.MOV.U32 R15, RZ, RZ, R7 ;  /* 0x000000ffff0f8224 */ /* 0x000fca00078e0007 */
[----:B------:R2:W3:Y:S04]  /*33c80*/  @!P0 LDG.E.U16 R4, [R14.64] ;  /* 0x000000060e048981 */ /* 0x0004e8000c1e1500 */
[----:B------:R-:W-:Y:S01]  /*33c90*/  STL [R1+0x10], R27 ;  /* 0x0000101b01007387 */ /* 0x000fe20000100800 */
[----:B------:R-:W3:Y:S02]  /*33ca0*/  LDL R11, [R1+0x1fcc] ;  /* 0x001fcc00010b7983 */ /* 0x000ee40000100800 */
[----:B------:R-:W3:Y:S02]  /*33cb0*/  LDL R10, [R1+0x21ec] ;  /* 0x0021ec00010a7983 */ /* 0x000ee40000100800 */
[----:B--2---:R-:W-:Y:S02]  /*33cc0*/  @!P0 IMAD.MOV.U32 R14, RZ, RZ, R12 ;  /* 0x000000ffff0e8224 */ /* 0x004fe400078e000c */
[----:B------:R-:W-:-:S05]  /*33cd0*/  @!P0 IMAD.MOV.U32 R15, RZ, RZ, R13 ;  /* 0x000000ffff0f8224 */ /* 0x000fca00078e000d */
[----:B------:R0:W2:Y:S04]  /*33ce0*/  @!P0 LDG.E.U16 R3, [R14.64] ;  /* 0x000000060e038981 */ /* 0x0000a8000c1e1500 */
[----:B----4-:R-:W-:Y:S01]  /*33cf0*/  STL [R1+0x722c], R28 ;  /* 0x00722c1c01007387 */ /* 0x010fe20000100800 */
[----:B------:R-:W-:Y:S02]  /*33d00*/  STL [R1+0xc], R26 ;  /* 0x00000c1a01007387 */ /* 0x000fe40000100800 */
[----:B------:R-:W4:Y:S02]  /*33d10*/  LDL R9, [R1+0x21b0] ;  /* 0x0021b00001097983 */ /* 0x000f240000100800 */
[----:B------:R-:W4:Y:S01]  /*33d20*/  LDL R0, [R1+0x21b4] ;  /* 0x0021b40001007983 */ /* 0x000f220000100800 */
[----:B------:R-:W-:Y:S01]  /*33d30*/  PRMT R20, RZ, 0x7610, R20 ;  /* 0x00007610ff147816 */ /* 0x000fe20000000014 */
[----:B------:R1:W-:Y:S01]  /*33d40*/  STL [R1+0x7230], R5 ;  /* 0x0072300501007387 */ /* 0x0003e20000100800 */
[----:B------:R-:W4:Y:S02]  /*33d50*/  LDL R7, [R1+0x2170] ;  /* 0x0021700001077983 */ /* 0x000f240000100800 */
[----:B------:R-:W4:Y:S01]  /*33d60*/  LDL R6, [R1+0x2174] ;  /* 0x0021740001067983 */ /* 0x000f220000100800 */
[----:B---3--:R3:W-:Y:S01]  /*33d70*/  STL [R1+0x7234], R4 ;  /* 0x0072340401007387 */ /* 0x0087e20000100800 */
[----:B0-----:R-:W-:-:S02]  /*33d80*/  @!P0 IMAD.MOV.U32 R15, RZ, RZ, R11 ;  /* 0x000000ffff0f8224 */ /* 0x001fc400078e000b */
[----:B------:R-:W-:-:S05]  /*33d90*/  @!P0 IMAD.MOV.U32 R14, RZ, RZ, R10 ;  /* 0x000000ffff0e8224 */ /* 0x000fca00078e000a */
[----:B------:R4:W4:Y:S01]  /*33da0*/  @!P0 LDG.E.U16 R20, [R14.64] ;  /* 0x000000060e148981 */ /* 0x000922000c1e1500 */
[----:B------:R-:W-:-:S03]  /*33db0*/  PRMT R18, RZ, 0x7610, R18 ;  /* 0x00007610ff127816 */ /* 0x000fc60000000012 */
[----:B--2---:R0:W-:Y:S01]  /*33dc0*/  STL [R1+0x7238], R3 ;  /* 0x0072380301007387 */ /* 0x0041e20000100800 */
[----:B-1----:R-:W2:Y:S02]  /*33dd0*/  LDL R5, [R1+0x2130] ;  /* 0x0021300001057983 */ /* 0x002ea40000100800 */
[----:B---3--:R-:W3:Y:S02]  /*33de0*/  LDL R4, [R1+0x2134] ;  /* 0x0021340001047983 */ /* 0x008ee40000100800 */
[----:B----4-:R-:W-:Y:S02]  /*33df0*/  @!P0 IMAD.MOV.U32 R15, RZ, RZ, R9 ;  /* 0x000000ffff0f8224 */ /* 0x010fe400078e0009 */
[----:B------:R-:W-:-:S05]  /*33e00*/  @!P0 IMAD.MOV.U32 R14, RZ, RZ, R0 ;  /* 0x000000ffff0e8224 */ /* 0x000fca00078e0000 */
[----:B------:R1:W4:Y:S01]  /*33e10*/  @!P0 LDG.E.U16 R18, [R14.64] ;  /* 0x000000060e128981 */ /* 0x000322000c1e1500 */
[----:B------:R-:W-:Y:S01]  /*33e20*/  PRMT R16, RZ, 0x7610, R16 ;  /* 0x00007610ff107816 */ /* 0x000fe20000000010 */
[----:B-1----:R-:W-:Y:S02]  /*33e30*/  @!P0 IMAD.MOV.U32 R14, RZ, RZ, R6 ;  /* 0x000000ffff0e8224 */ /* 0x002fe400078e0006 */
[----:B------:R-:W-:-:S05]  /*33e40*/  @!P0 IMAD.MOV.U32 R15, RZ, RZ, R7 ;  /* 0x000000ffff0f8224 */ /* 0x000fca00078e0007 */
[----:B------:R2:W4:Y:S01]  /*33e50*/  @!P0 LDG.E.U16 R16, [R14.64] ;  /* 0x000000060e108981 */ /* 0x000522000c1e1500 */
[----:B------:R-:W-:-:S03]  /*33e60*/  PRMT R17, RZ, 0x7610, R17 ;  /* 0x00007610ff117816 */ /* 0x000fc60000000011 */
[----:B------:R-:W-:Y:S01]  /*33e70*/  STL [R1+0x723c], R20 ;  /* 0x00723c1401007387 */ /* 0x000fe20000100800 */
[----:B0-----:R-:W4:Y:S02]  /*33e80*/  LDL R3, [R1+0x20f0] ;  /* 0x0020f00001037983 */ /* 0x001f240000100800 */
[----:B------:R-:W4:Y:S02]  /*33e90*/  LDL R0, [R1+0x20f4] ;  /* 0x0020f40001007983 */ /* 0x000f240000100800 */
[----:B--2---:R-:W-:Y:S02]  /*33ea0*/  @!P0 IMAD.MOV.U32 R15, RZ, RZ, R5 ;  /* 0x000000ffff0f8224 */ /* 0x004fe400078e0005 */
[----:B---3--:R-:W-:-:S05]  /*33eb0*/  @!P0 IMAD.MOV.U32 R14, RZ, RZ, R4 ;  /* 0x000000ffff0e8224 */ /* 0x008fca00078e0004 */
[----:B------:R0:W2:Y:S04]  /*33ec0*/  @!P0 LDG.E.U16 R17, [R14.64] ;  /* 0x000000060e118981 */ /* 0x0000a8000c1e1500 */
[----:B----4-:R1:W-:Y:S01]  /*33ed0*/  STL [R1+0x7240], R18 ;  /* 0x0072401201007387 */ /* 0x0103e20000100800 */
[----:B------:R-:W3:Y:S02]  /*33ee0*/  LDL R10, [R1+0x20b0] ;  /* 0x0020b000010a7983 */ /* 0x000ee40000100800 */
[----:B------:R-:W4:Y:S02]  /*33ef0*/  LDL R9, [R1+0x20b4] ;  /* 0x0020b40001097983 */ /* 0x000f240000100800 */
[----:B------:R-:W4:Y:S01]  /*33f00*/  LDL R6, [R1+0x2074] ;  /* 0x0020740001067983 */ /* 0x000f220000100800 */
[----:B------:R-:W-:Y:S01]  /*33f10*/  STL [R1+0x7244], R16 ;  /* 0x0072441001007387 */ /* 0x000fe20000100800 */
[----:B------:R-:W4:Y:S02]  /*33f20*/  LDL R7, [R1+0x2070] ;  /* 0x0020700001077983 */ /* 0x000f240000100800 */
[----:B------:R-:W4:Y:S02]  /*33f30*/  LDL R5, [R1+0x2030] ;  /* 0x0020300001057983 */ /* 0x000f240000100800 */
[----:B------:R-:W4:Y:S01]  /*33f40*/  LDL R4, [R1+0x2034] ;  /* 0x0020340001047983 */ /* 0x000f220000100800 */
[----:B------:R-:W4:Y:S01]  /*33f50*/  LDL.LU R27, [R1+0x7cc] ;  /* 0x0007cc00011b7983 */ /* 0x000f220000300800 */
[----:B0-----:R-:W-:-:S02]  /*33f60*/  @!P0 IMAD.MOV.U32 R15, RZ, RZ, R3 ;  /* 0x000000ffff0f8224 */ /* 0x001fc400078e0003 */
[----:B------:R-:W-:Y:S01]  /*33f70*/  @!P0 IMAD.MOV.U32 R14, RZ, RZ, R0 ;  /* 0x000000ffff0e8224 */ /* 0x000fe200078e0000 */
[----:B------:R-:W-:Y:S02]  /*33f80*/  PRMT R19, RZ, 0x7610, R19 ;  /* 0x00007610ff137816 */ /* 0x000fe40000000013 */
[----:B------:R-:W-:-:S04]  /*33f90*/  PRMT R21, RZ, 0x7610, R21 ;  /* 0x00007610ff157816 */ /* 0x000fc80000000015 */
[----:B------:R3:W4:Y:S04]  /*33fa0*/  @!P0 LDG.E.U16 R19, [R14.64] ;  /* 0x000000060e138981 */ /* 0x000728000c1e1500 */
[----:B--2---:R-:W-:Y:S01]  /*33fb0*/  STL [R1+0x7248], R17 ;  /* 0x0072481101007387 */ /* 0x004fe20000100800 */
[----:B------:R-:W2:Y:S02]  /*33fc0*/  LDL R3, [R1+0x1ff8] ;  /* 0x001ff80001037983 */ /* 0x000ea40000100800 */
[----:B------:R-:W2:Y:S01]  /*33fd0*/  LDL R0, [R1+0x220c] ;  /* 0x00220c0001007983 */ /* 0x000ea20000100800 */
[----:B------:R-:W-:Y:S02]  /*33fe0*/  PRMT R23, RZ, 0x7610, R23 ;  /* 0x00007610ff177816 */ /* 0x000fe40000000017 */
[----:B------:R-:W-:-:S02]  /*33ff0*/  PRMT R24, RZ, 0x7610, R24 ;  /* 0x00007610ff187816 */ /* 0x000fc40000000018 */
[----:B------:R-:W-:Y:S01]  /*34000*/  PRMT R25, RZ, 0x7610, R25 ;  /* 0x00007610ff197816 */ /* 0x000fe20000000019 */
[----:B------:R-:W2:Y:S01]  /*34010*/  LDL.LU R12, [R1+0x7c4] ;  /* 0x0007c400010c7983 */ /* 0x000ea20000300800 */
[----:B---3--:R-:W-:Y:S02]  /*34020*/  @!P0 IMAD.MOV.U32 R15, RZ, RZ, R10 ;  /* 0x000000ffff0f8224 */ /* 0x008fe400078e000a */
[----:B----4-:R-:W-:-:S05]  /*34030*/  @!P0 IMAD.MOV.U32 R14, RZ, RZ, R9 ;  /* 0x000000ffff0e8224 */ /* 0x010fca00078e0009 */
[----:B------:R0:W3:Y:S02]  /*34040*/  @!P0 LDG.E.U16 R21, [R14.64] ;  /* 0x000000060e158981 */ /* 0x0000e4000c1e1500 */
[----:B0-----:R-:W-:Y:S02]  /*34050*/  @!P0 IMAD.MOV.U32 R14, RZ, RZ, R6 ;  /* 0x000000ffff0e8224 */ /* 0x001fe400078e0006 */
[----:B------:R-:W-:-:S05]  /*34060*/  @!P0 IMAD.MOV.U32 R15, RZ, RZ, R7 ;  /* 0x000000ffff0f8224 */ /* 0x000fca00078e0007 */
[----:B------:R0:W4:Y:S02]  /*34070*/  @!P0 LDG.E.U16 R23, [R14.64] ;  /* 0x000000060e178981 */ /* 0x000124000c1e1500 */
[----:B0-----:R-:W-:Y:S02]  /*34080*/  @!P0 IMAD.MOV.U32 R14, RZ, RZ, R4 ;  /* 0x000000ffff0e8224 */ /* 0x001fe400078e0004 */
[----:B------:R-:W-:-:S05]  /*34090*/  @!P0 IMAD.MOV.U32 R15, RZ, RZ, R5 ;  /* 0x000000ffff0f8224 */ /* 0x000fca00078e0005 */
[----:B------:R2:W4:Y:S04]  /*340a0*/  @!P0 LDG.E.U16 R24, [R14.64] ;  /* 0x000000060e188981 */ /* 0x000528000c1e1500 */
[----:B------:R-:W-:Y:S01]  /*340b0*/  STL [R1+0x724c], R19 ;  /* 0x00724c1301007387 */ /* 0x000fe20000100800 */
[----:B--2---:R-:W-:Y:S02]  /*340c0*/  @!P0 IMAD.MOV.U32 R15, RZ, RZ, R3 ;  /* 0x000000ffff0f8224 */ /* 0x004fe400078e0003 */
[----:B------:R-:W-:-:S05]  /*340d0*/  @!P0 IMAD.MOV.U32 R14, RZ, RZ, R0 ;  /* 0x000000ffff0e8224 */ /* 0x000fca00078e0000 */
[----:B------:R-:W2:Y:S04]  /*340e0*/  @!P0 LDG.E.U16 R25, [R14.64] ;  /* 0x000000060e198981 */ /* 0x000ea8000c1e1500 */
[----:B---3--:R-:W-:Y:S01]  /*340f0*/  STL [R1+0x725c], R21 ;  /* 0x00725c1501007387 */ /* 0x008fe20000100800 */
[----:B------:R-:W3:Y:S02]  /*34100*/  LDL.LU R9, [R1+0x7bc] ;  /* 0x0007bc0001097983 */ /* 0x000ee40000300800 */
[----:B------:R-:W3:Y:S01]  /*34110*/  LDL.LU R13, [R1+0x744] ;  /* 0x00074400010d7983 */ /* 0x000ee20000300800 */
[----:B------:R-:W0:Y:S04]  /*34120*/  S2R R2, SR_TID.X ;  /* 0x0000000000027919 */ /* 0x000e280000002100 */
[----:B----4-:R-:W-:Y:S01]  /*34130*/  STL [R1+0x7260], R23 ;  /* 0x0072601701007387 */ /* 0x010fe20000100800 */
[----:B0-----:R-:W-:-:S03]  /*34140*/  LOP3.LUT R2, R2, 0x7f, RZ, 0xc0, !PT ;  /* 0x0000007f02027812 */ /* 0x001fc600078ec0ff */
[----:B------:R-:W-:Y:S01]  /*34150*/  STL [R1+0x7264], R24 ;  /* 0x0072641801007387 */ /* 0x000fe20000100800 */
[----:B------:R-:W4:Y:S02]  /*34160*/  LDL.LU R10, [R1+0x6b4] ;  /* 0x0006b400010a7983 */ /* 0x000f240000300800 */
[----:B------:R-:W3:Y:S02]  /*34170*/  LDL.LU R11, [R1+0x6ac] ;  /* 0x0006ac00010b7983 */ /* 0x000ee40000300800 */
[----:B------:R-:W-:-:S05]  /*34180*/  IMAD.SHL.U32 R2, R2, 0x2, RZ ;  /* 0x0000000202027824 */ /* 0x000fca00078e00ff */
[----:B-1----:R-:W-:-:S05]  /*34190*/  LOP3.LUT R18, R2, 0x60, RZ, 0x3c, !PT ;  /* 0x0000006002127812 */ /* 0x002fca00078e3cff */
[----:B------:R-:W-:Y:S01]  /*341a0*/  STS.U16 [R18+0x9900], R27 ;  /* 0x0099001b12007388 */ /* 0x000fe20000000400 */
[----:B------:R-:W-:Y:S03]  /*341b0*/  STS.U16 [R18+0x9a00], R12 ;  /* 0x009a000c12007388 */ /* 0x000fe60000000400 */
[----:B--2---:R0:W-:Y:S04]  /*341c0*/  STL [R1+0x726c], R25 ;  /* 0x00726c1901007387 */ /* 0x0041e80000100800 */
[----:B0-----:R-:W2:Y:S01]  /*341d0*/  LDL.LU R25, [R1+0x72c] ;  /* 0x00072c0001197983 */ /* 0x001ea20000300800 */
[----:B------:R0:W-:Y:S03]  /*341e0*/  STL [R1+0x7268], R15 ;  /* 0x0072680f01007387 */ /* 0x0001e60000100800 */
[----:B0-----:R-:W2:Y:S01]  /*341f0*/  LDL.LU R15, [R1+0x734] ;  /* 0x00073400010f7983 */ /* 0x001ea20000300800 */
[----:B------:R-:W-:Y:S02]  /*34200*/  STL [R1+0x721c], R14 ;  /* 0x00721c0e01007387 */ /* 0x000fe40000100800 */
[----:B------:R0:W-:Y:S02]  /*34210*/  STL [R1+0x7270], R14 ;  /* 0x0072700e01007387 */ /* 0x0001e40000100800 */
[----:B0-----:R-:W2:Y:S01]  /*34220*/  LDL.LU R14, [R1+0x73c] ;  /* 0x00073c00010e7983 */ /* 0x001ea20000300800 */
        /* <DEDUP_REMOVED lines=18> */
[----:B---3--:R0:W-:Y:S01]  /*34350*/  STS.U16 [R18+0x9b00], R9 ;  /* 0x009b000912007388 */ /* 0x0081e20000000400 */
[----:B------:R-:W3:Y:S02]  /*34360*/  LDL.LU R22, [R1+0x34c] ;  /* 0x00034c0001167983 */ /* 0x000ee40000300800 */
[----:B------:R1:W-:Y:S01]  /*34370*/  STS.U16 [R18+0xb800], R13 ;  /* 0x00b8000d12007388 */ /* 0x0003e20000000400 */
[----:B0-----:R-:W3:Y:S01]  /*34380*/  LDL.LU R9, [R1+0x344] ;  /* 0x0003440001097983 */ /* 0x001ee20000300800 */
[----:B-1----:R-:W3:Y:S03]  /*34390*/  LDL.LU R13, [R1+0x33c] ;  /* 0x00033c00010d7983 */ /* 0x002ee60000300800 */
[----:B--2---:R-:W-:Y:S01]  /*343a0*/  STS.U16 [R18+0xb900], R14 ;  /* 0x00b9000e12007388 */ /* 0x004fe20000000400 */
[----:B------:R-:W-:Y:S02]  /*343b0*/  STS.U16 [R18+0xba00], R15 ;  /* 0x00ba000f12007388 */ /* 0x000fe40000000400 */
[----:B------:R-:W-:Y:S02]  /*343c0*/  STS.U16 [R18+0xbb00], R25 ;  /* 0x00bb001912007388 */ /* 0x000fe40000000400 */
[----:B----4-:R0:W-:Y:S01]  /*343d0*/  STS.U16 [R18+0xd800], R10 ;  /* 0x00d8000a12007388 */ /* 0x0101e20000000400 */
[----:B------:R1:W-:Y:S01]  /*343e0*/  STS.U16 [R18+0xd900], R11 ;  /* 0x00d9000b12007388 */ /* 0x0003e20000000400 */
[----:B------:R-:W-:Y:S02]  /*343f0*/  STS.U16 [R18+0xda00], R24 ;  /* 0x00da001812007388 */ /* 0x000fe40000000400 */
[----:B------:R-:W-:Y:S02]  /*34400*/  STS.U16 [R18+0xdb00], R23 ;  /* 0x00db001712007388 */ /* 0x000fe40000000400 */
[----:B------:R-:W-:Y:S01]  /*34410*/  STS.U16 [R18+0xf800], R21 ;  /* 0x00f8001512007388 */ /* 0x000fe20000000400 */
[----:B------:R2:W-:Y:S04]  /*34420*/  STS.U16 [R18+0xf900], R27 ;  /* 0x00f9001b12007388 */ /* 0x0005e80000000400 */
[----:B0-----:R-:W4:Y:S01]  /*34430*/  LDL.LU R10, [R1+0x334] ;  /* 0x00033400010a7983 */ /* 0x001f220000300800 */
[----:B------:R-:W-:Y:S02]  /*34440*/  STS.U16 [R18+0xfa00], R19 ;  /* 0x00fa001312007388 */ /* 0x000fe40000000400 */
[----:B------:R-:W-:Y:S02]  /*34450*/  STS.U16 [R18+0xfb00], R17 ;  /* 0x00fb001112007388 */ /* 0x000fe40000000400 */
[----:B------:R-:W-:Y:S01]  /*34460*/  STS.U16 [R18+0x11800], R16 ;  /* 0x0118001012007388 */ /* 0x000fe20000000400 */
[----:B------:R-:W-:Y:S01]  /*34470*/  STS.U16 [R18+0x11900], R20 ;  /* 0x0119001412007388 */ /* 0x000fe20000000400 */
[----:B------:R-:W-:Y:S03]  /*34480*/  STS.U16 [R18+0x11a00], R3 ;  /* 0x011a000312007388 */ /* 0x000fe60000000400 */
[----:B-1----:R-:W4:Y:S01]  /*34490*/  LDL.LU R11, [R1+0x2cc] ;  /* 0x0002cc00010b7983 */ /* 0x002f220000300800 */
[----:B------:R0:W-:Y:S02]  /*344a0*/  STS.U16 [R18+0x11b00], R26 ;  /* 0x011b001a12007388 */ /* 0x0001e40000000400 */
[----:B--2---:R-:W2:Y:S02]  /*344b0*/  LDL.LU R27, [R1+0x2c4] ;  /* 0x0002c400011b7983 */ /* 0x004ea40000300800 */
[----:B------:R1:W-:Y:S01]  /*344c0*/  STS.U16 [R18+0x13800], R12 ;  /* 0x0138000c12007388 */ /* 0x0003e20000000400 */
[----:B------:R-:W-:Y:S01]  /*344d0*/  STS.U16 [R18+0x13900], R4 ;  /* 0x0139000412007388 */ /* 0x000fe20000000400 */
[----:B------:R-:W-:Y:S02]  /*344e0*/  STS.U16 [R18+0x13a00], R5 ;  /* 0x013a000512007388 */ /* 0x000fe40000000400 */
[----:B------:R-:W-:Y:S02]  /*344f0*/  STS.U16 [R18+0x13b00], R28 ;  /* 0x013b001c12007388 */ /* 0x000fe40000000400 */
[----:B------:R-:W-:Y:S01]  /*34500*/  STS.U16 [R18+0x15800], R29 ;  /* 0x0158001d12007388 */ /* 0x000fe20000000400 */
[----:B------:R-:W-:Y:S04]  /*34510*/  STS.U16 [R18+0x15900], R0 ;  /* 0x0159000012007388 */ /* 0x000fe80000000400 */
[----:B0-----:R-:W2:Y:S01]  /*34520*/  LDL.LU R26, [R1+0x2bc] ;  /* 0x0002bc00011a7983 */ /* 0x001ea20000300800 */
[----:B------:R-:W-:Y:S02]  /*34530*/  STS.U16 [R18+0x15a00], R6 ;  /* 0x015a000612007388 */ /* 0x000fe40000000400 */
[----:B------:R-:W-:Y:S02]  /*34540*/  STS.U16 [R18+0x15b00], R7 ;  /* 0x015b000712007388 */ /* 0x000fe40000000400 */
[----:B---3--:R-:W-:Y:S01]  /*34550*/  STS.U16 [R18+0x17800], R22 ;  /* 0x0178001612007388 */ /* 0x008fe20000000400 */
[----:B-1----:R-:W3:Y:S01]  /*34560*/  LDL.LU R12, [R1+0x2b4] ;  /* 0x0002b400010c7983 */ /* 0x002ee20000300800 */
[----:B------:R-:W2:Y:S03]  /*34570*/  LDL.LU R14, [R1+0x24c] ;  /* 0x00024c00010e7983 */ /* 0x000ea60000300800 */
[----:B------:R-:W-:Y:S01]  /*34580*/  STS.U16 [R18+0x17900], R9 ;  /* 0x0179000912007388 */ /* 0x000fe20000000400 */
[----:B------:R-:W3:Y:S02]  /*34590*/  LDL.LU R15, [R1+0x244] ;  /* 0x00024400010f7983 */ /* 0x000ee40000300800 */
[----:B------:R0:W-:Y:S02]  /*345a0*/  STS.U16 [R18+0x17a00], R13 ;  /* 0x017a000d12007388 */ /* 0x0001e40000000400 */
[----:B------:R-:W3:Y:S01]  /*345b0*/  LDL.LU R25, [R1+0x23c] ;  /* 0x00023c0001197983 */ /* 0x000ee20000300800 */
[----:B0-----:R-:W3:Y:S04]  /*345c0*/  LDL.LU R13, [R1+0x234] ;  /* 0x00023400010d7983 */ /* 0x001ee80000300800 */
[----:B----4-:R0:W-:Y:S04]  /*345d0*/  STS.U16 [R18+0x17b00], R10 ;  /* 0x017b000a12007388 */ /* 0x0101e80000000400 */
        /* <DEDUP_REMOVED lines=10> */
[----:B------:R-:W4:Y:S02]  /*34680*/  LDL.LU R4, [R1+0xfc4] ;  /* 0x000fc40001047983 */ /* 0x000f240000300800 */
[----:B--2---:R1:W-:Y:S02]  /*34690*/  STS.U16 [R18+0x19900], R27 ;  /* 0x0199001b12007388 */ /* 0x0043e40000000400 */
[----:B------:R2:W-:Y:S01]  /*346a0*/  STS.U16 [R18+0x19a00], R26 ;  /* 0x019a001a12007388 */ /* 0x0005e20000000400 */
[----:B0-----:R-:W4:Y:S01]  /*346b0*/  LDL.LU R11, [R1+0xfc0] ;  /* 0x000fc000010b7983 */ /* 0x001f220000300800 */
[----:B-1----:R-:W4:Y:S02]  /*346c0*/  LDL.LU R27, [R1+0xfbc] ;  /* 0x000fbc00011b7983 */ /* 0x002f240000300800 */
[----:B------:R-:W4:Y:S02]  /*346d0*/  LDL.LU R5, [R1+0xfb8] ;  /* 0x000fb80001057983 */ /* 0x000f240000300800 */
[----:B------:R-:W4:Y:S01]  /*346e0*/  LDL.LU R28, [R1+0xfb4] ;  /* 0x000fb400011c7983 */ /* 0x000f220000300800 */
[----:B------:R-:W4:Y:S01]  /*346f0*/  LDL.LU R29, [R1+0xfb0] ;  /* 0x000fb000011d7983 */ /* 0x000f220000300800 */
[----:B------:R-:W4:Y:S02]  /*34700*/  LDL.LU R0, [R1+0xfac] ;  /* 0x000fac0001007983 */ /* 0x000f240000300800 */
[----:B------:R-:W4:Y:S01]  /*34710*/  LDL.LU R6, [R1+0xfa8] ;  /* 0x000fa80001067983 */ /* 0x000f220000300800 */
[----:B---3--:R0:W-:Y:S01]  /*34720*/  STS.U16 [R18+0x19b00], R12 ;  /* 0x019b000c12007388 */ /* 0x0081e20000000400 */
[----:B------:R-:W3:Y:S02]  /*34730*/  LDL.LU R7, [R1+0xfa4] ;  /* 0x000fa40001077983 */ /* 0x000ee40000300800 */
[----:B------:R-:W3:Y:S02]  /*34740*/  LDL.LU R22, [R1+0xfa0] ;  /* 0x000fa00001167983 */ /* 0x000ee40000300800 */
[----:B------:R-:W-:Y:S01]  /*34750*/  STS.U16 [R18+0x1b800], R14 ;  /* 0x01b8000e12007388 */ /* 0x000fe20000000400 */
[----:B------:R-:W3:Y:S04]  /*34760*/  LDL.LU R9, [R1+0x9dc] ;  /* 0x0009dc0001097983 */ /* 0x000ee80000300800 */
[----:B------:R-:W-:Y:S01]  /*34770*/  STS.U16 [R18+0x1b900], R15 ;  /* 0x01b9000f12007388 */ /* 0x000fe20000000400 */
[----:B--2---:R-:W2:Y:S02]  /*34780*/  LDL.LU R26, [R1+0x82c] ;  /* 0x00082c00011a7983 */ /* 0x004ea40000300800 */
[----:B------:R-:W-:Y:S02]  /*34790*/  STS.U16 [R18+0x1ba00], R25 ;  /* 0x01ba001912007388 */ /* 0x000fe40000000400 */
[----:B------:R1:W-:Y:S01]  /*347a0*/  STS.U16 [R18+0x1bb00], R13 ;  /* 0x01bb000d12007388 */ /* 0x0003e20000000400 */
[----:B0-----:R-:W2:Y:S04]  /*347b0*/  LDL.LU R12, [R1+0x828] ;  /* 0x00082800010c7983 */ /* 0x001ea80000300800 */
[----:B-1----:R-:W2:Y:S01]  /*347c0*/  LDL.LU R13, [R1+0x824] ;  /* 0x00082400010d7983 */ /* 0x002ea20000300800 */
[----:B------:R-:W-:-:S03]  /*347d0*/  LOP3.LUT R14, R2, 0x70, RZ, 0x3c, !PT ;  /* 0x00000070020e7812 */ /* 0x000fc600078e3cff */
[----:B----4-:R0:W-:Y:S01]  /*347e0*/  STS.U16 [R18+0x1d800], R10 ;  /* 0x01d8000a12007388 */ /* 0x0101e20000000400 */
        /* <DEDUP_REMOVED lines=8> */
[----:B------:R-:W-:Y:S03]  /*34870*/  STS.U16 [R14+0x1d00], R4 ;  /* 0x001d00040e007388 */ /* 0x000fe60000000400 */
[----:B0-----:R-:W4:Y:S04]  /*34880*/  LDL.LU R10, [R1+0x820] ;  /* 0x00082000010a7983 */ /* 0x001f280000300800 */
[----:B------:R0:W-:Y:S01]  /*34890*/  STS.U16 [R14+0x1e00], R11 ;  /* 0x001e000b0e007388 */ /* 0x0001e20000000400 */
[----:B------:R1:W-:Y:S02]  /*348a0*/  STS.U16 [R14+0x1f00], R27 ;  /* 0x001f001b0e007388 */ /* 0x0003e40000000400 */
[----:B------:R-:W-:Y:S02]  /*348b0*/  STS.U16 [R14+0x3c00], R5 ;  /* 0x003c00050e007388 */ /* 0x000fe40000000400 */
[----:B------:R-:W-:Y:S01]  /*348c0*/  STS.U16 [R14+0x3d00], R28 ;  /* 0x003d001c0e007388 */ /* 0x000fe20000000400 */
[----:B------:R-:W-:Y:S01]  /*348d0*/  STS.U16 [R14+0x3e00], R29 ;  /* 0x003e001d0e007388 */ /* 0x000fe20000000400 */
[----:B------:R-:W-:Y:S02]  /*348e0*/  STS.U16 [R14+0x3f00], R0 ;  /* 0x003f00000e007388 */ /* 0x000fe40000000400 */
[----:B------:R-:W-:Y:S01]  /*348f0*/  STS.U16 [R14+0x5c00], R6 ;  /* 0x005c00060e007388 */ /* 0x000fe20000000400 */
[----:B---3--:R-:W-:Y:S04]  /*34900*/  STS.U16 [R14+0x5d00], R7 ;  /* 0x005d00070e007388 */ /* 0x008fe80000000400 */
[----:B0-----:R-:W3:Y:S01]  /*34910*/  LDL.LU R11, [R1+0x7b4] ;  /* 0x0007b400010b7983 */ /* 0x001ee20000300800 */
[----:B-1----:R-:W3:Y:S02]  /*34920*/  LDL.LU R27, [R1+0x7ac] ;  /* 0x0007ac00011b7983 */ /* 0x002ee40000300800 */
[----:B------:R-:W-:Y:S02]  /*34930*/  STS.U16 [R14+0x5e00], R22 ;  /* 0x005e00160e007388 */ /* 0x000fe40000000400 */
[----:B------:R-:W-:Y:S01]  /*34940*/  STS.U16 [R14+0x5f00], R9 ;  /* 0x005f00090e007388 */ /* 0x000fe20000000400 */
[----:B------:R-:W3:Y:S04]  /*34950*/  LDL.LU R2, [R1+0x7a4] ;  /* 0x0007a40001027983 */ /* 0x000ee80000300800 */
[----:B--2---:R-:W-:Y:S01]  /*34960*/  STS.U16 [R14+0x7c00], R26 ;  /* 0x007c001a0e007388 */ /* 0x004fe20000000400 */
[----:B------:R-:W2:Y:S02]  /*34970*/  LDL.LU R15, [R1+0x79c] ;  /* 0x00079c00010f7983 */ /* 0x000ea40000300800 */
[----:B------:R0:W-:Y:S02]  /*34980*/  STS.U16 [R14+0x7d00], R12 ;  /* 0x007d000c0e007388 */ /* 0x0001e40000000400 */
[----:B------:R-:W2:Y:S01]  /*34990*/  LDL.LU R25, [R1+0x724] ;  /* 0x0007240001197983 */ /* 0x000ea20000300800 */
[----:B------:R1:W-:Y:S04]  /*349a0*/  STS.U16 [R14+0x7e00], R13 ;  /* 0x007e000d0e007388 */ /* 0x0003e80000000400 */
[----:B0-----:R-:W2:Y:S04]  /*349b0*/  LDL.LU R12, [R1+0x71c] ;  /* 0x00071c00010c7983 */ /* 0x001ea80000300800 */
        /* <DEDUP_REMOVED lines=20> */
[----:B----4-:R0:W-:Y:S04]  /*34b00*/  STS.U16 [R14+0x7f00], R10 ;  /* 0x007f000a0e007388 */ /* 0x0101e80000000400 */
[----:B0-----:R-:W4:Y:S04]  /*34b10*/  LDL.LU R10, [R1+0x3a4] ;  /* 0x0003a400010a7983 */ /* 0x001f280000300800 */
[----:B---3--:R0:W-:Y:S01]  /*34b20*/  STS.U16 [R14+0x9c00], R11 ;  /* 0x009c000b0e007388 */ /* 0x0081e20000000400 */
[----:B------:R1:W-:Y:S03]  /*34b30*/  STS.U16 [R14+0x9d00], R27 ;  /* 0x009d001b0e007388 */ /* 0x0003e60000000400 */
[----:B------:R-:W-:Y:S01]  /*34b40*/  STS.U16 [R14+0x9e00], R2 ;  /* 0x009e00020e007388 */ /* 0x000fe20000000400 */
[----:B--2---:R-:W-:Y:S03]  /*34b50*/  STS.U16 [R14+0x9f00], R15 ;  /* 0x009f000f0e007388 */ /* 0x004fe60000000400 */
[----:B------:R-:W-:Y:S04]  /*34b60*/  STS.U16 [R14+0xbc00], R25 ;  /* 0x00bc00190e007388 */ /* 0x000fe80000000400 */
[----:B0-----:R-:W2:Y:S01]  /*34b70*/  LDL.LU R11, [R1+0x3a0] ;  /* 0x0003a000010b7983 */ /* 0x001ea20000300800 */
[----:B-1----:R-:W3:Y:S03]  /*34b80*/  LDL.LU R27, [R1+0x32c] ;  /* 0x00032c00011b7983 */ /* 0x002ee60000300800 */
[----:B------:R0:W-:Y:S04]  /*34b90*/  STS.U16 [R14+0xbd00], R12 ;  /* 0x00bd000c0e007388 */ /* 0x0001e80000000400 */
[----:B------:R1:W-:Y:S04]  /*34ba0*/  STS.U16 [R14+0xbe00], R13 ;  /* 0x00be000d0e007388 */ /* 0x0003e80000000400 */
[----:B0-----:R-:W3:Y:S04]  /*34bb0*/  LDL.LU R12, [R1+0x328] ;  /* 0x00032800010c7983 */ /* 0x001ee80000300800 */
[----:B-1----:R-:W3:Y:S01]  /*34bc0*/  LDL.LU R13, [R1+0x324] ;  /* 0x00032400010d7983 */ /* 0x002ee20000300800 */
        /* <DEDUP_REMOVED lines=10> */
[----:B------:R0:W-:Y:S01]  /*34c70*/  STS.U16 [R14+0x11d00], R28 ;  /* 0x011d001c0e007388 */ /* 0x0001e20000000400 */
[----:B------:R1:W-:Y:S01]  /*34c80*/  STS.U16 [R14+0x11e00], R22 ;  /* 0x011e00160e007388 */ /* 0x0003e20000000400 */
[----:B------:R-:W-:Y:S02]  /*34c90*/  STS.U16 [R14+0x11f00], R5 ;  /* 0x011f00050e007388 */ /* 0x000fe40000000400 */
[----:B------:R-:W-:Y:S02]  /*34ca0*/  STS.U16 [R14+0x13c00], R29 ;  /* 0x013c001d0e007388 */ /* 0x000fe40000000400 */
[----:B------:R-:W-:Y:S01]  /*34cb0*/  STS.U16 [R14+0x13d00], R0 ;  /* 0x013d00000e007388 */ /* 0x000fe20000000400 */
[----:B------:R-:W-:Y:S01]  /*34cc0*/  STS.U16 [R14+0x13e00], R6 ;  /* 0x013e00060e007388 */ /* 0x000fe20000000400 */
[----:B------:R-:W-:Y:S02]  /*34cd0*/  STS.U16 [R14+0x13f00], R7 ;  /* 0x013f00070e007388 */ /* 0x000fe40000000400 */
[----:B------:R1:W-:Y:S02]  /*34ce0*/  STS.U16 [R14+0x15c00], R9 ;  /* 0x015c00090e007388 */ /* 0x0003e40000000400 */
[----:B------:R1:W-:Y:S01]  /*34cf0*/  STS.U16 [R14+0x15d00], R26 ;  /* 0x015d001a0e007388 */ /* 0x0003e20000000400 */
[----:B0-----:R-:W3:Y:S01]  /*34d00*/  LDL.LU R28, [R1+0x320] ;  /* 0x00032000011c7983 */ /* 0x001ee20000300800 */
[----:B-1----:R-:W3:Y:S03]  /*34d10*/  LDL.LU R22, [R1+0x2ac] ;  /* 0x0002ac0001167983 */ /* 0x002ee60000300800 */
[----:B------:R-:W3:Y:S01]  /*34d20*/  LDL.LU R9, [R1+0x2a8] ;  /* 0x0002a80001097983 */ /* 0x000ee20000300800 */
[----:B------:R-:W3:Y:S03]  /*34d30*/  LDL.LU R26, [R1+0x2a4] ;  /* 0x0002a400011a7983 */ /* 0x000ee60000300800 */
[----:B----4-:R0:W-:Y:S04]  /*34d40*/  STS.U16 [R14+0x15e00], R10 ;  /* 0x015e000a0e007388 */ /* 0x0101e80000000400 */
[----:B0-----:R-:W4:Y:S01]  /*34d50*/  LDL.LU R10, [R1+0x2a0] ;  /* 0x0002a000010a7983 */ /* 0x001f220000300800 */
[----:B------:R-:W4:Y:S02]  /*34d60*/  LDL.LU R29, [R1+0x22c] ;  /* 0x00022c00011d7983 */ /* 0x000f240000300800 */
[----:B------:R-:W4:Y:S01]  /*34d70*/  LDL.LU R0, [R1+0x228] ;  /* 0x0002280001007983 */ /* 0x000f220000300800 */
[----:B--2---:R0:W-:Y:S01]  /*34d80*/  STS.U16 [R14+0x15f00], R11 ;  /* 0x015f000b0e007388 */ /* 0x0041e20000000400 */
[----:B---3--:R1:W-:Y:S03]  /*34d90*/  STS.U16 [R14+0x17c00], R27 ;  /* 0x017c001b0e007388 */ /* 0x0083e60000000400 */
[----:B0-----:R-:W2:Y:S04]  /*34da0*/  LDL.LU R11, [R1+0x224] ;  /* 0x00022400010b7983 */ /* 0x001ea80000300800 */
[----:B-1----:R-:W2:Y:S04]  /*34db0*/  LDL.LU R27, [R1+0x220] ;  /* 0x00022000011b7983 */ /* 0x002ea80000300800 */
[----:B------:R0:W-:Y:S04]  /*34dc0*/  STS.U16 [R14+0x17d00], R12 ;  /* 0x017d000c0e007388 */ /* 0x0001e80000000400 */
        /* <DEDUP_REMOVED lines=18> */
[----:B------:R0:W-:Y:S04]  /*34ef0*/  STS.U16 [R14+0x17f00], R28 ;  /* 0x017f001c0e007388 */ /* 0x0001e80000000400 */
[----:B------:R-:W2:Y:S01]  /*34f00*/  LDL.LU R5, [R1+0xb4] ;  /* 0x0000b40001057983 */ /* 0x000ea20000300800 */
[----:B------:R1:W-:Y:S02]  /*34f10*/  STS.U16 [R14+0x19c00], R22 ;  /* 0x019c00160e007388 */ /* 0x0003e40000000400 */
[----:B------:R1:W-:Y:S02]  /*34f20*/  STS.U16 [R14+0x19d00], R9 ;  /* 0x019d00090e007388 */ /* 0x0003e40000000400 */
[----:B------:R1:W-:Y:S01]  /*34f30*/  STS.U16 [R14+0x19e00], R26 ;  /* 0x019e001a0e007388 */ /* 0x0003e20000000400 */
[----:B0-----:R-:W2:Y:S01]  /*34f40*/  LDL.LU R28, [R1+0xac] ;  /* 0x0000ac00011c7983 */ /* 0x001ea20000300800 */
[----:B-1----:R-:W2:Y:S02]  /*34f50*/  LDL.LU R22, [R1+0x78] ;  /* 0x0000780001167983 */ /* 0x002ea40000300800 */
[----:B------:R-:W2:Y:S01]  /*34f60*/  LDL.LU R9, [R1+0x7298] ;  /* 0x0072980001097983 */ /* 0x000ea20000300800 */
[----:B------:R-:W2:Y:S04]  /*34f70*/  LDL.LU R26, [R1+0x7294] ;  /* 0x00729400011a7983 */ /* 0x000ea80000300800 */
[----:B----4-:R0:W-:Y:S01]  /*34f80*/  STS.U16 [R14+0x19f00], R10 ;  /* 0x019f000a0e007388 */ /* 0x0101e20000000400 */
[----:B------:R1:W-:Y:S02]  /*34f90*/  STS.U16 [R14+0x1bc00], R29 ;  /* 0x01bc001d0e007388 */ /* 0x0003e40000000400 */
[----:B------:R4:W-:Y:S01]  /*34fa0*/  STS.U16 [R14+0x1bd00], R0 ;  /* 0x01bd00000e007388 */ /* 0x0009e20000000400 */
[----:B0-----:R-:W3:Y:S01]  /*34fb0*/  LDL.LU R10, [R1+0x7290] ;  /* 0x00729000010a7983 */ /* 0x001ee20000300800 */
[----:B-1----:R-:W3:Y:S02]  /*34fc0*/  LDL.LU R29, [R1+0x6c] ;  /* 0x00006c00011d7983 */ /* 0x002ee40000300800 */
[----:B----4-:R-:W4:Y:S01]  /*34fd0*/  LDL.LU R0, [R1+0x2c] ;  /* 0x00002c0001007983 */ /* 0x010f220000300800 */
[----:B--2---:R0:W-:Y:S01]  /*34fe0*/  STS.U16 [R14+0x1be00], R11 ;  /* 0x01be000b0e007388 */ /* 0x0041e20000000400 */
[----:B------:R1:W-:Y:S03]  /*34ff0*/  STS.U16 [R14+0x1bf00], R27 ;  /* 0x01bf001b0e007388 */ /* 0x0003e60000000400 */
[----:B0-----:R-:W2:Y:S01]  /*35000*/  LDL.LU R11, [R1+0x728c] ;  /* 0x00728c00010b7983 */ /* 0x001ea20000300800 */
[----:B-1----:R-:W2:Y:S03]  /*35010*/  LDL.LU R27, [R1+0x7288] ;  /* 0x00728800011b7983 */ /* 0x002ea60000300800 */
[----:B------:R0:W-:Y:S04]  /*35020*/  STS.U16 [R14+0x1dc00], R12 ;  /* 0x01dc000c0e007388 */ /* 0x0001e80000000400 */
[----:B------:R1:W-:Y:S04]  /*35030*/  STS.U16 [R14+0x1dd00], R13 ;  /* 0x01dd000d0e007388 */ /* 0x0003e80000000400 */
[----:B0-----:R-:W2:Y:S04]  /*35040*/  LDL.LU R12, [R1+0x7284] ;  /* 0x00728400010c7983 */ /* 0x001ea80000300800 */
[----:B-1----:R-:W2:Y:S01]  /*35050*/  LDL.LU R13, [R1+0x7280] ;  /* 0x00728000010d7983 */ /* 0x002ea20000300800 */
[----:B------:R0:W-:Y:S03]  /*35060*/  STS.U16 [R14+0x1de00], R2 ;  /* 0x01de00020e007388 */ /* 0x0001e60000000400 */
[----:B0-----:R-:W0:Y:S01]  /*35070*/  S2R R2, SR_TID.X ;  /* 0x0000000000027919 */ /* 0x001e220000002100 */
[----:B------:R-:W-:Y:S02]  /*35080*/  STS.U16 [R14+0x1df00], R15 ;  /* 0x01df000f0e007388 */ /* 0x000fe40000000400 */
[----:B------:R-:W-:Y:S02]  /*35090*/  STS.U16 [R14+0x1fc00], R25 ;  /* 0x01fc00190e007388 */ /* 0x000fe40000000400 */
[----:B------:R-:W-:Y:S01]  /*350a0*/  STS.U16 [R14+0x1fd00], R24 ;  /* 0x01fd00180e007388 */ /* 0x000fe20000000400 */
[----:B------:R-:W-:Y:S01]  /*350b0*/  STS.U16 [R14+0x1fe00], R23 ;  /* 0x01fe00170e007388 */ /* 0x000fe20000000400 */
[----:B------:R-:W-:Y:S01]  /*350c0*/  STS.U16 [R14+0x1ff00], R21 ;  /* 0x01ff00150e007388 */ /* 0x000fe20000000400 */
[----:B0-----:R-:W-:-:S05]  /*350d0*/  LOP3.LUT R2, R2, 0x7f, RZ, 0xc0, !PT ;  /* 0x0000007f02027812 */ /* 0x001fca00078ec0ff */
[----:B------:R-:W-:-:S05]  /*350e0*/  IMAD.SHL.U32 R2, R2, 0x2, RZ ;  /* 0x0000000202027824 */ /* 0x000fca00078e00ff */
[----:B------:R0:W-:Y:S04]  /*350f0*/  STS.U16 [R2+0x20000], R6 ;  /* 0x0200000602007388 */ /* 0x0001e80000000400 */
[----:B------:R1:W-:Y:S04]  /*35100*/  STS.U16 [R2+0x20800], R7 ;  /* 0x0208000702007388 */ /* 0x0003e80000000400 */
[----:B------:R1:W-:Y:S04]  /*35110*/  STS.U16 [R2+0x25800], R22 ;  /* 0x0258001602007388 */ /* 0x0003e80000000400 */
[----:B0-----:R-:W2:Y:S01]  /*35120*/  LDL.LU R6, [R1+0xe4] ;  /* 0x0000e40001067983 */ /* 0x001ea20000300800 */
[----:B-1----:R-:W2:Y:S02]  /*35130*/  LDL.LU R7, [R1+0xe0] ;  /* 0x0000e00001077983 */ /* 0x002ea40000300800 */
[----:B------:R-:W2:Y:S02]  /*35140*/  LDL.LU R14, [R1+0xd4] ;  /* 0x0000d400010e7983 */ /* 0x000ea40000300800 */
[----:B------:R-:W2:Y:S01]  /*35150*/  LDL.LU R15, [R1+0xd0] ;  /* 0x0000d000010f7983 */ /* 0x000ea20000300800 */
[----:B------:R-:W2:Y:S01]  /*35160*/  LDL.LU R25, [R1+0xc8] ;  /* 0x0000c80001197983 */ /* 0x000ea20000300800 */
[----:B------:R-:W2:Y:S03]  /*35170*/  LDL.LU R22, [R1+0xc0] ;  /* 0x0000c00001167983 */ /* 0x000ea60000300800 */
        /* <DEDUP_REMOVED lines=8> */
[----:B------:R-:W-:Y:S01]  /*35200*/  STS.U16 [R2+0x25000], R28 ;  /* 0x0250001c02007388 */ /* 0x000fe20000000400 */
[----:B------:R-:W-:-:S03]  /*35210*/  LOP3.LUT R21, R2, 0x10, RZ, 0x3c, !PT ;  /* 0x0000001002157812 */ /* 0x000fc600078e3cff */
[----:B---3--:R0:W-:Y:S04]  /*35220*/  STS.U16 [R2+0x26000], R29 ;  /* 0x0260001d02007388 */ /* 0x0081e80000000400 */
[----:B----4-:R1:W-:Y:S04]  /*35230*/  STS.U16 [R2+0x26800], R0 ;  /* 0x0268000002007388 */ /* 0x0103e80000000400 */
[----:B0-----:R-:W3:Y:S01]  /*35240*/  LDL.LU R29, [R1+0xb8] ;  /* 0x0000b800011d7983 */ /* 0x001ee20000300800 */
[----:B------:R-:W4:Y:S02]  /*35250*/  LDL.LU R24, [R1+0xb0] ;  /* 0x0000b00001187983 */ /* 0x000f240000300800 */
[----:B------:R-:W3:Y:S02]  /*35260*/  LDL.LU R23, [R1+0xa8] ;  /* 0x0000a80001177983 */ /* 0x000ee40000300800 */
[----:B------:R-:W3:Y:S01]  /*35270*/  LDL.LU R19, [R1+0x74] ;  /* 0x0000740001137983 */ /* 0x000ee20000300800 */
[----:B-1----:R-:W3:Y:S04]  /*35280*/  LDL.LU R0, [R1+0x38] ;  /* 0x0000380001007983 */ /* 0x002ee80000300800 */
[----:B--2---:R-:W-:Y:S04]  /*35290*/  STS.U16 [R2+0x27800], R12 ;  /* 0x0278000c02007388 */ /* 0x004fe80000000400 */
[----:B------:R-:W-:Y:S04]  /*352a0*/  STL [R1+0x7214], R13 ;  /* 0x0072140d01007387 */ /* 0x000fe80000100800 */
[----:B------:R-:W-:Y:S01]  /*352b0*/  STS.U16 [R2+0x27000], R13 ;  /* 0x0270000d02007388 */ /* 0x000fe20000000400 */
[----:B------:R0:W-:Y:S03]  /*352c0*/  STL [R1+0x7274], R13 ;  /* 0x0072740d01007387 */ /* 0x0001e60000100800 */
[----:B0-----:R-:W2:Y:S01]  /*352d0*/  LDL.LU R13, [R1+0xd8] ;  /* 0x0000d800010d7983 */ /* 0x001ea20000300800 */
[----:B------:R-:W2:Y:S02]  /*352e0*/  LDL.LU R2, [R1+0xdc] ;  /* 0x0000dc0001027983 */ /* 0x000ea40000300800 */
[----:B------:R-:W-:Y:S02]  /*352f0*/  STL [R1+0x7278], R12 ;  /* 0x0072780c01007387 */ /* 0x000fe40000100800 */
[----:B------:R-:W3:Y:S01]  /*35300*/  LDL.LU R17, [R1+0xa4] ;  /* 0x0000a40001117983 */ /* 0x000ee20000300800 */
[----:B------:R-:W3:Y:S01]  /*35310*/  LDL.LU R16, [R1+0xa0] ;  /* 0x0000a00001107983 */ /* 0x000ee20000300800 */
[----:B------:R-:W3:Y:S02]  /*35320*/  LDL.LU R18, [R1+0x9c] ;  /* 0x00009c0001127983 */ /* 0x000ee40000300800 */
[----:B------:R-:W3:Y:S02]  /*35330*/  LDL.LU R20, [R1+0x98] ;  /* 0x0000980001147983 */ /* 0x000ee40000300800 */
[----:B------:R-:W3:Y:S01]  /*35340*/  LDL.LU R3, [R1+0x94] ;  /* 0x0000940001037983 */ /* 0x000ee20000300800 */
[----:B------:R-:W4:Y:S01]  /*35350*/  LDL.LU R4, [R1+0x90] ;  /* 0x0000900001047983 */ /* 0x000f220000300800 */
[----:B------:R-:W4:Y:S02]  /*35360*/  LDL.LU R5, [R1+0x8c] ;  /* 0x00008c0001057983 */ /* 0x000f240000300800 */
[----:B------:R-:W4:Y:S01]  /*35370*/  LDL.LU R28, [R1+0x88] ;  /* 0x00008800011c7983 */ /* 0x000f220000300800 */
[----:B------:R0:W-:Y:S01]  /*35380*/  STS.U16 [R21+0x20100], R6 ;  /* 0x0201000615007388 */ /* 0x0001e20000000400 */
[----:B------:R1:W-:Y:S03]  /*35390*/  STS.U16 [R21+0x20900], R7 ;  /* 0x0209000715007388 */ /* 0x0003e60000000400 */
[----:B0-----:R-:W4:Y:S01]  /*353a0*/  LDL.LU R6, [R1+0x84] ;  /* 0x0000840001067983 */ /* 0x001f220000300800 */
[----:B-1----:R-:W4:Y:S03]  /*353b0*/  LDL.LU R7, [R1+0x80] ;  /* 0x0000800001077983 */ /* 0x002f260000300800 */
[----:B--2---:R-:W-:Y:S01]  /*353c0*/  STS.U16 [R21+0x21100], R2 ;  /* 0x0211000215007388 */ /* 0x004fe20000000400 */
[----:B------:R-:W-:Y:S02]  /*353d0*/  STS.U16 [R21+0x21900], R13 ;  /* 0x0219000d15007388 */ /* 0x000fe40000000400 */
[----:B------:R-:W-:Y:S02]  /*353e0*/  STS.U16 [R21+0x22100], R14 ;  /* 0x0221000e15007388 */ /* 0x000fe40000000400 */
[----:B------:R-:W-:Y:S01]  /*353f0*/  STS.U16 [R21+0x22900], R15 ;  /* 0x0229000f15007388 */ /* 0x000fe20000000400 */
[----:B------:R-:W-:Y:S01]  /*35400*/  STS.U16 [R21+0x23100], R25 ;  /* 0x0231001915007388 */ /* 0x000fe20000000400 */
[----:B------:R0:W-:Y:S02]  /*35410*/  STS.U16 [R21+0x23900], R22 ;  /* 0x0239001615007388 */ /* 0x0001e40000000400 */
[----:B---3--:R1:W-:Y:S01]  /*35420*/  STS.U16 [R21+0x24100], R29 ;  /* 0x0241001d15007388 */ /* 0x0083e20000000400 */
[----:B0-----:R-:W2:Y:S04]  /*35430*/  LDL.LU R22, [R1+0x7c] ;  /* 0x00007c0001167983 */ /* 0x001ea80000300800 */
[----:B-1----:R-:W0:Y:S01]  /*35440*/  S2R R29, SR_TID.X ;  /* 0x00000000001d7919 */ /* 0x002e220000002100 */
[----:B----4-:R-:W-:Y:S03]  /*35450*/  STS.U16 [R21+0x24900], R24 ;  /* 0x0249001815007388 */ /* 0x010fe60000000400 */
[----:B------:R-:W-:Y:S01]  /*35460*/  STS.U16 [R21+0x25100], R23 ;  /* 0x0251001715007388 */ /* 0x000fe20000000400 */
[----:B------:R0:W-:Y:S03]  /*35470*/  STS.U16 [R21+0x25900], R19 ;  /* 0x0259001315007388 */ /* 0x0001e60000000400 */
[----:B------:R1:W-:Y:S01]  /*35480*/  STS.U16 [R21+0x26100], R0 ;  /* 0x0261000015007388 */ /* 0x0003e20000000400 */
[----:B0-----:R-:W-:-:S03]  /*35490*/  LOP3.LUT R19, R29, 0x7f, RZ, 0xc0, !PT ;  /* 0x0000007f1d137812 */ /* 0x001fc600078ec0ff */
[----:B------:R-:W3:Y:S01]  /*354a0*/  LDL.LU R29, [R1+0x70] ;  /* 0x00007000011d7983 */ /* 0x000ee20000300800 */
[----:B-1----:R-:W4:Y:S03]  /*354b0*/  LDL.LU R0, [R1+0x34] ;  /* 0x0000340001007983 */ /* 0x002f260000300800 */
[----:B------:R-:W-:Y:S01]  /*354c0*/  STS.U16 [R21+0x26900], R27 ;  /* 0x0269001b15007388 */ /* 0x000fe20000000400 */
[----:B------:R0:W-:Y:S02]  /*354d0*/  STL [R1+0x727c], R27 ;  /* 0x00727c1b01007387 */ /* 0x0001e40000100800 */
[----:B------:R-:W-:Y:S02]  /*354e0*/  STS.U16 [R21+0x27100], R11 ;  /* 0x0271000b15007388 */ /* 0x000fe40000000400 */
[----:B0-----:R-:W-:Y:S01]  /*354f0*/  IMAD.SHL.U32 R27, R19, 0x2, RZ ;  /* 0x00000002131b7824 */ /* 0x001fe200078e00ff */
[----:B------:R0:W-:Y:S04]  /*35500*/  STS.U16 [R21+0x27900], R10 ;  /* 0x0279000a15007388 */ /* 0x0001e80000000400 */
[----:B------:R-:W4:Y:S01]  /*35510*/  LDL.LU R12, [R1+0x68] ;  /* 0x00006800010c7983 */ /* 0x000f220000300800 */
[----:B------:R-:W4:Y:S02]  /*35520*/  LDL.LU R13, [R1+0x64] ;  /* 0x00006400010d7983 */ /* 0x000f240000300800 */
[----:B------:R-:W4:Y:S01]  /*35530*/  LDL.LU R14, [R1+0x60] ;  /* 0x00006000010e7983 */ /* 0x000f220000300800 */
[----:B------:R-:W-:Y:S01]  /*35540*/  LOP3.LUT R27, R27, 0x20, RZ, 0x3c, !PT ;  /* 0x000000201b1b7812 */ /* 0x000fe200078e3cff */
[----:B------:R-:W4:Y:S01]  /*35550*/  LDL.LU R25, [R1+0x5c] ;  /* 0x00005c0001197983 */ /* 0x000f220000300800 */
[----:B------:R-:W4:Y:S02]  /*35560*/  LDL.LU R15, [R1+0x58] ;  /* 0x00005800010f7983 */ /* 0x000f240000300800 */
[----:B------:R-:W4:Y:S02]  /*35570*/  LDL.LU R24, [R1+0x54] ;  /* 0x0000540001187983 */ /* 0x000f240000300800 */
[----:B------:R-:W4:Y:S01]  /*35580*/  LDL.LU R23, [R1+0x4c] ;  /* 0x00004c0001177983 */ /* 0x000f220000300800 */
        /* <DEDUP_REMOVED lines=8> */
[----:B------:R1:W-:Y:S04]  /*35610*/  STS.U16 [R27+0x24200], R6 ;  /* 0x024200061b007388 */ /* 0x0003e80000000400 */
[----:B0-----:R-:W4:Y:S01]  /*35620*/  LDL.LU R21, [R1+0x48] ;  /* 0x0000480001157983 */ /* 0x001f220000300800 */
[----:B------:R0:W-:Y:S03]  /*35630*/  STS.U16 [R27+0x24a00], R7 ;  /* 0x024a00071b007388 */ /* 0x0001e60000000400 */
[----:B-1----:R-:W4:Y:S01]  /*35640*/  LDL.LU R6, [R1+0x44] ;  /* 0x0000440001067983 */ /* 0x002f220000300800 */
[----:B0-----:R-:W4:Y:S03]  /*35650*/  LDL.LU R7, [R1+0x40] ;  /* 0x0000400001077983 */ /* 0x001f260000300800 */
[----:B--2---:R0:W-:Y:S04]  /*35660*/  STS.U16 [R27+0x25200], R22 ;  /* 0x025200161b007388 */ /* 0x0041e80000000400 */
        /* <DEDUP_REMOVED lines=10> */
[----:B---3--:R0:W-:Y:S01]  /*35710*/  STS.U16 [R27+0x25a00], R29 ;  /* 0x025a001d1b007388 */ /* 0x0081e20000000400 */
[----:B----4-:R1:W-:Y:S03]  /*35720*/  STS.U16 [R27+0x26200], R0 ;  /* 0x026200001b007388 */ /* 0x0103e60000000400 */
[----:B------:R-:W-:Y:S01]  /*35730*/  STS.U16 [R27+0x26a00], R26 ;  /* 0x026a001a1b007388 */ /* 0x000fe20000000400 */
[----:B------:R3:W-:Y:S03]  /*35740*/  STS.U16 [R27+0x27200], R9 ;  /* 0x027200091b007388 */ /* 0x0007e60000000400 */
[----:B0-----:R-:W3:Y:S04]  /*35750*/  LDL.LU R29, [R1+0x8] ;  /* 0x00000800011d7983 */ /* 0x001ee80000300800 */
[----:B-1----:R-:W2:Y:S01]  /*35760*/  LDL.LU R0, [R1+0x4] ;  /* 0x0000040001007983 */ /* 0x002ea20000300800 */
[----:B---3--:R-:W3:Y:S02]  /*35770*/  LDL.LU R9, [R1+0x50] ;  /* 0x0000500001097983 */ /* 0x008ee40000300800 */
[----:B------:R-:W-:Y:S01]  /*35780*/  IMAD.SHL.U32 R19, R19, 0x2, RZ ;  /* 0x0000000213137824 */ /* 0x000fe200078e00ff */
[----:B------:R0:W-:Y:S04]  /*35790*/  STS.U16 [R27+0x27a00], R8 ;  /* 0x027a00081b007388 */ /* 0x0001e80000000400 */
[----:B------:R-:W-:-:S05]  /*357a0*/  LOP3.LUT R19, R19, 0x30, RZ, 0x3c, !PT ;  /* 0x0000003013137812 */ /* 0x000fca00078e3cff */
[----:B------:R1:W-:Y:S04]  /*357b0*/  STS.U16 [R19+0x20300], R12 ;  /* 0x0203000c13007388 */ /* 0x0003e80000000400 */
[----:B0-----:R-:W3:Y:S01]  /*357c0*/  LDL.LU R27, [R1+0x727c] ;  /* 0x00727c00011b7983 */ /* 0x001ee20000300800 */
[----:B------:R0:W-:Y:S02]  /*357d0*/  STS.U16 [R19+0x20b00], R13 ;  /* 0x020b000d13007388 */ /* 0x0001e40000000400 */
[----:B------:R0:W-:Y:S02]  /*357e0*/  STS.U16 [R19+0x21300], R14 ;  /* 0x0213000e13007388 */ /* 0x0001e40000000400 */
[----:B------:R0:W-:Y:S01]  /*357f0*/  STS.U16 [R19+0x21b00], R25 ;  /* 0x021b001913007388 */ /* 0x0001e20000000400 */
[----:B------:R0:W-:Y:S01]  /*35800*/  STS.U16 [R19+0x22300], R15 ;  /* 0x0223000f13007388 */ /* 0x0001e20000000400 */
[----:B------:R0:W-:Y:S03]  /*35810*/  STS.U16 [R19+0x22b00], R24 ;  /* 0x022b001813007388 */ /* 0x0001e60000000400 */
[----:B-1----:R-:W3:Y:S01]  /*35820*/  LDL.LU R12, [R1+0x7278] ;  /* 0x00727800010c7983 */ /* 0x002ee20000300800 */
[----:B0-----:R-:W3:Y:S03]  /*35830*/  LDL.LU R13, [R1+0x7274] ;  /* 0x00727400010d7983 */ /* 0x001ee60000300800 */
[----:B------:R-:W3:Y:S04]  /*35840*/  LDL.LU R14, [R1+0x7270] ;  /* 0x00727000010e7983 */ /* 0x000ee80000300800 */
[----:B------:R-:W3:Y:S01]  /*35850*/  LDL.LU R25, [R1+0x726c] ;  /* 0x00726c0001197983 */ /* 0x000ee20000300800 */
[----:B------:R-:W3:Y:S02]  /*35860*/  LDL.LU R15, [R1+0x7268] ;  /* 0x00726800010f7983 */ /* 0x000ee40000300800 */
[----:B------:R-:W3:Y:S02]  /*35870*/  LDL.LU R24, [R1+0x7264] ;  /* 0x0072640001187983 */ /* 0x000ee40000300800 */
[----:B---3--:R-:W-:Y:S01]  /*35880*/  STS.U16 [R19+0x23300], R9 ;  /* 0x0233000913007388 */ /* 0x008fe20000000400 */
[----:B------:R0:W-:Y:S02]  /*35890*/  STS.U16 [R19+0x23b00], R23 ;  /* 0x023b001713007388 */ /* 0x0001e40000000400 */
[----:B------:R1:W-:Y:S02]  /*358a0*/  STS.U16 [R19+0x24300], R21 ;  /* 0x0243001513007388 */ /* 0x0003e40000000400 */
[----:B------:R3:W-:Y:S01]  /*358b0*/  STS.U16 [R19+0x24b00], R6 ;  /* 0x024b000613007388 */ /* 0x0007e20000000400 */
[----:B------:R3:W-:Y:S01]  /*358c0*/  STS.U16 [R19+0x25300], R7 ;  /* 0x0253000713007388 */ /* 0x0007e20000000400 */
[----:B--2---:R2:W-:Y:S03]  /*358d0*/  STS.U16 [R19+0x25b00], R22 ;  /* 0x025b001613007388 */ /* 0x0045e60000000400 */
[----:B0-----:R-:W3:Y:S01]  /*358e0*/  LDL.LU R23, [R1+0x7260] ;  /* 0x0072600001177983 */ /* 0x001ee20000300800 */
[----:B-1----:R-:W3:Y:S02]  /*358f0*/  LDL.LU R21, [R1+0x725c] ;  /* 0x00725c0001157983 */ /* 0x002ee40000300800 */
[----:B---3--:R-:W3:Y:S01]  /*35900*/  LDL.LU R6, [R1+0x7258] ;  /* 0x0072580001067983 */ /* 0x008ee20000300800 */
[----:B------:R-:W3:Y:S04]  /*35910*/  LDL.LU R7, [R1+0x7254] ;  /* 0x0072540001077983 */ /* 0x000ee80000300800 */
[----:B--2---:R-:W2:Y:S04]  /*35920*/  LDL.LU R22, [R1+0x7250] ;  /* 0x0072500001167983 */ /* 0x004ea80000300800 */
[----:B------:R-:W0:Y:S04]  /*35930*/  S2R R9, SR_TID.X ;  /* 0x0000000000097919 */ /* 0x000e280000002100 */
[----:B------:R1:W-:Y:S01]  /*35940*/  STS.U16 [R19+0x26300], R2 ;  /* 0x0263000213007388 */ /* 0x0003e20000000400 */
[----:B0-----:R-:W-:-:S05]  /*35950*/  LOP3.LUT R9, R9, 0x7f, RZ, 0xc0, !PT ;  /* 0x0000007f09097812 */ /* 0x001fca00078ec0ff */
[----:B-1----:R-:W-:-:S05]  /*35960*/  IMAD.SHL.U32 R2, R9, 0x2, RZ ;  /* 0x0000000209027824 */ /* 0x002fca00078e00ff */
[----:B------:R-:W-:Y:S01]  /*35970*/  LOP3.LUT R2, R2, 0x40, RZ, 0x3c, !PT ;  /* 0x0000004002027812 */ /* 0x000fe200078e3cff */
[----:B--2---:R-:W-:Y:S01]  /*35980*/  STS.U16 [R19+0x26b00], R22 ;  /* 0x026b001613007388 */ /* 0x004fe20000000400 */
[----:B---3--:R-:W-:Y:S02]  /*35990*/  STS.U16 [R19+0x27300], R7 ;  /* 0x0273000713007388 */ /* 0x008fe40000000400 */
[----:B------:R0:W-:Y:S02]  /*359a0*/  STS.U16 [R19+0x27b00], R6 ;  /* 0x027b000613007388 */ /* 0x0001e40000000400 */
[----:B------:R1:W-:Y:S01]  /*359b0*/  STS.U16 [R2+0x20400], R17 ;  /* 0x0204001102007388 */ /* 0x0003e20000000400 */
[----:B------:R2:W-:Y:S01]  /*359c0*/  STS.U16 [R2+0x20c00], R16 ;  /* 0x020c001002007388 */ /* 0x0005e20000000400 */
[----:B------:R3:W-:Y:S02]  /*359d0*/  STS.U16 [R2+0x21400], R18 ;  /* 0x0214001202007388 */ /* 0x0007e40000000400 */
[----:B------:R3:W-:Y:S02]  /*359e0*/  STS.U16 [R2+0x21c00], R20 ;  /* 0x021c001402007388 */ /* 0x0007e40000000400 */
[----:B------:R3:W-:Y:S01]  /*359f0*/  STS.U16 [R2+0x22400], R3 ;  /* 0x0224000302007388 */ /* 0x0007e20000000400 */
[----:B0-----:R-:W4:Y:S01]  /*35a00*/  LDL.LU R19, [R1+0x724c] ;  /* 0x00724c0001137983 */ /* 0x001f220000300800 */
[----:B-1----:R-:W4:Y:S02]  /*35a10*/  LDL.LU R17, [R1+0x7248] ;  /* 0x0072480001117983 */ /* 0x002f240000300800 */
[----:B--2---:R-:W2:Y:S02]  /*35a20*/  LDL.LU R16, [R1+0x7244] ;  /* 0x0072440001107983 */ /* 0x004ea40000300800 */
[----:B---3--:R-:W3:Y:S01]  /*35a30*/  LDL.LU R18, [R1+0x7240] ;  /* 0x0072400001127983 */ /* 0x008ee20000300800 */
[----:B------:R-:W2:Y:S01]  /*35a40*/  LDL.LU R20, [R1+0x723c] ;  /* 0x00723c0001147983 */ /* 0x000ea20000300800 */
[----:B------:R-:W2:Y:S03]  /*35a50*/  LDL.LU R3, [R1+0x7238] ;  /* 0x0072380001037983 */ /* 0x000ea60000300800 */
[----:B------:R0:W-:Y:S01]  /*35a60*/  STS.U16 [R2+0x22c00], R4 ;  /* 0x022c000402007388 */ /* 0x0001e20000000400 */
[----:B------:R1:W-:Y:S02]  /*35a70*/  STS.U16 [R2+0x23400], R5 ;  /* 0x0234000502007388 */ /* 0x0003e40000000400 */
[----:B------:R1:W-:Y:S02]  /*35a80*/  STS.U16 [R2+0x23c00], R28 ;  /* 0x023c001c02007388 */ /* 0x0003e40000000400 */
[----:B------:R1:W-:Y:S01]  /*35a90*/  STS.U16 [R2+0x24400], R29 ;  /* 0x0244001d02007388 */ /* 0x0003e20000000400 */
[----:B------:R1:W-:Y:S04]  /*35aa0*/  STS.U16 [R2+0x24c00], R0 ;  /* 0x024c000002007388 */ /* 0x0003e80000000400 */
[----:B0-----:R-:W2:Y:S01]  /*35ab0*/  LDL.LU R4, [R1+0x7234] ;  /* 0x0072340001047983 */ /* 0x001ea20000300800 */
[----:B-1----:R-:W2:Y:S03]  /*35ac0*/  LDL.LU R5, [R1+0x7230] ;  /* 0x0072300001057983 */ /* 0x002ea60000300800 */
[----:B------:R-:W2:Y:S01]  /*35ad0*/  LDL.LU R28, [R1+0x722c] ;  /* 0x00722c00011c7983 */ /* 0x000ea20000300800 */
[----:B------:R-:W2:Y:S03]  /*35ae0*/  LDL.LU R29, [R1+0x7228] ;  /* 0x00722800011d7983 */ /* 0x000ea60000300800 */
[----:B------:R-:W2:Y:S04]  /*35af0*/  LDL.LU R0, [R1+0x7224] ;  /* 0x0072240001007983 */ /* 0x000ea80000300800 */
[----:B--2---:R0:W-:Y:S01]  /*35b00*/  STS.U16 [R2+0x25400], R0 ;  /* 0x0254000002007388 */ /* 0x0041e20000000400 */
[----:B------:R-:W-:Y:S02]  /*35b10*/  STS.U16 [R2+0x25c00], R29 ;  /* 0x025c001d02007388 */ /* 0x000fe40000000400 */
[----:B------:R-:W-:Y:S02]  /*35b20*/  STS.U16 [R2+0x26400], R28 ;  /* 0x0264001c02007388 */ /* 0x000fe40000000400 */
[----:B------:R1:W-:Y:S01]  /*35b30*/  STS.U16 [R2+0x26c00], R5 ;  /* 0x026c000502007388 */ /* 0x0003e20000000400 */
[----:B------:R2:W-:Y:S04]  /*35b40*/  STS.U16 [R2+0x27400], R4 ;  /* 0x0274000402007388 */ /* 0x0005e80000000400 */
[----:B0-----:R-:W3:Y:S01]  /*35b50*/  LDL.LU R0, [R1+0x7220] ;  /* 0x0072200001007983 */ /* 0x001ee20000300800 */
[----:B-1----:R-:W3:Y:S03]  /*35b60*/  LDL R5, [R1+0x21e8] ;  /* 0x0021e80001057983 */ /* 0x002ee60000100800 */
[----:B--2---:R-:W3:Y:S01]  /*35b70*/  LDL R4, [R1+0x1fc8] ;  /* 0x001fc80001047983 */ /* 0x004ee20000100800 */
[----:B------:R-:W-:Y:S01]  /*35b80*/  PRMT R14, RZ, 0x7610, R14 ;  /* 0x00007610ff0e7816 */ /* 0x000fe2000000000e */
[----:B------:R-:W-:Y:S01]  /*35b90*/  IMAD.SHL.U32 R9, R9, 0x2, RZ ;  /* 0x0000000209097824 */ /* 0x000fe200078e00ff */
[----:B---3--:R-:W-:-:S04]  /*35ba0*/  @!P0 LOP3.LUT R5, R5, R4, RZ, 0x3c, !PT ;  /* 0x0000000405058212 */ /* 0x008fc800078e3cff */
[----:B------:R-:W-:-:S04]  /*35bb0*/  @!P0 LOP3.LUT R4, R5, R4, RZ, 0x3c, !PT ;  /* 0x0000000405048212 */ /* 0x000fc800078e3cff */
[----:B------:R-:W-:-:S05]  /*35bc0*/  @!P0 LOP3.LUT R5, R5, R4, RZ, 0x3c, !PT ;  /* 0x0000000405058212 */ /* 0x000fca00078e3cff */
[----:B------:R-:W2:Y:S01]  /*35bd0*/  @!P0 LDG.E.U16 R14, [R4.64] ;  /* 0x00000006040e8981 */ /* 0x000ea2000c1e1500 */
[----:B------:R-:W-:-:S03]  /*35be0*/  LOP3.LUT R9, R9, 0x50, RZ, 0x3c, !PT ;  /* 0x0000005009097812 */ /* 0x000fc600078e3cff */
[----:B------:R0:W-:Y:S04]  /*35bf0*/  STS.U16 [R2+0x27c00], R3 ;  /* 0x027c000302007388 */ /* 0x0001e80000000400 */
[----:B------:R-:W-:Y:S01]  /*35c00*/  STS.U16 [R9+0x20500], R20 ;  /* 0x0205001409007388 */ /* 0x000fe20000000400 */
[----:B------:R-:W-:Y:S02]  /*35c10*/  STS.U16 [R9+0x20d00], R18 ;  /* 0x020d001209007388 */ /* 0x000fe40000000400 */
[----:B------:R-:W-:Y:S02]  /*35c20*/  STS.U16 [R9+0x21500], R16 ;  /* 0x0215001009007388 */ /* 0x000fe40000000400 */
[----:B----4-:R-:W-:Y:S01]  /*35c30*/  STS.U16 [R9+0x21d00], R17 ;  /* 0x021d001109007388 */ /* 0x010fe20000000400 */
[----:B------:R-:W-:Y:S01]  /*35c40*/  STS.U16 [R9+0x22500], R19 ;  /* 0x0225001309007388 */ /* 0x000fe20000000400 */
[----:B------:R-:W-:Y:S02]  /*35c50*/  STS.U16 [R9+0x22d00], R21 ;  /* 0x022d001509007388 */ /* 0x000fe40000000400 */
[----:B------:R-:W-:Y:S02]  /*35c60*/  STS.U16 [R9+0x23500], R23 ;  /* 0x0235001709007388 */ /* 0x000fe40000000400 */
[----:B------:R-:W-:Y:S01]  /*35c70*/  STS.U16 [R9+0x23d00], R24 ;  /* 0x023d001809007388 */ /* 0x000fe20000000400 */
[----:B0-----:R-:W3:Y:S04]  /*35c80*/  LDL.LU R2, [R1+0x2390] ;  /* 0x0023900001027983 */ /* 0x001ee80000300800 */
[----:B------:R0:W-:Y:S04]  /*35c90*/  STS.U16 [R9+0x24500], R25 ;  /* 0x0245001909007388 */ /* 0x0001e80000000400 */
[----:B0-----:R-:W4:Y:S04]  /*35ca0*/  LDL R9, [R1+0x2164] ;  /* 0x0021640001097983 */ /* 0x001f280000100800 */
        /* <DEDUP_REMOVED lines=8> */
[----:B------:R-:W2:Y:S04]  /*35d30*/  @!P0 LDG.E.U16 R0, [R4.64] ;  /* 0x0000000604008981 */ /* 0x000ea8000c1e1500 */
        /* <DEDUP_REMOVED lines=8> */
[----:B------:R0:W2:Y:S04]  /*35dc0*/  @!P0 LDG.E.U16 R15, [R4.64] ;  /* 0x00000006040f8981 */ /* 0x0000a8000c1e1500 */
[----:B0-----:R-:W2:Y:S04]  /*35dd0*/  LDL R4, [R1+0x21a0] ;  /* 0x0021a00001047983 */ /* 0x001ea80000100800 */
[----:B------:R-:W2:Y:S01]  /*35de0*/  LDL R5, [R1+0x21a4] ;  /* 0x0021a40001057983 */ /* 0x000ea20000100800 */
[----:B------:R-:W-:Y:S02]  /*35df0*/  PRMT R14, RZ, 0x7610, R14 ;  /* 0x00007610ff0e7816 */ /* 0x000fe4000000000e */
[----:B--2---:R-:W-:-:S04]  /*35e00*/  @!P0 LOP3.LUT R5, R5, R4, RZ, 0x3c, !PT ;  /* 0x0000000405058212 */ /* 0x004fc800078e3cff */
[----:B------:R-:W-:-:S04]  /*35e10*/  @!P0 LOP3.LUT R4, R5, R4, RZ, 0x3c, !PT ;  /* 0x0000000405048212 */ /* 0x000fc800078e3cff */
[----:B------:R-:W-:Y:S01]  /*35e20*/  @!P0 LOP3.LUT R5, R5, R4, RZ, 0x3c, !PT ;  /* 0x0000000405058212 */ /* 0x000fe200078e3cff */
[----:B------:R0:W-:Y:S04]  /*35e30*/  STL [R1+0x2c], R15 ;  /* 0x00002c0f01007387 */ /* 0x0001e80000100800 */
[----:B------:R1:W2:Y:S01]  /*35e40*/  @!P0 LDG.E.U16 R14, [R4.64] ;  /* 0x00000006040e8981 */ /* 0x0002a2000c1e1500 */
[----:B------:R-:W-:-:S03]  /*35e50*/  PRMT R13, RZ, 0x7610, R13 ;  /* 0x00007610ff0d7816 */ /* 0x000fc6000000000d */
[----:B0-----:R-:W2:Y:S04]  /*35e60*/  LDL R15, [R1+0x2124] ;  /* 0x00212400010f7983 */ /* 0x001ea80000100800 */
[----:B-1----:R-:W2:Y:S04]  /*35e70*/  LDL R4, [R1+0x2168] ;  /* 0x0021680001047983 */ /* 0x002ea80000100800 */
[----:B------:R-:W2:Y:S02]  /*35e80*/  LDL R5, [R1+0x216c] ;  /* 0x00216c0001057983 */ /* 0x000ea40000100800 */
[----:B--2---:R-:W-:-:S04]  /*35e90*/  @!P0 LOP3.LUT R5, R5, R4, RZ, 0x3c, !PT ;  /* 0x0000000405058212 */ /* 0x004fc800078e3cff */
[----:B------:R-:W-:-:S04]  /*35ea0*/  @!P0 LOP3.LUT R4, R5, R4, RZ, 0x3c, !PT ;  /* 0x0000000405048212 */ /* 0x000fc800078e3cff */
[----:B------:R-:W-:-:S05]  /*35eb0*/  @!P0 LOP3.LUT R5, R5, R4, RZ, 0x3c, !PT ;  /* 0x0000000405058212 */ /* 0x000fca00078e3cff */
[----:B------:R-:W2:Y:S04]  /*35ec0*/  @!P0 LDG.E.U16 R13, [R4.64] ;  /* 0x00000006040d8981 */ /* 0x000ea8000c1e1500 */
[----:B------:R0:W-:Y:S04]  /*35ed0*/  STL [R1+0x28], R14 ;  /* 0x0000280e01007387 */ /* 0x0001e80000100800 */
[----:B0-----:R-:W3:Y:S04]  /*35ee0*/  LDL R14, [R1+0x20ec] ;  /* 0x0020ec00010e7983 */ /* 0x001ee80000100800 */
[----:B--2---:R0:W-:Y:S04]  /*35ef0*/  STL [R1+0x24], R13 ;  /* 0x0000240d01007387 */ /* 0x0041e80000100800 */
[----:B0-----:R-:W2:Y:S01]  /*35f00*/  LDL.LU R13, [R1+0x7214] ;  /* 0x00721400010d7983 */ /* 0x001ea20000300800 */
[----:B------:R-:W2:Y:S01]  /*35f10*/  LDL R5, [R1+0x2160] ;  /* 0x0021600001057983 */ /* 0x000ea20000100800 */
[----:B------:R-:W-:Y:S01]  /*35f20*/  PRMT R0, RZ, 0x7610, R0 ;  /* 0x00007610ff007816 */ /* 0x000fe20000000000 */
[----:B----4-:R-:W-:-:S02]  /*35f30*/  @!P0 IMAD.MOV.U32 R4, RZ, RZ, R9 ;  /* 0x000000ffff048224 */ /* 0x010fc400078e0009 */
[----:B------:R-:W4:Y:S04]  /*35f40*/  LDL R9, [R1+0x20e4] ;  /* 0x0020e40001097983 */ /* 0x000f280000100800 */
[----:B--2---:R-:W2:Y:S04]  /*35f50*/  @!P0 LDG.E.U16 R0, [R4.64] ;  /* 0x0000000604008981 */ /* 0x004ea8000c1e1500 */
        /* <DEDUP_REMOVED lines=9> */
[----:B0-----:R-:W3:Y:S01]  /*35ff0*/  LDL R5, [R1+0x2120] ;  /* 0x0021200001057983 */ /* 0x001ee20000100800 */
[----:B------:R-:W-:Y:S01]  /*36000*/  PRMT R7, RZ, 0x7610, R7 ;  /* 0x00007610ff077816 */ /* 0x000fe20000000007 */
[----:B------:R-:W-:Y:S02]  /*36010*/  @!P0 IMAD.MOV.U32 R4, RZ, RZ, R15 ;  /* 0x000000ffff048224 */ /* 0x000fe400078e000f */
[----:B--2---:R0:W-:Y:S01]  /*36020*/  STL [R1+0x1c], R13 ;  /* 0x00001c0d01007387 */ /* 0x0041e20000100800 */
[----:B------:R-:W-:Y:S01]  /*36030*/  PRMT R11, RZ, 0x7610, R11 ;  /* 0x00007610ff0b7816 */ /* 0x000fe2000000000b */
[----:B------:R-:W2:Y:S02]  /*36040*/  LDL R15, [R1+0x20a0] ;  /* 0x0020a000010f7983 */ /* 0x000ea40000100800 */
[----:B---3--:R1:W3:Y:S04]  /*36050*/  @!P0 LDG.E.U16 R7, [R4.64] ;  /* 0x0000000604078981 */ /* 0x0082e8000c1e1500 */
[----:B0-----:R-:W2:Y:S04]  /*36060*/  LDL R13, [R1+0x20ac] ;  /* 0x0020ac00010d7983 */ /* 0x001ea80000100800 */
[----:B-1----:R-:W2:Y:S01]  /*36070*/  LDL R5, [R1+0x20e8] ;  /* 0x0020e80001057983 */ /* 0x002ea20000100800 */
[----:B------:R-:W-:-:S03]  /*36080*/  @!P0 IMAD.MOV.U32 R4, RZ, RZ, R14 ;  /* 0x000000ffff048224 */ /* 0x000fc600078e000e */
[----:B---3--:R0:W-:Y:S01]  /*36090*/  STL [R1+0x18], R7 ;  /* 0x0000180701007387 */ /* 0x0081e20000100800 */
[----:B------:R-:W-:Y:S01]  /*360a0*/  PRMT R8, RZ, 0x7610, R8 ;  /* 0x00007610ff087816 */ /* 0x000fe20000000008 */
[----:B------:R-:W3:Y:S02]  /*360b0*/  LDL R14, [R1+0x2068] ;  /* 0x00206800010e7983 */ /* 0x000ee40000100800 */
[----:B--2---:R1:W2:Y:S04]  /*360c0*/  @!P0 LDG.E.U16 R11, [R4.64] ;  /* 0x00000006040b8981 */ /* 0x0042a8000c1e1500 */
[----:B0-----:R-:W3:Y:S04]  /*360d0*/  LDL R7, [R1+0x20a4] ;  /* 0x0020a40001077983 */ /* 0x001ee80000100800 */
[----:B-1----:R-:W3:Y:S01]  /*360e0*/  LDL R5, [R1+0x20e0] ;  /* 0x0020e00001057983 */ /* 0x002ee20000100800 */
[----:B----4-:R-:W-:-:S03]  /*360f0*/  @!P0 IMAD.MOV.U32 R4, RZ, RZ, R9 ;  /* 0x000000ffff048224 */ /* 0x010fc600078e0009 */
[----:B--2---:R0:W-:Y:S01]  /*36100*/  STL [R1+0x14], R11 ;  /* 0x0000140b01007387 */ /* 0x0041e20000100800 */
[----:B------:R-:W-:Y:S02]  /*36110*/  PRMT R12, RZ, 0x7610, R12 ;  /* 0x00007610ff0c7816 */ /* 0x000fe4000000000c */
[----:B------:R-:W-:Y:S01]  /*36120*/  PRMT R6, RZ, 0x7610, R6 ;  /* 0x00007610ff067816 */ /* 0x000fe20000000006 */
[----:B------:R-:W2:Y:S01]  /*36130*/  LDL R9, [R1+0x2060] ;  /* 0x0020600001097983 */ /* 0x000ea20000100800 */
[----:B---3--:R1:W3:Y:S04]  /*36140*/  @!P0 LDG.E.U16 R8, [R4.64] ;  /* 0x0000000604088981 */ /* 0x0082e8000c1e1500 */
[----:B0-----:R-:W4:Y:S04]  /*36150*/  LDL R11, [R1+0x206c] ;  /* 0x00206c00010b7983 */ /* 0x001f280000100800 */
[----:B-1----:R-:W2:Y:S01]  /*36160*/  LDL R5, [R1+0x20a8] ;  /* 0x0020a80001057983 */ /* 0x002ea20000100800 */
[----:B------:R-:W-:-:S05]  /*36170*/  @!P0 IMAD.MOV.U32 R4, RZ, RZ, R13 ;  /* 0x000000ffff048224 */ /* 0x000fca00078e000d */
[----:B--2---:R0:W2:Y:S02]  /*36180*/  @!P0 LDG.E.U16 R12, [R4.64] ;  /* 0x00000006040c8981 */ /* 0x0040a4000c1e1500 */
[----:B0-----:R-:W-:Y:S02]  /*36190*/  @!P0 IMAD.MOV.U32 R4, RZ, RZ, R7 ;  /* 0x000000ffff048224 */ /* 0x001fe400078e0007 */
[----:B------:R-:W-:-:S05]  /*361a0*/  @!P0 IMAD.MOV.U32 R5, RZ, RZ, R15 ;  /* 0x000000ffff058224 */ /* 0x000fca00078e000f */
[----:B------:R4:W2:Y:S04]  /*361b0*/  @!P0 LDG.E.U16 R6, [R4.64] ;  /* 0x0000000604068981 */ /* 0x0008a8000c1e1500 */
[----:B---3--:R0:W-:Y:S01]  /*361c0*/  STL [R1+0x10], R8 ;  /* 0x0000100801007387 */ /* 0x0081e20000100800 */
[----:B------:R-:W3:Y:S01]  /*361d0*/  LDL R13, [R1+0x2028] ;  /* 0x00202800010d7983 */ /* 0x000ee20000100800 */
[----:B------:R-:W-:Y:S02]  /*361e0*/  PRMT R10, RZ, 0x7610, R10 ;  /* 0x00007610ff0a7816 */ /* 0x000fe4000000000a */
[----:B0-----:R-:W3:Y:S01]  /*361f0*/  LDL R8, [R1+0x2064] ;  /* 0x0020640001087983 */ /* 0x001ee20000100800 */
[----:B----4-:R-:W-:Y:S02]  /*36200*/  @!P0 IMAD.MOV.U32 R4, RZ, RZ, R11 ;  /* 0x000000ffff048224 */ /* 0x010fe400078e000b */
[----:B------:R-:W-:-:S05]  /*36210*/  @!P0 IMAD.MOV.U32 R5, RZ, RZ, R14 ;  /* 0x000000ffff058224 */ /* 0x000fca00078e000e */
[----:B------:R0:W4:Y:S04]  /*36220*/  @!P0 LDG.E.U16 R10, [R4.64] ;  /* 0x00000006040a8981 */ /* 0x000128000c1e1500 */
[----:B--2---:R1:W-:Y:S01]  /*36230*/  STL [R1+0xc], R12 ;  /* 0x00000c0c01007387 */ /* 0x0043e20000100800 */
[----:B------:R-:W2:Y:S03]  /*36240*/  LDL R7, [R1+0x2020] ;  /* 0x0020200001077983 */ /* 0x000ea60000100800 */
[----:B-1----:R-:W2:Y:S04]  /*36250*/  LDL R12, [R1+0x202c] ;  /* 0x00202c00010c7983 */ /* 0x002ea80000100800 */
[----:B------:R1:W-:Y:S01]  /*36260*/  STL [R1+0x8], R6 ;  /* 0x0000080601007387 */ /* 0x0003e20000100800 */
[----:B------:R-:W-:Y:S01]  /*36270*/  PRMT R0, RZ, 0x7610, R0 ;  /* 0x00007610ff007816 */ /* 0x000fe20000000000 */
[----:B0-----:R-:W-:Y:S01]  /*36280*/  @!P0 IMAD.MOV.U32 R5, RZ, RZ, R9 ;  /* 0x000000ffff058224 */ /* 0x001fe200078e0009 */
[----:B------:R-:W-:Y:S01]  /*36290*/  PRMT R29, RZ, 0x7610, R29 ;  /* 0x00007610ff1d7816 */ /* 0x000fe2000000001d */
[----:B------:R-:W2:Y:S04]  /*362a0*/  LDL R11, [R1+0x1ff4] ;  /* 0x001ff400010b7983 */ /* 0x000ea80000100800 */
[----:B-1----:R-:W2:Y:S01]  /*362b0*/  LDL R6, [R1+0x2024] ;  /* 0x0020240001067983 */ /* 0x002ea20000100800 */
[----:B---3--:R-:W-:-:S05]  /*362c0*/  @!P0 IMAD.MOV.U32 R4, RZ, RZ, R8 ;  /* 0x000000ffff048224 */ /* 0x008fca00078e0008 */
[----:B------:R0:W3:Y:S04]  /*362d0*/  @!P0 LDG.E.U16 R0, [R4.64] ;  /* 0x0000000604008981 */ /* 0x0000e8000c1e1500 */
[----:B----4-:R1:W-:Y:S01]  /*362e0*/  STL [R1+0x4], R10 ;  /* 0x0000040a01007387 */ /* 0x0103e20000100800 */
[----:B------:R-:W-:Y:S01]  /*362f0*/  PRMT R28, RZ, 0x7610, R28 ;  /* 0x00007610ff1c7816 */ /* 0x000fe2000000001c */
[----:B------:R-:W4:Y:S02]  /*36300*/  LDL R9, [R1+0x1ff0] ;  /* 0x001ff00001097983 */ /* 0x000f240000100800 */
[----:B------:R-:W4:Y:S02]  /*36310*/  LDL R8, [R1+0x221c] ;  /* 0x00221c0001087983 */ /* 0x000f240000100800 */
[----:B0-----:R-:W-:Y:S01]  /*36320*/  @!P0 IMAD.MOV.U32 R5, RZ, RZ, R13 ;  /* 0x000000ffff058224 */ /* 0x001fe200078e000d */
[----:B-1----:R-:W4:Y:S01]  /*36330*/  LDL R10, [R1+0x2214] ;  /* 0x00221400010a7983 */ /* 0x002f220000100800 */
[----:B--2---:R-:W-:-:S05]  /*36340*/  @!P0 IMAD.MOV.U32 R4, RZ, RZ, R12 ;  /* 0x000000ffff048224 */ /* 0x004fca00078e000c */
[----:B------:R0:W2:Y:S02]  /*36350*/  @!P0 LDG.E.U16 R29, [R4.64] ;  /* 0x00000006041d8981 */ /* 0x0000a4000c1e1500 */
[----:B0-----:R-:W-:Y:S02]  /*36360*/  @!P0 IMAD.MOV.U32 R5, RZ, RZ, R7 ;  /* 0x000000ffff058224 */ /* 0x001fe400078e0007 */
[----:B------:R-:W-:-:S05]  /*36370*/  @!P0 IMAD.MOV.U32 R4, RZ, RZ, R6 ;  /* 0x000000ffff048224 */ /* 0x000fca00078e0006 */
[----:B------:R0:W2:Y:S04]  /*36380*/  @!P0 LDG.E.U16 R28, [R4.64] ;  /* 0x00000006041c8981 */ /* 0x0000a8000c1e1500 */
[----:B---3--:R1:W-:Y:S01]  /*36390*/  STL [R1+0x71f8], R0 ;  /* 0x0071f80001007387 */ /* 0x0083e20000100800 */
[----:B------:R-:W-:Y:S01]  /*363a0*/  PRMT R27, RZ, 0x7610, R27 ;  /* 0x00007610ff1b7816 */ /* 0x000fe2000000001b */
[----:B0-----:R-:W-:Y:S02]  /*363b0*/  @!P0 IMAD.MOV.U32 R5, RZ, RZ, R11 ;  /* 0x000000ffff058224 */ /* 0x001fe400078e000b */
[----:B----4-:R-:W-:-:S05]  /*363c0*/  @!P0 IMAD.MOV.U32 R4, RZ, RZ, R10 ;  /* 0x000000ffff048224 */ /* 0x010fca00078e000a */
[----:B------:R0:W3:Y:S04]  /*363d0*/  @!P0 LDG.E.U16 R27, [R4.64] ;  /* 0x00000006041b8981 */ /* 0x0000e8000c1e1500 */
[----:B--2---:R-:W-:Y:S01]  /*363e0*/  STL [R1+0x71fc], R29 ;  /* 0x0071fc1d01007387 */ /* 0x004fe20000100800 */
[----:B------:R-:W2:Y:S02]  /*363f0*/  LDL R7, [R1+0x2210] ;  /* 0x0022100001077983 */ /* 0x000ea40000100800 */
[----:B------:R-:W4:Y:S01]  /*36400*/  LDL R6, [R1+0x224c] ;  /* 0x00224c0001067983 */ /* 0x000f220000100800 */
[----:B------:R-:W-:Y:S01]  /*36410*/  STL [R1+0x7200], R28 ;  /* 0x0072001c01007387 */ /* 0x000fe20000100800 */
[----:B------:R-:W4:Y:S02]  /*36420*/  LDL R12, [R1+0x2218] ;  /* 0x00221800010c7983 */ /* 0x000f240000100800 */
[----:B------:R-:W4:Y:S01]  /*36430*/  LDL R11, [R1+0x2254] ;  /* 0x00225400010b7983 */ /* 0x000f220000100800 */
[----:B------:R-:W-:Y:S01]  /*36440*/  PRMT R26, RZ, 0x7610, R26 ;  /* 0x00007610ff1a7816 */ /* 0x000fe2000000001a */
[----:B0-----:R-:W-:-:S02]  /*36450*/  @!P0 IMAD.MOV.U32 R4, RZ, RZ, R8 ;  /* 0x000000ffff048224 */ /* 0x001fc400078e0008 */
[----:B------:R-:W-:Y:S01]  /*36460*/  @!P0 IMAD.MOV.U32 R5, RZ, RZ, R9 ;  /* 0x000000ffff058224 */ /* 0x000fe200078e0009 */
[----:B------:R-:W-:-:S04]  /*36470*/  PRMT R22, RZ, 0x7610, R22 ;  /* 0x00007610ff167816 */ /* 0x000fc80000000016 */
[----:B------:R2:W4:Y:S01]  /*36480*/  @!P0 LDG.E.U16 R26, [R4.64] ;  /* 0x00000006041a8981 */ /* 0x000522000c1e1500 */
[----:B------:R-:W-:-:S03]  /*36490*/  PRMT R20, RZ, 0x7610, R20 ;  /* 0x00007610ff147816 */ /* 0x000fc60000000014 */
[----:B---3--:R-:W-:Y:S01]  /*364a0*/  STL [R1+0x7204], R27 ;  /* 0x0072041b01007387 */ /* 0x008fe20000100800 */
[----:B------:R-:W3:Y:S02]  /*364b0*/  LDL R9, [R1+0x2220] ;  /* 0x0022200001097983 */ /* 0x000ee40000100800 */
[----:B------:R-:W3:Y:S02]  /*364c0*/  LDL R8, [R1+0x225c] ;  /* 0x00225c0001087983 */ /* 0x000ee40000100800 */
[----:B------:R-:W3:Y:S01]  /*364d0*/  LDL R10, [R1+0x2250] ;  /* 0x00225000010a7983 */ /* 0x000ee20000100800 */
[----:B-1----:R-:W3:Y:S01]  /*364e0*/  LDL R0, [R1+0x228c] ;  /* 0x00228c0001007983 */ /* 0x002ee20000100800 */
[----:B--2---:R-:W-:Y:S02]  /*364f0*/  @!P0 IMAD.MOV.U32 R5, RZ, RZ, R7 ;  /* 0x000000ffff058224 */ /* 0x004fe400078e0007 */
[----:B----4-:R-:W-:-:S05]  /*36500*/  @!P0 IMAD.MOV.U32 R4, RZ, RZ, R6 ;  /* 0x000000ffff048224 */ /* 0x010fca00078e0006 */
[----:B------:R0:W2:Y:S02]  /*36510*/  @!P0 LDG.E.U16 R22, [R4.64] ;  /* 0x0000000604168981 */ /* 0x0000a4000c1e1500 */
[----:B0-----:R-:W-:Y:S02]  /*36520*/  @!P0 IMAD.MOV.U32 R5, RZ, RZ, R12 ;  /* 0x000000ffff058224 */ /* 0x001fe400078e000c */
[----:B------:R-:W-:-:S05]  /*36530*/  @!P0 IMAD.MOV.U32 R4, RZ, RZ, R11 ;  /* 0x000000ffff048224 */ /* 0x000fca00078e000b */
[----:B------:R3:W4:Y:S04]  /*36540*/  @!P0 LDG.E.U16 R20, [R4.64] ;  /* 0x0000000604148981 */ /* 0x000728000c1e1500 */
[----:B------:R-:W-:Y:S01]  /*36550*/  STL [R1+0x7208], R26 ;  /* 0x0072081a01007387 */ /* 0x000fe20000100800 */
[----:B------:R-:W2:Y:S02]  /*36560*/  LDL R7, [R1+0x2258] ;  /* 0x0022580001077983 */ /* 0x000ea40000100800 */
[----:B------:R-:W2:Y:S02]  /*36570*/  LDL R6, [R1+0x2294] ;  /* 0x0022940001067983 */ /* 0x000ea40000100800 */
[----:B------:R-:W2:Y:S01]  /*36580*/  LDL R13, [R1+0x2290] ;  /* 0x00229000010d7983 */ /* 0x000ea20000100800 */
[----:B------:R-:W2:Y:S01]  /*36590*/  LDL R12, [R1+0x22cc] ;  /* 0x0022cc00010c7983 */ /* 0x000ea20000100800 */
[----:B------:R-:W-:Y:S01]  /*365a0*/  PRMT R18, RZ, 0x7610, R18 ;  /* 0x00007610ff127816 */ /* 0x000fe20000000012 */
[----:B---3--:R-:W-:-:S02]  /*365b0*/  @!P0 IMAD.MOV.U32 R5, RZ, RZ, R9 ;  /* 0x000000ffff058224 */ /* 0x008fc400078e0009 */
[----:B------:R-:W-:-:S05]  /*365c0*/  @!P0 IMAD.MOV.U32 R4, RZ, RZ, R8 ;  /* 0x000000ffff048224 */ /* 0x000fca00078e0008 */
[----:B------:R0:W3:Y:S02]  /*365d0*/  @!P0 LDG.E.U16 R18, [R4.64] ;  /* 0x0000000604128981 */ /* 0x0000e4000c1e1500 */
[----:B0-----:R-:W-:Y:S02]  /*365e0*/  @!P0 IMAD.MOV.U32 R5, RZ, RZ, R10 ;  /* 0x000000ffff058224 */ /* 0x001fe400078e000a */
[----:B----4-:R0:W-:Y:S01]  /*365f0*/  STL [R1+0x720c], R20 ;  /* 0x00720c1401007387 */ /* 0x0101e20000100800 */
[----:B------:R-:W4:Y:S02]  /*36600*/  LDL R9, [R1+0x22d0] ;  /* 0x0022d00001097983 */ /* 0x000f240000100800 */
[----:B------:R-:W4:Y:S02]  /*36610*/  LDL R8, [R1+0x230c] ;  /* 0x00230c0001087983 */ /* 0x000f240000100800 */
[----:B------:R-:W3:Y:S01]  /*36620*/  LDL R11, [R1+0x2350] ;  /* 0x00235000010b7983 */ /* 0x000ee20000100800 */
[----:B------:R-:W3:Y:S04]  /*36630*/  LDL R10, [R1+0x238c] ;  /* 0x00238c00010a7983 */ /* 0x000ee80000100800 */
[----:B------:R-:W3:Y:S04]  /*36640*/  LDL R15, [R1+0x2310] ;  /* 0x00231000010f7983 */ /* 0x000ee80000100800 */
[----:B------:R-:W3:Y:S01]  /*36650*/  LDL R14, [R1+0x23b8] ;  /* 0x0023b800010e7983 */ /* 0x000ee20000100800 */
[----:B------:R-:W-:-:S02]  /*36660*/  PRMT R16, RZ, 0x7610, R16 ;  /* 0x00007610ff107816 */ /* 0x000fc40000000010 */
[----:B------:R-:W-:Y:S01]  /*36670*/  PRMT R3, RZ, 0x7610, R3 ;  /* 0x00007610ff037816 */ /* 0x000fe20000000003 */
[----:B------:R-:W-:Y:S01]  /*36680*/  @!P0 IMAD.MOV.U32 R4, RZ, RZ, R0 ;  /* 0x000000ffff048224 */ /* 0x000fe200078e0000 */
[----:B0-----:R-:W3:Y:S04]  /*36690*/  LDL R20, [R1+0x22d8] ;  /* 0x0022d80001147983 */ /* 0x001ee80000100800 */
[----:B------:R-:W3:Y:S04]  /*366a0*/  LDL R0, [R1+0x234c] ;  /* 0x00234c0001007983 */ /* 0x000ee80000100800 */
[----:B------:R0:W3:Y:S04]  /*366b0*/  @!P0 LDG.E.U16 R16, [R4.64] ;  /* 0x0000000604108981 */ /* 0x0000e8000c1e1500 */
[----:B--2---:R1:W2:Y:S01]  /*366c0*/  @!P0 LDG.E.U16 R3, [R6.64] ;  /* 0x0000000606038981 */ /* 0x0042a2000c1e1500 */
[----:B0-----:R-:W-:Y:S01]  /*366d0*/  PRMT R4, RZ, 0x7610, R4 ;  /* 0x00007610ff047816 */ /* 0x001fe20000000004 */
[----:B-1----:R-:W-:-:S02]  /*366e0*/  @!P0 IMAD.MOV.U32 R6, RZ, RZ, R12 ;  /* 0x000000ffff068224 */ /* 0x002fc400078e000c */
[----:B------:R-:W-:Y:S01]  /*366f0*/  @!P0 IMAD.MOV.U32 R7, RZ, RZ, R13 ;  /* 0x000000ffff078224 */ /* 0x000fe200078e000d */
[----:B------:R-:W-:Y:S01]  /*36700*/  PRMT R5, RZ, 0x7610, R5 ;  /* 0x00007610ff057816 */ /* 0x000fe20000000005 */
[----:B------:R-:W2:Y:S04]  /*36710*/  LDL R13, [R1+0x2298] ;  /* 0x00229800010d7983 */ /* 0x000ea80000100800 */
[----:B------:R0:W2:Y:S04]  /*36720*/  @!P0 LDG.E.U16 R4, [R6.64] ;  /* 0x0000000606048981 */ /* 0x0000a8000c1e1500 */
[----:B------:R-:W2:Y:S01]  /*36730*/  LDL R12, [R1+0x22d4] ;  /* 0x0022d400010c7983 */ /* 0x000ea20000100800 */
[----:B0-----:R-:W-:-:S03]  /*36740*/  PRMT R7, RZ, 0x7610, R7 ;  /* 0x00007610ff077816 */ /* 0x001fc60000000007 */
[----:B----4-:R0:W4:Y:S04]  /*36750*/  @!P0 LDG.E.U16 R5, [R8.64] ;  /* 0x0000000608058981 */ /* 0x010128000c1e1500 */
[----:B---3--:R1:W3:Y:S01]  /*36760*/  @!P0 LDG.E.U16 R7, [R10.64] ;  /* 0x000000060a078981 */ /* 0x0082e2000c1e1500 */
[----:B0-----:R-:W-:Y:S02]  /*36770*/  @!P0 IMAD.MOV.U32 R9, RZ, RZ, R15 ;  /* 0x000000ffff098224 */ /* 0x001fe400078e000f */
[----:B-1----:R-:W-:Y:S01]  /*36780*/  @!P0 IMAD.MOV.U32 R10, RZ, RZ, R14 ;  /* 0x000000ffff0a8224 */ /* 0x002fe200078e000e */
[----:B------:R-:W3:Y:S04]  /*36790*/  LDL R15, [R1+0x2318] ;  /* 0x00231800010f7983 */ /* 0x000ee80000100800 */
[----:B------:R-:W3:Y:S01]  /*367a0*/  LDL R14, [R1+0x2354] ;  /* 0x00235400010e7983 */ /* 0x000ee20000100800 */
[----:B------:R-:W-:Y:S01]  /*367b0*/  PRMT R6, RZ, 0x7610, R6 ;  /* 0x00007610ff067816 */ /* 0x000fe20000000006 */
[----:B------:R-:W-:-:S02]  /*367c0*/  @!P0 IMAD.MOV.U32 R8, RZ, RZ, R0 ;  /* 0x000000ffff088224 */ /* 0x000fc400078e0000 */
[----:B------:R-:W-:Y:S01]  /*367d0*/  @!P0 IMAD.MOV.U32 R11, RZ, RZ, R2 ;  /* 0x000000ffff0b8224 */ /* 0x000fe200078e0002 */
[----:B------:R-:W4:Y:S04]  /*367e0*/  LDL R0, [R1+0x2314] ;  /* 0x0023140001007983 */ /* 0x000f280000100800 */
[----:B------:R0:W4:Y:S02]  /*367f0*/  @!P0 LDG.E.U16 R6, [R8.64] ;  /* 0x0000000608068981 */ /* 0x000124000c1e1500 */
[----:B0-----:R-:W-:-:S06]  /*36800*/  PRMT R8, RZ, 0x7610, R8 ;  /* 0x00007610ff087816 */ /* 0x001fcc0000000008 */
[----:B------:R0:W4:Y:S04]  /*36810*/  @!P0 LDG.E.U16 R8, [R10.64] ;  /* 0x000000060a088981 */ /* 0x000128000c1e1500 */
[----:B------:R1:W-:Y:S01]  /*36820*/  STL [R1+0x25e4], R2 ;  /* 0x0025e40201007387 */ /* 0x0003e20000100800 */
[----:B0-----:R-:W-:-:S03]  /*36830*/  PRMT R11, RZ, 0x7610, R11 ;  /* 0x00007610ff0b7816 */ /* 0x001fc6000000000b */
[----:B-1----:R-:W4:Y:S01]  /*36840*/  LDL.LU R2, [R1+0x2360] ;  /* 0x0023600001027983 */ /* 0x002f220000300800 */
[----:B------:R-:W-:Y:S02]  /*36850*/  PRMT R9, RZ, 0x7610, R9 ;  /* 0x00007610ff097816 */ /* 0x000fe40000000009 */
[----:B------:R-:W-:Y:S01]  /*36860*/  PRMT R10, RZ, 0x7610, R10 ;  /* 0x00007610ff0a7816 */ /* 0x000fe2000000000a */
[----:B------:R-:W4:Y:S01]  /*36870*/  LDL R29, [R1+0x2260] ;  /* 0x00226000011d7983 */ /* 0x000f220000100800 */
[----:B------:R-:W4:Y:S04]  /*36880*/  LDL R28, [R1+0x229c] ;  /* 0x00229c00011c7983 */ /* 0x000f280000100800 */
[----:B--2---:R4:W2:Y:S04]  /*36890*/  @!P0 LDG.E.U16 R9, [R12.64] ;  /* 0x000000060c098981 */ /* 0x0048a8000c1e1500 */
[----:B------:R-:W2:Y:S04]  /*368a0*/  LDL R27, [R1+0x22a0] ;  /* 0x0022a000011b7983 */ /* 0x000ea80000100800 */
[----:B------:R-:W2:Y:S04]  /*368b0*/  LDL R26, [R1+0x22dc] ;  /* 0x0022dc00011a7983 */ /* 0x000ea80000100800 */
[----:B---3--:R0:W3:Y:S04]  /*368c0*/  @!P0 LDG.E.U16 R11, [R14.64] ;  /* 0x000000060e0b8981 */ /* 0x0080e8000c1e1500 */
[----:B0-----:R-:W2:Y:S04]  /*368d0*/  LDL R14, [R1+0x2358] ;  /* 0x00235800010e7983 */ /* 0x001ea80000100800 */
[----:B------:R-:W2:Y:S01]  /*368e0*/  LDL R15, [R1+0x2394] ;  /* 0x00239400010f7983 */ /* 0x000ea20000100800 */
[----:B----4-:R-:W-:-:S02]  /*368f0*/  @!P0 IMAD.MOV.U32 R12, RZ, RZ, R0 ;  /* 0x000000ffff0c8224 */ /* 0x010fc400078e0000 */
[----:B------:R-:W-:Y:S01]  /*36900*/  @!P0 IMAD.MOV.U32 R13, RZ, RZ, R20 ;  /* 0x000000ffff0d8224 */ /* 0x000fe200078e0014 */
[----:B------:R-:W4:Y:S04]  /*36910*/  LDL R0, [R1+0x231c] ;  /* 0x00231c0001007983 */ /* 0x000f280000100800 */
[----:B------:R-:W3:Y:S04]  /*36920*/  LDL R20, [R1+0x22e0] ;  /* 0x0022e00001147983 */ /* 0x000ee80000100800 */
[----:B------:R0:W3:Y:S02]  /*36930*/  @!P0 LDG.E.U16 R10, [R12.64] ;  /* 0x000000060c0a8981 */ /* 0x0000e4000c1e1500 */
[----:B0-----:R-:W-:-:S02]  /*36940*/  PRMT R12, RZ, 0x7610, R12 ;  /* 0x00007610ff0c7816 */ /* 0x001fc4000000000c */
[----:B--2---:R-:W-:-:S04]  /*36950*/  @!P0 LOP3.LUT R15, R15, R14, RZ, 0x3c, !PT ;  /* 0x0000000e0f0f8212 */ /* 0x004fc800078e3cff */
[----:B------:R-:W-:-:S04]  /*36960*/  @!P0 LOP3.LUT R14, R15, R14, RZ, 0x3c, !PT ;  /* 0x0000000e0f0e8212 */ /* 0x000fc800078e3cff */
[----:B------:R-:W-:-:S05]  /*36970*/  @!P0 LOP3.LUT R15, R15, R14, RZ, 0x3c, !PT ;  /* 0x0000000e0f0f8212 */ /* 0x000fca00078e3cff */
[----:B------:R0:W2:Y:S04]  /*36980*/  @!P0 LDG.E.U16 R12, [R14.64] ;  /* 0x000000060e0c8981 */ /* 0x0000a8000c1e1500 */
[----:B0-----:R-:W2:Y:S04]  /*36990*/  LDL R14, [R1+0x2398] ;  /* 0x00239800010e7983 */ /* 0x001ea80000100800 */
[----:B------:R-:W2:Y:S01]  /*369a0*/  LDL R15, [R1+0x23b4] ;  /* 0x0023b400010f7983 */ /* 0x000ea20000100800 */
[----:B------:R-:W-:Y:S02]  /*369b0*/  PRMT R13, RZ, 0x7610, R13 ;  /* 0x00007610ff0d7816 */ /* 0x000fe4000000000d */
[----:B------:R-:W-:-:S02]  /*369c0*/  PRMT R17, RZ, 0x7610, R17 ;  /* 0x00007610ff117816 */ /* 0x000fc40000000011 */
[----:B------:R-:W-:Y:S02]  /*369d0*/  PRMT R19, RZ, 0x7610, R19 ;  /* 0x00007610ff137816 */ /* 0x000fe40000000013 */
[----:B------:R-:W-:Y:S02]  /*369e0*/  PRMT R21, RZ, 0x7610, R21 ;  /* 0x00007610ff157816 */ /* 0x000fe40000000015 */
[----:B--2---:R-:W-:-:S04]  /*369f0*/  @!P0 LOP3.LUT R15, R15, R14, RZ, 0x3c, !PT ;  /* 0x0000000e0f0f8212 */ /* 0x004fc800078e3cff */
[----:B------:R-:W-:-:S04]  /*36a00*/  @!P0 LOP3.LUT R14, R15, R14, RZ, 0x3c, !PT ;  /* 0x0000000e0f0e8212 */ /* 0x000fc800078e3cff */
[----:B------:R-:W-:-:S05]  /*36a10*/  @!P0 LOP3.LUT R15, R15, R14, RZ, 0x3c, !PT ;  /* 0x0000000e0f0f8212 */ /* 0x000fca00078e3cff */
[----:B------:R0:W2:Y:S02]  /*36a20*/  @!P0 LDG.E.U16 R13, [R14.64] ;  /* 0x000000060e0d8981 */ /* 0x0000a4000c1e1500 */
[----:B0-----:R-:W-:Y:S02]  /*36a30*/  @!P0 IMAD.MOV.U32 R14, RZ, RZ, R28 ;  /* 0x000000ffff0e8224 */ /* 0x001fe400078e001c */
[----:B------:R-:W-:-:S05]  /*36a40*/  @!P0 IMAD.MOV.U32 R15, RZ, RZ, R29 ;  /* 0x000000ffff0f8224 */ /* 0x000fca00078e001d */
[----:B------:R0:W2:Y:S02]  /*36a50*/  @!P0 LDG.E.U16 R17, [R14.64] ;  /* 0x000000060e118981 */ /* 0x0000a4000c1e1500 */
[----:B0-----:R-:W-:Y:S02]  /*36a60*/  @!P0 IMAD.MOV.U32 R14, RZ, RZ, R26 ;  /* 0x000000ffff0e8224 */ /* 0x001fe400078e001a */
[----:B------:R-:W-:Y:S01]  /*36a70*/  @!P0 IMAD.MOV.U32 R15, RZ, RZ, R27 ;  /* 0x000000ffff0f8224 */ /* 0x000fe200078e001b */
[----:B------:R-:W2:Y:S01]  /*36a80*/  LDL.LU R26, [R1+0x34] ;  /* 0x00003400011a7983 */ /* 0x000ea20000300800 */
[----:B------:R-:W2:Y:S02]  /*36a90*/  LDL.LU R27, [R1+0x2c] ;  /* 0x00002c00011b7983 */ /* 0x000ea40000300800 */
[----:B------:R-:W2:Y:S02]  /*36aa0*/  LDL.LU R28, [R1+0x24] ;  /* 0x00002400011c7983 */ /* 0x000ea40000300800 */
[----:B------:R-:W2:Y:S01]  /*36ab0*/  LDL.LU R29, [R1+0x1c] ;  /* 0x00001c00011d7983 */ /* 0x000ea20000300800 */
[----:B------:R4:W2:Y:S02]  /*36ac0*/  @!P0 LDG.E.U16 R19, [R14.64] ;  /* 0x000000060e138981 */ /* 0x0008a4000c1e1500 */
[----:B----4-:R-:W-:-:S02]  /*36ad0*/  @!P0 IMAD.MOV.U32 R14, RZ, RZ, R0 ;  /* 0x000000ffff0e8224 */ /* 0x010fc400078e0000 */
[----:B---3--:R-:W-:Y:S01]  /*36ae0*/  @!P0 IMAD.MOV.U32 R15, RZ, RZ, R20 ;  /* 0x000000ffff0f8224 */ /* 0x008fe200078e0014 */
[----:B------:R-:W3:Y:S04]  /*36af0*/  LDL.LU R0, [R1+0x14] ;  /* 0x0000140001007983 */ /* 0x000ee80000300800 */
[----:B------:R0:W4:Y:S04]  /*36b00*/  @!P0 LDG.E.U16 R21, [R14.64] ;  /* 0x000000060e158981 */ /* 0x000128000c1e1500 */
[----:B0-----:R-:W2:Y:S04]  /*36b10*/  LDL R14, [R1+0x2320] ;  /* 0x00232000010e7983 */ /* 0x001ea80000100800 */
[----:B------:R-:W2:Y:S01]  /*36b20*/  LDL R15, [R1+0x235c] ;  /* 0x00235c00010f7983 */ /* 0x000ea20000100800 */
[----:B------:R-:W-:-:S02]  /*36b30*/  PRMT R23, RZ, 0x7610, R23 ;  /* 0x00007610ff177816 */ /* 0x000fc40000000017 */
[----:B--2---:R-:W-:-:S04]  /*36b40*/  @!P0 LOP3.LUT R15, R15, R14, RZ, 0x3c, !PT ;  /* 0x0000000e0f0f8212 */ /* 0x004fc800078e3cff */
[----:B------:R-:W-:-:S04]  /*36b50*/  @!P0 LOP3.LUT R14, R15, R14, RZ, 0x3c, !PT ;  /* 0x0000000e0f0e8212 */ /* 0x000fc800078e3cff */
[----:B------:R-:W-:-:S05]  /*36b60*/  @!P0 LOP3.LUT R15, R15, R14, RZ, 0x3c, !PT ;  /* 0x0000000e0f0f8212 */ /* 0x000fca00078e3cff */
[----:B------:R0:W2:Y:S04]  /*36b70*/  @!P0 LDG.E.U16 R23, [R14.64] ;  /* 0x000000060e178981 */ /* 0x0000a8000c1e1500 */
[----:B0-----:R-:W2:Y:S01]  /*36b80*/  LDL R15, [R1+0x239c] ;  /* 0x00239c00010f7983 */ /* 0x001ea20000100800 */
[----:B------:R0:W-:Y:S01]  /*36b90*/  STL [R1+0x25e8], R2 ;  /* 0x0025e80201007387 */ /* 0x0001e20000100800 */
[----:B------:R-:W-:Y:S02]  /*36ba0*/  PRMT R24, RZ, 0x7610, R24 ;  /* 0x00007610ff187816 */ /* 0x000fe40000000018 */
[----:B------:R-:W1:Y:S01]  /*36bb0*/  S2R R20, SR_TID.X ;  /* 0x0000000000147919 */ /* 0x000e620000002100 */
[----:B--2---:R-:W-:Y:S02]  /*36bc0*/  @!P0 IMAD.MOV.U32 R14, RZ, RZ, R15 ;  /* 0x000000ffff0e8224 */ /* 0x004fe400078e000f */
[----:B------:R-:W-:-:S02]  /*36bd0*/  @!P0 IMAD.MOV.U32 R15, RZ, RZ, R2 ;  /* 0x000000ffff0f8224 */ /* 0x000fc400078e0002 */
[----:B0-----:R-:W2:Y:S04]  /*36be0*/  LDL R2, [R1+0x23b0] ;  /* 0x0023b00001027983 */ /* 0x001ea80000100800 */
[----:B------:R0:W3:Y:S04]  /*36bf0*/  @!P0 LDG.E.U16 R24, [R14.64] ;  /* 0x000000060e188981 */ /* 0x0000e8000c1e1500 */
[----:B0-----:R-:W3:Y:S01]  /*36c00*/  LDL R15, [R1+0x23a0] ;  /* 0x0023a000010f7983 */ /* 0x001ee20000100800 */
[----:B-1----:R-:W-:-:S05]  /*36c10*/  LOP3.LUT R20, R20, 0x7f, RZ, 0xc0, !PT ;  /* 0x0000007f14147812 */ /* 0x002fca00078ec0ff */
[----:B------:R-:W-:-:S05]  /*36c20*/  IMAD.SHL.U32 R20, R20, 0x2, RZ ;  /* 0x0000000214147824 */ /* 0x000fca00078e00ff */
[----:B------:R-:W-:Y:S02]  /*36c30*/  LOP3.LUT R20, R20, 0x50, RZ, 0x3c, !PT ;  /* 0x0000005014147812 */ /* 0x000fe400078e3cff */
[----:B------:R-:W-:-:S03]  /*36c40*/  PRMT R25, RZ, 0x7610, R25 ;  /* 0x00007610ff197816 */ /* 0x000fc60000000019 */
[----:B------:R0:W-:Y:S01]  /*36c50*/  STS.U16 [R20+0x24d00], R22 ;  /* 0x024d001614007388 */ /* 0x0001e20000000400 */
[----:B------:R1:W-:Y:S02]  /*36c60*/  STS.U16 [R20+0x25500], R16 ;  /* 0x0255001014007388 */ /* 0x0003e40000000400 */
[----:B------:R0:W-:Y:S02]  /*36c70*/  STS.U16 [R20+0x25d00], R4 ;  /* 0x025d000414007388 */ /* 0x0001e40000000400 */
[----:B------:R0:W-:Y:S01]  /*36c80*/  STS.U16 [R20+0x26500], R5 ;  /* 0x0265000514007388 */ /* 0x0001e20000000400 */
[----:B------:R-:W-:Y:S01]  /*36c90*/  STS.U16 [R20+0x26d00], R6 ;  /* 0x026d000614007388 */ /* 0x000fe20000000400 */
[----:B------:R0:W-:Y:S02]  /*36ca0*/  STS.U16 [R20+0x27500], R7 ;  /* 0x0275000714007388 */ /* 0x0001e40000000400 */
[----:B------:R0:W-:Y:S02]  /*36cb0*/  STS.U16 [R20+0x27d00], R8 ;  /* 0x027d000814007388 */ /* 0x0001e40000000400 */
[----:B--2---:R-:W-:-:S02]  /*36cc0*/  @!P0 IMAD.MOV.U32 R14, RZ, RZ, R2 ;  /* 0x000000ffff0e8224 */ /* 0x004fc400078e0002 */
[----:B------:R-:W2:Y:S04]  /*36cd0*/  S2R R2, SR_TID.X ;  /* 0x0000000000027919 */ /* 0x000ea80000002100 */
[----:B---3--:R3:W4:Y:S04]  /*36ce0*/  @!P0 LDG.E.U16 R25, [R14.64] ;  /* 0x000000060e198981 */ /* 0x008728000c1e1500 */
[----:B---3--:R-:W3:Y:S01]  /*36cf0*/  LDL.LU R14, [R1+0x10] ;  /* 0x00001000010e7983 */ /* 0x008ee20000300800 */
[----:B------:R-:W3:Y:S02]  /*36d00*/  LDL.LU R15, [R1+0x8] ;  /* 0x00000800010f7983 */ /* 0x000ee40000300800 */
[----:B0-----:R-:W3:Y:S02]  /*36d10*/  LDL.LU R22, [R1+0x18] ;  /* 0x0000180001167983 */ /* 0x001ee40000300800 */
[----:B-1----:R-:W3:Y:S01]  /*36d20*/  LDL.LU R16, [R1+0x20] ;  /* 0x0000200001107983 */ /* 0x002ee20000300800 */
[----:B------:R-:W3:Y:S01]  /*36d30*/  LDL.LU R4, [R1+0x28] ;  /* 0x0000280001047983 */ /* 0x000ee20000300800 */
[----:B--2---:R-:W-:Y:S01]  /*36d40*/  LOP3.LUT R2, R2, 0x7f, RZ, 0xc0, !PT ;  /* 0x0000007f02027812 */ /* 0x004fe200078ec0ff */
[----:B------:R-:W2:Y:S02]  /*36d50*/  LDL.LU R5, [R1+0x30] ;  /* 0x0000300001057983 */ /* 0x000ea40000300800 */
[----:B------:R-:W2:Y:S01]  /*36d60*/  LDL.LU R7, [R1+0x4] ;  /* 0x0000040001077983 */ /* 0x000ea20000300800 */
[----:B------:R-:W2:Y:S01]  /*36d70*/  LDL.LU R20, [R1+0x720c] ;  /* 0x00720c0001147983 */ /* 0x000ea20000300800 */
[----:B------:R-:W2:Y:S02]  /*36d80*/  LDL.LU R8, [R1+0xc] ;  /* 0x00000c0001087983 */ /* 0x000ea40000300800 */
[----:B------:R-:W-:-:S05]  /*36d90*/  IMAD.SHL.U32 R6, R2, 0x2, RZ ;  /* 0x0000000202067824 */ /* 0x000fca00078e00ff */
[----:B------:R-:W-:-:S05]  /*36da0*/  LOP3.LUT R6, R6, 0x60, RZ, 0x3c, !PT ;  /* 0x0000006006067812 */ /* 0x000fca00078e3cff */
[----:B------:R0:W-:Y:S01]  /*36db0*/  STS.U16 [R6+0x20600], R26 ;  /* 0x0206001a06007388 */ /* 0x0001e20000000400 */
[----:B------:R1:W-:Y:S02]  /*36dc0*/  STS.U16 [R6+0x20e00], R27 ;  /* 0x020e001b06007388 */ /* 0x0003e40000000400 */
[----:B------:R1:W-:Y:S02]  /*36dd0*/  STS.U16 [R6+0x21600], R28 ;  /* 0x0216001c06007388 */ /* 0x0003e40000000400 */
[----:B------:R1:W-:Y:S01]  /*36de0*/  STS.U16 [R6+0x21e00], R29 ;  /* 0x021e001d06007388 */ /* 0x0003e20000000400 */
[----:B0-----:R-:W3:Y:S01]  /*36df0*/  LDL.LU R26, [R1+0x7208] ;  /* 0x00720800011a7983 */ /* 0x001ee20000300800 */
[----:B-1----:R-:W3:Y:S02]  /*36e00*/  LDL.LU R27, [R1+0x7204] ;  /* 0x00720400011b7983 */ /* 0x002ee40000300800 */
[----:B------:R-:W3:Y:S02]  /*36e10*/  LDL.LU R28, [R1+0x7200] ;  /* 0x00720000011c7983 */ /* 0x000ee40000300800 */
[----:B------:R-:W3:Y:S01]  /*36e20*/  LDL.LU R29, [R1+0x71fc] ;  /* 0x0071fc00011d7983 */ /* 0x000ee20000300800 */
[----:B------:R0:W-:Y:S04]  /*36e30*/  STS.U16 [R6+0x22600], R0 ;  /* 0x0226000006007388 */ /* 0x0001e80000000400 */
[----:B0-----:R-:W4:Y:S01]  /*36e40*/  LDL.LU R0, [R1+0x71f8] ;  /* 0x0071f80001007983 */ /* 0x001f220000300800 */
[----:B------:R-:W-:-:S05]  /*36e50*/  IMAD.SHL.U32 R2, R2, 0x2, RZ ;  /* 0x0000000202027824 */ /* 0x000fca00078e00ff */
[----:B------:R-:W-:Y:S01]  /*36e60*/  LOP3.LUT R2, R2, 0x70, RZ, 0x3c, !PT ;  /* 0x0000007002027812 */ /* 0x000fe200078e3cff */
[----:B--2---:R-:W-:Y:S01]  /*36e70*/  STS.U16 [R6+0x22e00], R8 ;  /* 0x022e000806007388 */ /* 0x004fe20000000400 */
[----:B------:R-:W-:Y:S03]  /*36e80*/  STS.U16 [R6+0x23600], R7 ;  /* 0x0236000706007388 */ /* 0x000fe60000000400 */
[----:B---3--:R0:W-:Y:S01]  /*36e90*/  STS.U16 [R6+0x23e00], R29 ;  /* 0x023e001d06007388 */ /* 0x0081e20000000400 */
        /* <DEDUP_REMOVED lines=14> */
[----:B----4-:R1:W-:Y:S01]  /*36f80*/  STS.U16 [R2+0x23700], R0 ;  /* 0x0237000002007388 */ /* 0x0103e20000000400 */
[----:B------:R-:W-:Y:S01]  /*36f90*/  STS.U16 [R2+0x23f00], R28 ;  /* 0x023f001c02007388 */ /* 0x000fe20000000400 */
[----:B------:R-:W-:Y:S03]  /*36fa0*/  STS.U16 [R2+0x24700], R26 ;  /* 0x0247001a02007388 */ /* 0x000fe60000000400 */
[----:B0-----:R-:W2:Y:S04]  /*36fb0*/  LDL R29, [R1+0x9d0] ;  /* 0x0009d000011d7983 */ /* 0x001ea80000100800 */
[----:B-1----:R-:W0:Y:S04]  /*36fc0*/  S2R R0, SR_TID.X ;  /* 0x0000000000007919 */ /* 0x002e280000002100 */
[----:B------:R-:W1:Y:S01]  /*36fd0*/  S2R R15, SR_TID.X ;  /* 0x00000000000f7919 */ /* 0x000e620000002100 */
[----:B------:R-:W-:Y:S02]  /*36fe0*/  STS.U16 [R2+0x24f00], R18 ;  /* 0x024f001202007388 */ /* 0x000fe40000000400 */
[----:B------:R-:W-:Y:S02]  /*36ff0*/  STS.U16 [R2+0x25700], R17 ;  /* 0x0257001102007388 */ /* 0x000fe40000000400 */
[----:B------:R-:W-:Y:S01]  /*37000*/  STS.U16 [R2+0x25f00], R19 ;  /* 0x025f001302007388 */ /* 0x000fe20000000400 */
[----:B------:R-:W-:Y:S01]  /*37010*/  STS.U16 [R2+0x26700], R21 ;  /* 0x0267001502007388 */ /* 0x000fe20000000400 */
[----:B------:R-:W-:Y:S02]  /*37020*/  STS.U16 [R2+0x26f00], R23 ;  /* 0x026f001702007388 */ /* 0x000fe40000000400 */
[----:B------:R-:W-:Y:S02]  /*37030*/  STS.U16 [R2+0x27700], R24 ;  /* 0x0277001802007388 */ /* 0x000fe40000000400 */
[----:B------:R-:W-:Y:S01]  /*37040*/  STS.U16 [R2+0x27f00], R25 ;  /* 0x027f001902007388 */ /* 0x000fe20000000400 */
[----:B------:R-:W-:Y:S01]  /*37050*/  BAR.SYNC.DEFER_BLOCKING 0x0 ;  /* 0x0000000000007b1d */ /* 0x000fe20000010000 */
[----:B0-----:R-:W-:Y:S01]  /*37060*/  LOP3.LUT R0, R0, 0x7, RZ, 0xc0, !PT ;  /* 0x0000000700007812 */ /* 0x001fe200078ec0ff */
[----:B-1----:R-:W-:-:S04]  /*37070*/  IMAD.SHL.U32 R15, R15, 0x2, RZ ;  /* 0x000000020f0f7824 */ /* 0x002fc800078e00ff */
[----:B------:R-:W-:-:S05]  /*37080*/  IMAD R0, R0, 0x110, RZ ;  /* 0x0000011000007824 */ /* 0x000fca00078e02ff */
[----:B------:R-:W-:-:S05]  /*37090*/  LOP3.LUT R0, R0, 0x30, R15, 0x78, !PT ;  /* 0x0000003000007812 */ /* 0x000fca00078e780f */
[----:B------:R-:W0:Y:S04]  /*370a0*/  LDSM.16.M88.4 R12, [R0+0x20000] ;  /* 0x02000000000c783b */ /* 0x000e280000000200 */
[----:B------:R-:W1:Y:S04]  /*370b0*/  LDSM.16.M88.4 R8, [R0+0x20800] ;  /* 0x020800000008783b */ /* 0x000e680000000200 */
[----:B------:R-:W3:Y:S04]  /*370c0*/  LDSM.16.M88.4 R4, [R0+0x21000] ;  /* 0x021000000004783b */ /* 0x000ee80000000200 */
[----:B------:R-:W4:Y:S04]  /*370d0*/  LDSM.16.M88.4 R24, [R0+0x21800] ;  /* 0x021800000018783b */ /* 0x000f280000000200 */
[----:B------:R-:W-:Y:S04]  /*370e0*/  LDSM.16.M88.4 R16, [R0+0x25000] ;  /* 0x025000000010783b */ /* 0x000fe80000000200 */
[----:B0-----:R-:W-:Y:S01]  /*370f0*/  STL.64 [R1+0x20], R12 ;  /* 0x0000200c01007387 */ /* 0x001fe20000100a00 */
[----:B------:R-:W-:Y:S02]  /*37100*/  STL.64 [R1+0x28], R14 ;  /* 0x0000280e01007387 */ /* 0x000fe40000100a00 */
[----:B-1----:R-:W-:Y:S02]  /*37110*/  STL.64 [R1+0x10], R8 ;  /* 0x0000100801007387 */ /* 0x002fe40000100a00 */
[----:B------:R-:W-:Y:S01]  /*37120*/  STL.64 [R1+0x18], R10 ;  /* 0x0000180a01007387 */ /* 0x000fe20000100a00 */
[----:B---3--:R-:W-:Y:S04]  /*37130*/  STL.64 [R1], R4 ;  /* 0x0000000401007387 */ /* 0x008fe80000100a00 */
[----:B------:R-:W0:Y:S01]  /*37140*/  LDSM.16.M88.4 R8, [R0+0x22000] ;  /* 0x022000000008783b */ /* 0x000e220000000200 */
[----:B------:R-:W-:-:S02]  /*37150*/  IMAD.MOV.U32 R3, RZ, RZ, R4 ;  /* 0x000000ffff037224 */ /* 0x000fc400078e0004 */
[----:B------:R-:W-:Y:S02]  /*37160*/  STL.64 [R1+0x8], R6 ;  /* 0x0000080601007387 */ /* 0x000fe40000100a00 */
[----:B------:R-:W-:Y:S01]  /*37170*/  IMAD.MOV.U32 R2, RZ, RZ, R5 ;  /* 0x000000ffff027224 */ /* 0x000fe200078e0005 */
[----:B------:R-:W-:Y:S04]  /*37180*/  LDSM.16.M88.4 R12, [R0+0x24000] ;  /* 0x02400000000c783b */ /* 0x000fe80000000200 */
[----:B------:R-:W1:Y:S04]  /*37190*/  LDSM.16.M88.4 R4, [R0+0x22800] ;  /* 0x022800000004783b */ /* 0x000e680000000200 */
[----:B----4-:R-:W-:Y:S01]  /*371a0*/  STL [R1+0x6ce4], R26 ;  /* 0x006ce41a01007387 */ /* 0x010fe20000100800 */
[----:B------:R-:W-:Y:S02]  /*371b0*/  STL [R1+0x6ad0], R27 ;  /* 0x006ad01b01007387 */ /* 0x000fe40000100800 */
[----:B------:R3:W-:Y:S02]  /*371c0*/  STL.64 [R1+0x71b0], R24 ;  /* 0x0071b01801007387 */ /* 0x0007e40000100a00 */
[----:B---3--:R-:W-:-:S02]  /*371d0*/  IMAD.MOV.U32 R24, RZ, RZ, R3 ;  /* 0x000000ffff187224 */ /* 0x008fc400078e0003 */
[----:B------:R-:W-:-:S05]  /*371e0*/  IMAD.MOV.U32 R25, RZ, RZ, R2 ;  /* 0x000000ffff197224 */ /* 0x000fca00078e0002 */
[----:B------:R3:W-:Y:S04]  /*371f0*/  STL.64 [R1+0x71c8], R24 ;  /* 0x0071c81801007387 */ /* 0x0007e80000100a00 */
[----:B0-----:R-:W-:Y:S01]  /*37200*/  STL [R1+0x6cdc], R10 ;  /* 0x006cdc0a01007387 */ /* 0x001fe20000100800 */
[----:B------:R-:W-:Y:S03]  /*37210*/  STL [R1+0x6cd8], R11 ;  /* 0x006cd80b01007387 */ /* 0x000fe60000100800 */
[----:B-1----:R-:W-:Y:S01]  /*37220*/  STL [R1+0x6cb4], R6 ;  /* 0x006cb40601007387 */ /* 0x002fe20000100800 */
[----:B------:R-:W-:Y:S02]  /*37230*/  STL [R1+0x6cb0], R7 ;  /* 0x006cb00701007387 */ /* 0x000fe40000100800 */
[----:B------:R-:W-:Y:S02]  /*37240*/  STL.64 [R1+0x7198], R4 ;  /* 0x0071980401007387 */ /* 0x000fe40000100a00 */
[----:B---3--:R-:W3:Y:S01]  /*37250*/  LDL.64 R24, [R1+0x10] ;  /* 0x0000100001187983 */ /* 0x008ee20000100a00 */
[----:B------:R-:W0:Y:S04]  /*37260*/  LDSM.16.M88.4 R4, [R0+0x23000] ;  /* 0x023000000004783b */ /* 0x000e280000000200 */
[----:B--2---:R-:W-:Y:S04]  /*37270*/  LDSM.16.MT88.4 R20, [R29] ;  /* 0x000000001d14783b */ /* 0x004fe80000004200 */
[----:B---3--:R1:W-:Y:S01]  /*37280*/  STL.64 [R1+0x71e0], R24 ;  /* 0x0071e01801007387 */ /* 0x0083e20000100a00 */
[----:B0-----:R-:W-:Y:S02]  /*37290*/  STL.64 [R1+0x30], R4 ;  /* 0x0000300401007387 */ /* 0x001fe40000100a00 */
[----:B------:R-:W-:Y:S02]  /*372a0*/  STL.64 [R1+0x38], R6 ;  /* 0x0000380601007387 */ /* 0x000fe40000100a00 */
[----:B------:R-:W0:Y:S04]  /*372b0*/  LDSM.16.M88.4 R4, [R0+0x23800] ;  /* 0x023800000004783b */ /* 0x000e280000000200 */
[----:B-1----:R-:W2:Y:S04]  /*372c0*/  LDL.64 R24, [R1+0x20] ;  /* 0x0000200001187983 */ /* 0x002ea80000100a00 */
[----:B0-----:R-:W-:Y:S01]  /*372d0*/  STL.64 [R1+0xc0], R4 ;  /* 0x0000c00401007387 */ /* 0x001fe20000100a00 */
[----:B------:R-:W-:Y:S02]  /*372e0*/  STL.64 [R1+0xc8], R6 ;  /* 0x0000c80601007387 */ /* 0x000fe40000100a00 */
[----:B------:R-:W0:Y:S04]  /*372f0*/  LDSM.16.M88.4 R4, [R0+0x24800] ;  /* 0x024800000004783b */ /* 0x000e280000000200 */
[----:B------:R-:W-:Y:S01]  /*37300*/  STL.64 [R1+0xb0], R12 ;  /* 0x0000b00c01007387 */ /* 0x000fe20000100a00 */
[----:B------:R-:W-:Y:S02]  /*37310*/  STL.64 [R1+0xb8], R14 ;  /* 0x0000b80e01007387 */ /* 0x000fe40000100a00 */
[----:B------:R-:W1:Y:S02]  /*37320*/  LDSM.16.M88.4 R12, [R0+0x25800] ;  /* 0x02580000000c783b */ /* 0x000e640000000200 */
[----:B0-----:R-:W-:Y:S02]  /*37330*/  STL.64 [R1+0xa0], R4 ;  /* 0x0000a00401007387 */ /* 0x001fe40000100a00 */
[----:B------:R-:W-:Y:S02]  /*37340*/  STL.64 [R1+0xa8], R6 ;  /* 0x0000a80601007387 */ /* 0x000fe40000100a00 */
[----:B------:R-:W0:Y:S04]  /*37350*/  LDSM.16.M88.4 R4, [R0+0x26000] ;  /* 0x026000000004783b */ /* 0x000e280000000200 */
[----:B------:R-:W-:Y:S01]  /*37360*/  STL.64 [R1+0x90], R16 ;  /* 0x0000901001007387 */ /* 0x000fe20000100a00 */
[----:B------:R-:W-:Y:S01]  /*37370*/  STL.64 [R1+0x98], R18 ;  /* 0x0000981201007387 */ /* 0x000fe20000100a00 */
[----:B-1----:R-:W-:Y:S02]  /*37380*/  STL.64 [R1+0x80], R12 ;  /* 0x0000800c01007387 */ /* 0x002fe40000100a00 */
[----:B------:R-:W-:Y:S02]  /*37390*/  STL.64 [R1+0x88], R14 ;  /* 0x0000880e01007387 */ /* 0x000fe40000100a00 */
[----:B------:R-:W1:Y:S01]  /*373a0*/  LDSM.16.M88.4 R16, [R0+0x26800] ;  /* 0x026800000010783b */ /* 0x000e620000000200 */
[----:B------:R-:W3:Y:S04]  /*373b0*/  LDSM.16.M88.4 R12, [R0+0x27000] ;  /* 0x02700000000c783b */ /* 0x000ee80000000200 */
[----:B0-----:R-:W-:Y:S01]  /*373c0*/  STL.64 [R1+0x70], R4 ;  /* 0x0000700401007387 */ /* 0x001fe20000100a00 */
[----:B------:R-:W-:Y:S02]  /*373d0*/  STL.64 [R1+0x78], R6 ;  /* 0x0000780601007387 */ /* 0x000fe40000100a00 */
[----:B------:R-:W0:Y:S01]  /*373e0*/  LDSM.16.M88.4 R4, [R0+0x27800] ;  /* 0x027800000004783b */ /* 0x000e220000000200 */
[----:B-1----:R-:W-:Y:S03]  /*373f0*/  STL.64 [R1+0x60], R16 ;  /* 0x0000601001007387 */ /* 0x002fe60000100a00 */
[----:B------:R-:W-:Y:S02]  /*37400*/  STL.64 [R1+0x68], R18 ;  /* 0x0000681201007387 */ /* 0x000fe40000100a00 */
[----:B---3--:R-:W-:Y:S02]  /*37410*/  STL.64 [R1+0x50], R12 ;  /* 0x0000500c01007387 */ /* 0x008fe40000100a00 */
[----:B------:R-:W-:Y:S02]  /*37420*/  STL.64 [R1+0x58], R14 ;  /* 0x0000580e01007387 */ /* 0x000fe40000100a00 */
[----:B------:R-:W1:Y:S01]  /*37430*/  LDSM.16.MT88.4 R12, [R29+0x80] ;  /* 0x000080001d0c783b */ /* 0x000e620000004200 */
[----:B0-----:R-:W-:-:S02]  /*37440*/  IMAD.MOV.U32 R11, RZ, RZ, R4 ;  /* 0x000000ffff0b7224 */ /* 0x001fc400078e0004 */
[----:B------:R-:W-:Y:S01]  /*37450*/  IMAD.MOV.U32 R10, RZ, RZ, R5 ;  /* 0x000000ffff0a7224 */ /* 0x000fe200078e0005 */
[----:B------:R-:W-:Y:S01]  /*37460*/  STL.64 [R1+0x40], R4 ;  /* 0x0000400401007387 */ /* 0x000fe20000100a00 */
[----:B------:R-:W-:Y:S03]  /*37470*/  STL.64 [R1+0x48], R6 ;  /* 0x0000480601007387 */ /* 0x000fe60000100a00 */
[----:B------:R-:W-:Y:S01]  /*37480*/  STL.64 [R1+0x71a8], R10 ;  /* 0x0071a80a01007387 */ /* 0x000fe20000100a00 */
[----:B------:R0:W-:Y:S03]  /*37490*/  STL.64 [R1+0x71a0], R8 ;  /* 0x0071a00801007387 */ /* 0x0001e60000100a00 */
[----:B0-----:R-:W3:Y:S01]  /*374a0*/  LDL.LU.64 R8, [R1+0xf60] ;  /* 0x000f600001087983 */ /* 0x001ee20000300a00 */
[----:B------:R-:W4:Y:S03]  /*374b0*/  LDL.LU.64 R10, [R1+0xf68] ;  /* 0x000f6800010a7983 */ /* 0x000f260000300a00 */
[----:B----4-:R-:W-:Y:S01]  /*374c0*/  STL.64 [R1+0x71c0], R10 ;  /* 0x0071c00a01007387 */ /* 0x010fe20000100a00 */
[----:B---3--:R0:W-:Y:S03]  /*374d0*/  STL.64 [R1+0x71b8], R8 ;  /* 0x0071b80801007387 */ /* 0x0081e60000100a00 */
        /* <DEDUP_REMOVED lines=9> */
[----:B------:R-:W3:Y:S02]  /*37570*/  LDL.LU.64 R10, [R1+0xf98] ;  /* 0x000f9800010a7983 */ /* 0x000ee40000300a00 */
[----:B------:R-:W4:Y:S02]  /*37580*/  LDL.LU.64 R4, [R1+0xdc0] ;  /* 0x000dc00001047983 */ /* 0x000f240000300a00 */
[----:B------:R-:W4:Y:S01]  /*37590*/  LDL.LU.64 R6, [R1+0xdc8] ;  /* 0x000dc80001067983 */ /* 0x000f220000300a00 */
[----:B------:R-:W4:Y:S01]  /*375a0*/  LDL.LU.64 R16, [R1+0xd90] ;  /* 0x000d900001107983 */ /* 0x000f220000300a00 */
[----:B------:R-:W4:Y:S02]  /*375b0*/  LDL.LU.64 R18, [R1+0xd98] ;  /* 0x000d980001127983 */ /* 0x000f240000300a00 */
[----:B-1----:R-:W-:Y:S02]  /*375c0*/  STL.64 [R1+0x7128], R14 ;  /* 0x0071280e01007387 */ /* 0x002fe40000100a00 */
[----:B------:R0:W-:Y:S02]  /*375d0*/  STL.64 [R1+0x7120], R12 ;  /* 0x0071200c01007387 */ /* 0x0001e40000100a00 */
[----:B--2---:R-:W-:-:S02]  /*375e0*/  IMAD.MOV.U32 R2, RZ, RZ, R24 ;  /* 0x000000ffff027224 */ /* 0x004fc400078e0018 */
[----:B------:R-:W-:Y:S01]  /*375f0*/  IMAD.MOV.U32 R0, RZ, RZ, R25 ;  /* 0x000000ffff007224 */ /* 0x000fe200078e0019 */
[----:B0-----:R-:W2:Y:S01]  /*37600*/  LDL.64 R12, [R1+0xc0] ;  /* 0x0000c000010c7983 */ /* 0x001ea20000100a00 */
[C---:B---3--:R-:W-:Y:S11]  /*37610*/  HMMA.16816.F32 R8, R20.reuse, R24, R8 ;  /* 0x000000181408723c */ /* 0x048ff60000001808 */
[----:B------:R-:W-:Y:S11]  /*37620*/  @!UPT UIADD3 URZ, URZ, URZ, URZ ;  /* 0x0000003f3f3ff290 */ /* 0x000ff6000fffe03f */
[----:B------:R-:W-:Y:S01]  /*37630*/  @!UPT UIADD3 URZ, URZ, URZ, URZ ;  /* 0x0000003f3f3ff290 */ /* 0x000fe2000fffe03f */
[----:B------:R-:W-:Y:S01]  /*37640*/  STL.64 [R1+0x4f0], R8 ;  /* 0x0004f00801007387 */ /* 0x000fe20000100a00 */
[----:B------:R0:W-:Y:S03]  /*37650*/  STL.64 [R1+0x4f8], R10 ;  /* 0x0004f80a01007387 */ /* 0x0001e60000100a00 */
[----:B0-----:R-:W3:Y:S01]  /*37660*/  LDL.LU.64 R10, [R1+0x71f0] ;  /* 0x0071f000010a7983 */ /* 0x001ee20000300a00 */
[----:B------:R-:W3:Y:S02]  /*37670*/  LDL.LU.64 R8, [R1+0x71e8] ;  /* 0x0071e80001087983 */ /* 0x000ee40000300a00 */
[----:B------:R-:W3:Y:S02]  /*37680*/  LDL.LU.64 R24, [R1+0x71e0] ;  /* 0x0071e00001187983 */ /* 0x000ee40000300a00 */
[C---:B---3--:R-:W-:Y:S01]  /*37690*/  HMMA.16816.F32 R8, R20.reuse, R24, R8 ;  /* 0x000000181408723c */ /* 0x048fe20000001808 */
[----:B------:R-:W-:Y:S11]  /*376a0*/  IMAD.MOV.U32 R3, RZ, RZ, R25 ;  /* 0x000000ffff037224 */ /* 0x000ff600078e0019 */
[----:B------:R-:W-:Y:S11]  /*376b0*/  @!UPT UIADD3 URZ, URZ, URZ, URZ ;  /* 0x0000003f3f3ff290 */ /* 0x000ff6000fffe03f */
[----:B------:R-:W-:Y:S01]  /*376c0*/  STL.64 [R1+0x4e0], R8 ;  /* 0x0004e00801007387 */ /* 0x000fe20000100a00 */
[----:B------:R0:W-:Y:S03]  /*376d0*/  STL.64 [R1+0x4e8], R10 ;  /* 0x0004e80a01007387 */ /* 0x0001e60000100a00 */
[----:B0-----:R-:W3:Y:S01]  /*376e0*/  LDL.LU.64 R10, [R1+0x71d8] ;  /* 0x0071d800010a7983 */ /* 0x001ee20000300a00 */
[----:B------:R-:W3:Y:S02]  /*376f0*/  LDL.LU.64 R8, [R1+0x71d0] ;  /* 0x0071d00001087983 */ /* 0x000ee40000300a00 */
[----:B------:R-:W3:Y:S02]  /*37700*/  LDL.LU.64 R24, [R1+0x71c8] ;  /* 0x0071c80001187983 */ /* 0x000ee40000300a00 */
[C---:B---3--:R-:W-:Y:S01]  /*37710*/  HMMA.16816.F32 R24, R20.reuse, R24, R8 ;  /* 0x000000181418723c */ /* 0x048fe20000001808 */
[----:B------:R-:W3:Y:S01]  /*37720*/  LDL.LU.64 R10, [R1+0x71c0] ;  /* 0x0071c000010a7983 */ /* 0x000ee20000300a00 */
[----:B------:R-:W3:Y:S11]  /*37730*/  LDL.LU.64 R8, [R1+0x71b8] ;  /* 0x0071b80001087983 */ /* 0x000ef60000300a00 */
[----:B------:R-:W-:Y:S10]  /*37740*/  @!UPT UIADD3 URZ, URZ, URZ, URZ ;  /* 0x0000003f3f3ff290 */ /* 0x000ff4000fffe03f */
[----:B------:R0:W-:Y:S01]  /*37750*/  STL.64 [R1+0x4d0], R24 ;  /* 0x0004d01801007387 */ /* 0x0001e20000100a00 */
[----:B------:R-:W-:Y:S03]  /*37760*/  STL.64 [R1+0x4d8], R26 ;  /* 0x0004d81a01007387 */ /* 0x000fe60000100a00 */
[----:B0-----:R-:W3:Y:S02]  /*37770*/  LDL.LU.64 R24, [R1+0x71b0] ;  /* 0x0071b00001187983 */ /* 0x001ee40000300a00 */
[C---:B---3--:R-:W-:Y:S11]  /*37780*/  HMMA.16816.F32 R8, R20.reuse, R24, R8 ;  /* 0x000000181408723c */ /* 0x048ff60000001808 */
[----:B------:R-:W-:Y:S11]  /*37790*/  @!UPT UIADD3 URZ, URZ, URZ, URZ ;  /* 0x0000003f3f3ff290 */ /* 0x000ff6000fffe03f */
[----:B------:R-:W-:Y:S01]  /*377a0*/  @!UPT UIADD3 URZ, URZ, URZ, URZ ;  /* 0x0000003f3f3ff290 */ /* 0x000fe2000fffe03f */
[----:B------:R-:W-:Y:S01]  /*377b0*/  STL.64 [R1+0x4c0], R8 ;  /* 0x0004c00801007387 */ /* 0x000fe20000100a00 */
[----:B------:R0:W-:Y:S03]  /*377c0*/  STL.64 [R1+0x4c8], R10 ;  /* 0x0004c80a01007387 */ /* 0x0001e60000100a00 */
[----:B0-----:R-:W3:Y:S01]  /*377d0*/  LDL.LU.64 R10, [R1+0x71a8] ;  /* 0x0071a800010a7983 */ /* 0x001ee20000300a00 */
[----:B------:R-:W4:Y:S02]  /*377e0*/  LDL.LU.64 R8, [R1+0x71a0] ;  /* 0x0071a00001087983 */ /* 0x000f240000300a00 */
[----:B------:R0:W-:Y:S02]  /*377f0*/  STL.64 [R1+0x7188], R24 ;  /* 0x0071881801007387 */ /* 0x0001e40000100a00 */
[----:B0-----:R-:W2:Y:S01]  /*37800*/  LDL.64 R24, [R1+0x30] ;  /* 0x0000300001187983 */ /* 0x001ea20000100a00 */
[C---:B----4-:R-:W-:Y:S11]  /*37810*/  HMMA.16816.F32 R4, R20.reuse, R8, R4 ;  /* 0x000000081404723c */ /* 0x050ff60000001804 */
[----:B------:R-:W-:Y:S11]  /*37820*/  @!UPT UIADD3 URZ, URZ, URZ, URZ ;  /* 0x0000003f3f3ff290 */ /* 0x000ff6000fffe03f */
[----:B------:R-:W-:Y:S01]  /*37830*/  @!UPT UIADD3 URZ, URZ, URZ, URZ ;  /* 0x0000003f3f3ff290 */ /* 0x000fe2000fffe03f */
[----:B------:R0:W-:Y:S01]  /*37840*/  STL.64 [R1+0x4b0], R4 ;  /* 0x0004b00401007387 */ /* 0x0001e20000100a00 */
[----:B------:R-:W-:Y:S03]  /*37850*/  STL.64 [R1+0x4b8], R6 ;  /* 0x0004b80601007387 */ /* 0x000fe60000100a00 */
[----:B0-----:R-:W4:Y:S02]  /*37860*/  LDL.LU.64 R4, [R1+0x7198] ;  /* 0x0071980001047983 */ /* 0x001f240000300a00 */
[----:B----4-:R-:W-:Y:S02]  /*37870*/  HMMA.16816.F32 R16, R20, R4, R16 ;  /* 0x000000041410723c */ /* 0x010fe40000001810 */
[----:B------:R-:W-:Y:S01]  /*37880*/  STL [R1+0x70ac], R4 ;  /* 0x0070ac0401007387 */ /* 0x000fe20000100800 */
[----:B------:R0:W-:Y:S11]  /*37890*/  STL [R1+0x70a8], R5 ;  /* 0x0070a80501007387 */ /* 0x0001f60000100800 */
[----:B------:R-:W-:Y:S09]  /*378a0*/  @!UPT UIADD3 URZ, URZ, URZ, URZ ;  /* 0x0000003f3f3ff290 */ /* 0x000ff2000fffe03f */
[----:B------:R-:W-:Y:S01]  /*378b0*/  STL.64 [R1+0x4a0], R16 ;  /* 0x0004a01001007387 */ /* 0x000fe20000100a00 */
[----:B------:R-:W-:Y:S02]  /*378c0*/  STL.64 [R1+0x4a8], R18 ;  /* 0x0004a81201007387 */ /* 0x000fe40000100a00 */
[----:B0-----:R-:W4:Y:S02]  /*378d0*/  LDL.LU.64 R4, [R1+0xdb0] ;  /* 0x000db00001047983 */ /* 0x001f240000300a00 */
[----:B------:R-:W4:Y:S01]  /*378e0*/  LDL.LU.64 R6, [R1+0xdb8] ;  /* 0x000db80001067983 */ /* 0x000f220000300a00 */
[----:B------:R-:W0:Y:S04]  /*378f0*/  LDSM.16.MT88.4 R16, [R29+0x100] ;  /* 0x000100001d10783b */ /* 0x000e280000004200 */
[----:B------:R-:W-:Y:S04]  /*37900*/  STL [R1+0x70b0], R29 ;  /* 0x0070b01d01007387 */ /* 0x000fe80000100800 */
[----:B0-----:R-:W-:Y:S01]  /*37910*/  STL.64 [R1+0x7000], R18 ;  /* 0x0070001201007387 */ /* 0x001fe20000100a00 */
[----:B------:R3:W-:Y:S02]  /*37920*/  STL.64 [R1+0x6ff8], R16 ;  /* 0x006ff81001007387 */ /* 0x0007e40000100a00 */
[----:B---3--:R-:W-:-:S02]  /*37930*/  IMAD.MOV.U32 R16, RZ, RZ, R11 ;  /* 0x000000ffff107224 */ /* 0x008fc400078e000b */
[----:B------:R-:W-:-:S05]  /*37940*/  IMAD.MOV.U32 R17, RZ, RZ, R10 ;  /* 0x000000ffff117224 */ /* 0x000fca00078e000a */
[----:B------:R0:W-:Y:S04]  /*37950*/  STL.64 [R1+0x7190], R16 ;  /* 0x0071901001007387 */ /* 0x0001e80000100a00 */
[----:B0-----:R-:W3:Y:S01]  /*37960*/  LDL.LU.64 R16, [R1+0xda0] ;  /* 0x000da00001107983 */ /* 0x001ee20000300a00 */
[----:B------:R-:W3:Y:S02]  /*37970*/  LDL.LU.64 R18, [R1+0xda8] ;  /* 0x000da80001127983 */ /* 0x000ee40000300a00 */
[----:B--2---:R-:W-:Y:S01]  /*37980*/  IMAD.MOV.U32 R10, RZ, RZ, R24 ;  /* 0x000000ffff0a7224 */ /* 0x004fe200078e0018 */
[C---:B----4-:R-:W-:Y:S11]  /*37990*/  HMMA.16816.F32 R4, R20.reuse, R24, R4 ;  /* 0x000000181404723c */ /* 0x050ff60000001804 */
[----:B------:R-:W-:Y:S11]  /*379a0*/  @!UPT UIADD3 URZ, URZ, URZ, URZ ;  /* 0x0000003f3f3ff290 */ /* 0x000ff6000fffe03f */
[----:B------:R-:W-:Y:S01]  /*379b0*/  @!UPT UIADD3 URZ, URZ, URZ, URZ ;  /* 0x0000003f3f3ff290 */ /* 0x000fe2000fffe03f */
[----:B------:R-:W-:Y:S01]  /*379c0*/  STL.64 [R1+0x820], R4 ;  /* 0x0008200401007387 */ /* 0x000fe20000100a00 */
[----:B------:R0:W-:Y:S02]  /*379d0*/  STL.64 [R1+0x828], R6 ;  /* 0x0008280601007387 */ /* 0x0001e40000100a00 */
[----:B0-----:R-:W-:Y:S02]  /*379e0*/  IMAD.MOV.U32 R7, RZ, RZ, R25 ;  /* 0x000000ffff077224 */ /* 0x001fe400078e0019 */
[----:B------:R-:W2:Y:S01]  /*379f0*/  LDL.LU.64 R24, [R1+0xbd0] ;  /* 0x000bd00001187983 */ /* 0x000ea20000300a00 */
[----:B------:R-:W2:Y:S02]  /*37a00*/  LDL.LU.64 R26, [R1+0xbd8] ;  /* 0x000bd800011a7983 */ /* 0x000ea40000300a00 */
[----:B------:R-:W-:Y:S02]  /*37a10*/  STL [R1+0x70b8], R7 ;  /* 0x0070b80701007387 */ /* 0x000fe40000100800 */
[----:B------:R-:W4:Y:S02]  /*37a20*/  LDL.64 R4, [R1+0xa0] ;  /* 0x0000a00001047983 */ /* 0x000f240000100a00 */
[----:B------:R-:W-:Y:S01]  /*37a30*/  IMAD.MOV.U32 R11, RZ, RZ, R13 ;  /* 0x000000ffff0b7224 */ /* 0x000fe200078e000d */
[----:B---3--:R-:W-:Y:S01]  /*37a40*/  HMMA.16816.F32 R16, R20, R12, R16 ;  /* 0x0000000c1410723c */ /* 0x008fe20000001810 */
[----:B----4-:R0:W-:Y:S04]  /*37a50*/  STL.64 [R1+0x7180], R4 ;  /* 0x0071800401007387 */ /* 0x0101e80000100a00 */
[----:B0-----:R-:W2:Y:S01]  /*37a60*/  LDL.64 R4, [R1+0xb0] ;  /* 0x0000b00001047983 */ /* 0x001ea20000100a00 */
[----:B------:R-:W-:Y:S11]  /*37a70*/  STL [R1+0x70b4], R10 ;  /* 0x0070b40a01007387 */ /* 0x000ff60000100800 */
[----:B------:R-:W-:Y:S06]  /*37a80*/  @!UPT UIADD3 URZ, URZ, URZ, URZ ;  /* 0x0000003f3f3ff290 */ /* 0x000fec000fffe03f */
[----:B------:R0:W-:Y:S02]  /*37a90*/  STL.64 [R1+0x810], R16 ;  /* 0x0008101001007387 */ /* 0x0001e40000100a00 */
[----:B------:R-:W-:Y:S01]  /*37aa0*/  STL.64 [R1+0x818], R18 ;  /* 0x0008181201007387 */ /* 0x000fe20000100a00 */
[----:B0-----:R-:W3:Y:S01]  /*37ab0*/  LDL.LU.64 R16, [R1+0x7190] ;  /* 0x0071900001107983 */ /* 0x001ee20000300a00 */
[----:B------:R-:W-:Y:S02]  /*37ac0*/  STL [R1+0x7168], R11 ;  /* 0x0071680b01007387 */ /* 0x000fe40000100800 */
[----:B------:R0:W-:Y:S02]  /*37ad0*/  STL.64 [R1+0x7160], R8 ;  /* 0x0071600801007387 */ /* 0x0001e40000100a00 */
[----:B0-----:R-:W4:Y:S01]  /*37ae0*/  LDL.64 R8, [R1+0x80] ;  /* 0x0000800001087983 */ /* 0x001f220000100a00 */
[----:B------:R-:W-:-:S03]  /*37af0*/  IMAD.MOV.U32 R18, RZ, RZ, R12 ;  /* 0x000000ffff127224 */ /* 0x000fc600078e000c */
[----:B----4-:R0:W-:Y:S01]  /*37b00*/  STL.64 [R1+0x7178], R8 ;  /* 0x0071780801007387 */ /* 0x0101e20000100a00 */
[----:B------:R-:W4:Y:S01]  /*37b10*/  LDL.64 R12, [R1+0x70] ;  /* 0x00007000010c7983 */ /* 0x000f220000100a00 */
[----:B--2---:R-:W-:Y:S01]  /*37b20*/  HMMA.16816.F32 R24, R20, R4, R24 ;  /* 0x000000041418723c */ /* 0x004fe20000001818 */
[----:B------:R-:W-:Y:S01]  /*37b30*/  IMAD.MOV.U32 R19, RZ, RZ, R5 ;  /* 0x000000ffff137224 */ /* 0x000fe200078e0005 */
[----:B0-----:R-:W2:Y:S04]  /*37b40*/  LDL.64 R8, [R1+0x90] ;  /* 0x0000900001087983 */ /* 0x001ea80000100a00 */
[----:B----4-:R0:W-:Y:S04]  /*37b50*/  STL.64 [R1+0x7170], R12 ;  /* 0x0071700c01007387 */ /* 0x0101e80000100a00 */
[----:B0-----:R-:W4:Y:S01]  /*37b60*/  LDL.LU.64 R12, [R1+0xbc0] ;  /* 0x000bc000010c7983 */ /* 0x001f220000300a00 */
[----:B------:R-:W4:Y:S02]  /*37b70*/  LDL.LU.64 R14, [R1+0xbc8] ;  /* 0x000bc800010e7983 */ /* 0x000f240000300a00 */
[----:B------:R-:W-:Y:S10]  /*37b80*/  STL [R1+0x70bc], R18 ;  /* 0x0070bc1201007387 */ /* 0x000ff40000100800 */
[----:B------:R0:W-:Y:S01]  /*37b90*/  STL.64 [R1+0x800], R24 ;  /* 0x0008001801007387 */ /* 0x0001e20000100a00 */
[----:B------:R1:W-:Y:S04]  /*37ba0*/  STL.64 [R1+0x808], R26 ;  /* 0x0008081a01007387 */ /* 0x0003e80000100a00 */
[----:B0-----:R-:W2:Y:S01]  /*37bb0*/  LDL.LU.64 R24, [R1+0x7188] ;  /* 0x0071880001187983 */ /* 0x001ea20000300a00 */
[----:B-1----:R-:W-:-:S02]  /*37bc0*/  IMAD.MOV.U32 R26, RZ, RZ, R4 ;  /* 0x000000ffff1a7224 */ /* 0x002fc400078e0004 */
[----:B------:R-:W4:Y:S02]  /*37bd0*/  LDL.LU.64 R4, [R1+0x7180] ;  /* 0x0071800001047983 */ /* 0x000f240000300a00 */
[----:B------:R-:W-:Y:S01]  /*37be0*/  STL [R1+0x7140], R19 ;  /* 0x0071401301007387 */ /* 0x000fe20000100800 */
[----:B---3--:R-:W-:Y:S01]  /*37bf0*/  STL.64 [R1+0x7138], R16 ;  /* 0x0071381001007387 */ /* 0x008fe20000100a00 */
[C---:B----4-:R-:W-:Y:S01]  /*37c00*/  HMMA.16816.F32 R12, R20.reuse, R4, R12 ;  /* 0x00000004140c723c */ /* 0x050fe2000000180c */
[----:B------:R-:W-:Y:S02]  /*37c10*/  IMAD.MOV.U32 R28, RZ, RZ, R4 ;  /* 0x000000ffff1c7224 */ /* 0x000fe400078e0004 */
[----:B------:R-:W-:Y:S11]  /*37c20*/  IMAD.MOV.U32 R27, RZ, RZ, R5 ;  /* 0x000000ffff1b7224 */ /* 0x000ff600078e0005 */
[----:B------:R-:W-:Y:S09]  /*37c30*/  @!UPT UIADD3 URZ, URZ, URZ, URZ ;  /* 0x0000003f3f3ff290 */ /* 0x000ff2000fffe03f */
[----:B------:R0:W-:Y:S01]  /*37c40*/  STL.64 [R1+0x7f0], R12 ;  /* 0x0007f00c01007387 */ /* 0x0001e20000100a00 */
[----:B------:R1:W-:Y:S02]  /*37c50*/  STL.64 [R1+0x7f8], R14 ;  /* 0x0007f80e01007387 */ /* 0x0003e40000100a00 */
[----:B------:R-:W3:Y:S02]  /*37c60*/  LDL.LU.64 R4, [R1+0xbb0] ;  /* 0x000bb00001047983 */ /* 0x000ee40000300a00 */
[----:B------:R-:W3:Y:S01]  /*37c70*/  LDL.LU.64 R6, [R1+0xbb8] ;  /* 0x000bb80001067983 */ /* 0x000ee20000300a00 */
[----:B0-----:R-:W4:Y:S01]  /*37c80*/  LDL.LU.64 R12, [R1+0xba0] ;  /* 0x000ba000010c7983 */ /* 0x001f220000300a00 */
[----:B-1----:R-:W4:Y:S02]  /*37c90*/  LDL.LU.64 R14, [R1+0xba8] ;  /* 0x000ba800010e7983 */ /* 0x002f240000300a00 */
[----:B------:R-:W3:Y:S02]  /*37ca0*/  LDL.LU.64 R16, [R1+0x9a0] ;  /* 0x0009a00001107983 */ /* 0x000ee40000300a00 */
[----:B------:R-:W3:Y:S01]  /*37cb0*/  LDL.LU.64 R18, [R1+0x9a8] ;  /* 0x0009a80001127983 */ /* 0x000ee20000300a00 */
[----:B------:R-:W-:Y:S01]  /*37cc0*/  STL.64 [R1+0x70d8], R26 ;  /* 0x0070d81a01007387 */ /* 0x000fe20000100a00 */
[----:B--2---:R0:W-:Y:S03]  /*37cd0*/  STL.64 [R1+0x70d0], R24 ;  /* 0x0070d01801007387 */ /* 0x0041e60000100a00 */
[----:B0-----:R-:W2:Y:S04]  /*37ce0*/  LDL.64 R24, [R1] ;  /* 0x0000000001187983 */ /* 0x001ea80000100a00 */
[----:B--2---:R0:W-:Y:S04]  /*37cf0*/  STL.64 [R1+0x70f0], R24 ;  /* 0x0070f01801007387 */ /* 0x0041e80000100a00 */
[----:B0-----:R-:W2:Y:S01]  /*37d00*/  LDL R24, [R1+0x10] ;  /* 0x0000100001187983 */ /* 0x001ea20000100800 */
[----:B------:R-:W-:Y:S01]  /*37d10*/  IMAD.MOV.U32 R25, RZ, RZ, R3 ;  /* 0x000000ffff197224 */ /* 0x000fe200078e0003 */
[----:B---3--:R-:W-:Y:S04]  /*37d20*/  HMMA.16816.F32 R4, R20, R8, R4 ;  /* 0x000000081404723c */ /* 0x008fe80000001804 */
[----:B--2---:R0:W-:Y:S02]  /*37d30*/  STL.64 [R1+0x7108], R24 ;  /* 0x0071081801007387 */ /* 0x0041e40000100a00 */
[----:B0-----:R-:W-:-:S02]  /*37d40*/  IMAD.MOV.U32 R24, RZ, RZ, R2 ;  /* 0x000000ffff187224 */ /* 0x001fc400078e0002 */
[----:B------:R-:W-:-:S05]  /*37d50*/  IMAD.MOV.U32 R25, RZ, RZ, R0 ;  /* 0x000000ffff197224 */ /* 0x000fca00078e0000 */
[----:B------:R0:W-:Y:S04]  /*37d60*/  STL.64 [R1+0x7130], R24 ;  /* 0x0071301801007387 */ /* 0x0001e80000100a00 */
[----:B0-----:R-:W2:Y:S04]  /*37d70*/  LDL.64 R24, [R1+0x50] ;  /* 0x0000500001187983 */ /* 0x001ea80000100a00 */
[----:B--2---:R0:W-:Y:S04]  /*37d80*/  STL.64 [R1+0x7148], R24 ;  /* 0x0071481801007387 */ /* 0x0041e80000100a00 */
[----:B0-----:R-:W2:Y:S01]  /*37d90*/  LDL.64 R24, [R1+0x60] ;  /* 0x0000600001187983 */ /* 0x001ea20000100a00 */
[----:B------:R0:W-:Y:S02]  /*37da0*/  STL.64 [R1+0x7e0], R4 ;  /* 0x0007e00401007387 */ /* 0x0001e40000100a00 */
[----:B------:R-:W-:Y:S02]  /*37db0*/  STL.64 [R1+0x7e8], R6 ;  /* 0x0007e80601007387 */ /* 0x000fe40000100a00 */
[----:B0-----:R-:W-:-:S02]  /*37dc0*/  IMAD.MOV.U32 R4, RZ, RZ, R8 ;  /* 0x000000ffff047224 */ /* 0x001fc400078e0008 */
[----:B------:R-:W-:Y:S02]  /*37dd0*/  IMAD.MOV.U32 R5, RZ, RZ, R9 ;  /* 0x000000ffff057224 */ /* 0x000fe400078e0009 */
[----:B------:R-:W4:Y:S02]  /*37de0*/  LDL.LU.64 R8, [R1+0x7178] ;  /* 0x0071780001087983 */ /* 0x000f240000300a00 */
[C---:B----4-:R-:W-:Y:S11]  /*37df0*/  HMMA.16816.F32 R12, R20.reuse, R8, R12 ;  /* 0x00000008140c723c */ /* 0x050ff6000000180c */
[----:B------:R-:W-:Y:S11]  /*37e00*/  @!UPT UIADD3 URZ, URZ, URZ, URZ ;  /* 0x0000003f3f3ff290 */ /* 0x000ff6000fffe03f */
[----:B------:R-:W-:Y:S01]  /*37e10*/  @!UPT UIADD3 URZ, URZ, URZ, URZ ;  /* 0x0000003f3f3ff290 */ /* 0x000fe2000fffe03f */
[----:B------:R0:W-:Y:S01]  /*37e20*/  STL.64 [R1+0x7d0], R12 ;  /* 0x0007d00c01007387 */ /* 0x0001e20000100a00 */
[----:B------:R-:W-:Y:S03]  /*37e30*/  STL.64 [R1+0x7d8], R14 ;  /* 0x0007d80e01007387 */ /* 0x000fe60000100a00 */
[----:B0-----:R-:W3:Y:S01]  /*37e40*/  LDL.LU.64 R12, [R1+0x7170] ;  /* 0x00717000010c7983 */ /* 0x001ee20000300a00 */
[----:B------:R-:W-:Y:S02]  /*37e50*/  IMAD.MOV.U32 R6, RZ, RZ, R8 ;  /* 0x000000ffff067224 */ /* 0x000fe400078e0008 */
[----:B------:R-:W-:Y:S02]  /*37e60*/  IMAD.MOV.U32 R3, RZ, RZ, R9 ;  /* 0x000000ffff037224 */ /* 0x000fe400078e0009 */
[----:B------:R-:W4:Y:S01]  /*37e70*/  LDL.LU R11, [R1+0x7168] ;  /* 0x00716800010b7983 */ /* 0x000f220000300800 */
[----:B------:R-:W2:Y:S01]  /*37e80*/  LDL.LU.64 R8, [R1+0x7160] ;  /* 0x0071600001087983 */ /* 0x000ea20000300a00 */
[----:B------:R-:W-:Y:S02]  /*37e90*/  STL [R1+0x7158], R6 ;  /* 0x0071580601007387 */ /* 0x000fe40000100800 */
[----:B------:R3:W-:Y:S02]  /*37ea0*/  STL.64 [R1+0x7150], R4 ;  /* 0x0071500401007387 */ /* 0x0007e40000100a00 */
[----:B---3--:R-:W-:Y:S01]  /*37eb0*/  HMMA.16816.F32 R4, R20, R12, R16 ;  /* 0x0000000c1404723c */ /* 0x008fe20000001810 */
[----:B------:R-:W-:-:S02]  /*37ec0*/  IMAD.MOV.U32 R10, RZ, RZ, R12 ;  /* 0x000000ffff0a7224 */ /* 0x000fc400078e000c */
[----:B------:R-:W-:Y:S11]  /*37ed0*/  IMAD.MOV.U32 R29, RZ, RZ, R13 ;  /* 0x000000ffff1d7224 */ /* 0x000ff600078e000d */
[----:B------:R-:W-:Y:S09]  /*37ee0*/  @!UPT UIADD3 URZ, URZ, URZ, URZ ;  /* 0x0000003f3f3ff290 */ /* 0x000ff2000fffe03f */
[----:B------:R0:W-:Y:S01]  /*37ef0*/  STL.64 [R1+0x7c0], R4 ;  /* 0x0007c00401007387 */ /* 0x0001e20000100a00 */
[----:B------:R1:W-:Y:S03]  /*37f00*/  STL.64 [R1+0x7c8], R6 ;  /* 0x0007c80601007387 */ /* 0x0003e60000100a00 */
[----:B0-----:R-:W3:Y:S01]  /*37f10*/  LDL.LU.64 R4, [R1+0x990] ;  /* 0x0009900001047983 */ /* 0x001ee20000300a00 */
[----:B-1----:R-:W3:Y:S02]  /*37f20*/  LDL.LU.64 R6, [R1+0x998] ;  /* 0x0009980001067983 */ /* 0x002ee40000300a00 */
[----:B------:R-:W3:Y:S02]  /*37f30*/  LDL.LU.64 R16, [R1+0x980] ;  /* 0x0009800001107983 */ /* 0x000ee40000300a00 */
[----:B------:R-:W3:Y:S01]  /*37f40*/  LDL.LU.64 R18, [R1+0x988] ;  /* 0x0009880001127983 */ /* 0x000ee20000300a00 */
[----:B------:R-:W3:Y:S01]  /*37f50*/  LDL.LU.64 R12, [R1+0x540] ;  /* 0x00054000010c7983 */ /* 0x000ee20000300a00 */
[----:B------:R-:W3:Y:S02]  /*37f60*/  LDL.LU.64 R14, [R1+0x548] ;  /* 0x00054800010e7983 */ /* 0x000ee40000300a00 */
[----:B----4-:R-:W-:Y:S02]  /*37f70*/  STL.64 [R1+0x70c8], R10 ;  /* 0x0070c80a01007387 */ /* 0x010fe40000100a00 */
[----:B--2---:R0:W-:Y:S02]  /*37f80*/  STL.64 [R1+0x70c0], R8 ;  /* 0x0070c00801007387 */ /* 0x0041e40000100a00 */
[----:B0-----:R-:W2:Y:S01]  /*37f90*/  LDL.LU.64 R8, [R1+0xf20] ;  /* 0x000f200001087983 */ /* 0x001ea20000300a00 */
[----:B------:R-:W4:Y:S03]  /*37fa0*/  LDL.LU.64 R10, [R1+0xf28] ;  /* 0x000f2800010a7983 */ /* 0x000f260000300a00 */
[----:B----4-:R-:W-:Y:S01]  /*37fb0*/  STL.64 [R1+0x70e8], R10 ;  /* 0x0070e80a01007387 */ /* 0x010fe20000100a00 */
[----:B--2---:R0:W-:Y:S03]  /*37fc0*/  STL.64 [R1+0x70e0], R8 ;  /* 0x0070e00801007387 */ /* 0x0041e60000100a00 */
[----:B0-----:R-:W2:Y:S01]  /*37fd0*/  LDL.LU.64 R8, [R1+0xf30] ;  /* 0x000f300001087983 */ /* 0x001ea20000300a00 */
[----:B------:R-:W4:Y:S01]  /*37fe0*/  LDL.LU.64 R10, [R1+0xf38] ;  /* 0x000f3800010a7983 */ /* 0x000f220000300a00 */
[----:B---3--:R-:W-:Y:S02]  /*37ff0*/  HMMA.16816.F32 R4, R20, R24, R4 ;  /* 0x000000181404723c */ /* 0x008fe40000001804 */
[----:B----4-:R-:W-:Y:S01]  /*38000*/  STL.64 [R1+0x7100], R10 ;  /* 0x0071000a01007387 */ /* 0x010fe20000100a00 */
[----:B--2---:R0:W-:Y:S03]  /*38010*/  STL.64 [R1+0x70f8], R8 ;  /* 0x0070f80801007387 */ /* 0x0041e60000100a00 */
[----:B0-----:R-:W2:Y:S01]  /*38020*/  LDL.LU.64 R8, [R1+0xf40] ;  /* 0x000f400001087983 */ /* 0x001ea20000300a00 */
[----:B------:R-:W3:Y:S02]  /*38030*/  LDL.LU.64 R10, [R1+0xf48] ;  /* 0x000f4800010a7983 */ /* 0x000ee40000300a00 */
[----:B------:R-:W-:-:S02]  /*38040*/  IMAD.MOV.U32 R2, RZ, RZ, R24 ;  /* 0x000000ffff027224 */ /* 0x000fc400078e0018 */
[----:B------:R-:W-:Y:S01]  /*38050*/  IMAD.MOV.U32 R0, RZ, RZ, R25 ;  /* 0x000000ffff007224 */ /* 0x000fe200078e0019 */
[----:B---3--:R-:W-:Y:S01]  /*38060*/  STL.64 [R1+0x7118], R10 ;  /* 0x0071180a01007387 */ /* 0x008fe20000100a00 */
[----:B--2---:R0:W-:Y:S03]  /*38070*/  STL.64 [R1+0x7110], R8 ;  /* 0x0071100801007387 */ /* 0x0041e60000100a00 */
[----:B0-----:R-:W2:Y:S01]  /*38080*/  LDL.LU.64 R8, [R1+0xf50] ;  /* 0x000f500001087983 */ /* 0x001ea20000300a00 */
[----:B------:R-:W2:Y:S06]  /*38090*/  LDL.LU.64 R10, [R1+0xf58] ;  /* 0x000f5800010a7983 */ /* 0x000eac0000300a00 */
[----:B------:R-:W-:Y:S02]  /*380a0*/  STL.64 [R1+0x7b0], R4 ;  /* 0x0007b00401007387 */ /* 0x000fe40000100a00 */
[----:B------:R0:W-:Y:S02]  /*380b0*/  STL.64 [R1+0x7b8], R6 ;  /* 0x0007b80601007387 */ /* 0x0001e40000100a00 */
[----:B0-----:R-:W3:Y:S01]  /*380c0*/  LDL.LU R6, [R1+0x7158] ;  /* 0x0071580001067983 */ /* 0x001ee20000300800 */
[----:B------:R-:W4:Y:S02]  /*380d0*/  LDL.LU.64 R4, [R1+0x7150] ;  /* 0x0071500001047983 */ /* 0x000f240000300a00 */
[----:B------:R-:W2:Y:S02]  /*380e0*/  LDL.LU.64 R24, [R1+0x7148] ;  /* 0x0071480001187983 */ /* 0x000ea40000300a00 */
[C---:B--2---:R-:W-:Y:S11]  /*380f0*/  HMMA.16816.F32 R16, R20.reuse, R24, R16 ;  /* 0x000000181410723c */ /* 0x044ff60000001810 */
[----:B------:R-:W-:Y:S11]  /*38100*/  @!UPT UIADD3 URZ, URZ, URZ, URZ ;  /* 0x0000003f3f3ff290 */ /* 0x000ff6000fffe03f */
[----:B------:R-:W-:Y:S01]  /*38110*/  @!UPT UIADD3 URZ, URZ, URZ, URZ ;  /* 0x0000003f3f3ff290 */ /* 0x000fe2000fffe03f */
[----:B------:R-:W-:Y:S01]  /*38120*/  STL.64 [R1+0x7a0], R16 ;  /* 0x0007a01001007387 */ /* 0x000fe20000100a00 */
[----:B------:R0:W-:Y:S03]  /*38130*/  STL.64 [R1+0x7a8], R18 ;  /* 0x0007a81201007387 */ /* 0x0001e60000100a00 */
[----:B0-----:R-:W2:Y:S01]  /*38140*/  LDL.LU R19, [R1+0x7140] ;  /* 0x0071400001137983 */ /* 0x001ea20000300800 */
[----:B------:R-:W2:Y:S02]  /*38150*/  LDL.LU.64 R16, [R1+0x7138] ;  /* 0x0071380001107983 */ /* 0x000ea40000300a00 */
[----:B------:R-:W-:Y:S02]  /*38160*/  IMAD.MOV.U32 R18, RZ, RZ, R24 ;  /* 0x000000ffff127224 */ /* 0x000fe400078e0018 */
[----:B------:R-:W-:Y:S02]  /*38170*/  IMAD.MOV.U32 R7, RZ, RZ, R25 ;  /* 0x000000ffff077224 */ /* 0x000fe400078e0019 */
[----:B------:R-:W3:Y:S01]  /*38180*/  LDL.LU.64 R24, [R1+0x7130] ;  /* 0x0071300001187983 */ /* 0x000ee20000300a00 */
[----:B--2---:R-:W-:Y:S03]  /*38190*/  HMMA.16816.F32 R20, R20, R16, R12 ;  /* 0x000000101414723c */ /* 0x004fe6000000180c */
[----:B------:R-:W3:Y:S01]  /*381a0*/  LDL.LU.64 R14, [R1+0x7128] ;  /* 0x00712800010e7983 */ /* 0x000ee20000300a00 */
[----:B------:R-:W3:Y:S11]  /*381b0*/  LDL.LU.64 R12, [R1+0x7120] ;  /* 0x00712000010c7983 */ /* 0x000ef60000300a00 */
[----:B------:R-:W-:Y:S08]  /*381c0*/  @!UPT UIADD3 URZ, URZ, URZ, URZ ;  /* 0x0000003f3f3ff290 */ /* 0x000ff0000fffe03f */
[----:B------:R0:W-:Y:S01]  /*381d0*/  STL.64 [R1+0x490], R20 ;  /* 0x0004901401007387 */ /* 0x0001e20000100a00 */
[----:B------:R1:W-:Y:S03]  /*381e0*/  STL.64 [R1+0x498], R22 ;  /* 0x0004981601007387 */ /* 0x0003e60000100a00 */
[----:B0-----:R-:W2:Y:S01]  /*381f0*/  LDL.LU.64 R20, [R1+0xd70] ;  /* 0x000d700001147983 */ /* 0x001ea20000300a00 */
[----:B-1----:R-:W2:Y:S02]  /*38200*/  LDL.LU.64 R22, [R1+0xd78] ;  /* 0x000d780001167983 */ /* 0x002ea40000300a00 */
[----:B------:R-:W-:Y:S01]  /*38210*/  STL.64 [R1+0x7010], R16 ;  /* 0x0070101001007387 */ /* 0x000fe20000100a00 */
[C---:B---3--:R-:W-:Y:S01]  /*38220*/  HMMA.16816.F32 R24, R12.reuse, R24, R8 ;  /* 0x000000180c18723c */ /* 0x048fe20000001808 */
[----:B------:R-:W3:Y:S01]  /*38230*/  LDL.LU.64 R10, [R1+0x7118] ;  /* 0x00711800010a7983 */ /* 0x000ee20000300a00 */
[----:B------:R-:W3:Y:S11]  /*38240*/  LDL.LU.64 R8, [R1+0x7110] ;  /* 0x0071100001087983 */ /* 0x000ef60000300a00 */
[----:B------:R-:W-:Y:S10]  /*38250*/  @!UPT UIADD3 URZ, URZ, URZ, URZ ;  /* 0x0000003f3f3ff290 */ /* 0x000ff4000fffe03f */
[----:B------:R0:W-:Y:S01]  /*38260*/  STL.64 [R1+0x480], R24 ;  /* 0x0004801801007387 */ /* 0x0001e20000100a00 */
[----:B------:R3:W-:Y:S03]  /*38270*/  STL.64 [R1+0x488], R26 ;  /* 0x0004881a01007387 */ /* 0x0007e60000100a00 */
[----:B0-----:R-:W3:Y:S02]  /*38280*/  LDL.LU.64 R24, [R1+0x7108] ;  /* 0x0071080001187983 */ /* 0x001ee40000300a00 */
[C---:B---3--:R-:W-:Y:S02]  /*38290*/  HMMA.16816.F32 R24, R12.reuse, R24, R8 ;  /* 0x000000180c18723c */ /* 0x048fe40000001808 */
[----:B------:R-:W3:Y:S01]  /*382a0*/  LDL.LU.64 R10, [R1+0x7100] ;  /* 0x00710000010a7983 */ /* 0x000ee20000300a00 */
[----:B------:R-:W3:Y:S11]  /*382b0*/  LDL.LU.64 R8, [R1+0x70f8] ;  /* 0x0070f80001087983 */ /* 0x000ef60000300a00 */
[----:B------:R-:W-:Y:S09]  /*382c0*/  @!UPT UIADD3 URZ, URZ, URZ, URZ ;  /* 0x0000003f3f3ff290 */ /* 0x000ff2000fffe03f */
[----:B------:R0:W-:Y:S01]  /*382d0*/  STL.64 [R1+0x470], R24 ;  /* 0x0004701801007387 */ /* 0x0001e20000100a00 */
[----:B------:R-:W-:Y:S03]  /*382e0*/  STL.64 [R1+0x478], R26 ;  /* 0x0004781a01007387 */ /* 0x000fe60000100a00 */
[----:B0-----:R-:W3:Y:S02]  /*382f0*/  LDL.LU.64 R24, [R1+0x70f0] ;  /* 0x0070f00001187983 */ /* 0x001ee40000300a00 */
[C---:B---3--:R-:W-:Y:S01]  /*38300*/  HMMA.16816.F32 R8, R12.reuse, R24, R8 ;  /* 0x000000180c08723c */ /* 0x048fe20000001808 */
[----:B------:R-:W-:Y:S02]  /*38310*/  IMAD.MOV.U32 R17, RZ, RZ, R24 ;  /* 0x000000ffff117224 */ /* 0x000fe400078e0018 */
[----:B------:R-:W-:Y:S11]  /*38320*/  IMAD.MOV.U32 R16, RZ, RZ, R25 ;  /* 0x000000ffff107224 */ /* 0x000ff600078e0019 */
[----:B------:R-:W-:Y:S09]  /*38330*/  @!UPT UIADD3 URZ, URZ, URZ, URZ ;  /* 0x0000003f3f3ff290 */ /* 0x000ff2000fffe03f */
[----:B------:R-:W-:Y:S01]  /*38340*/  STL.64 [R1+0x460], R8 ;  /* 0x0004600801007387 */ /* 0x000fe20000100a00 */
[----:B------:R0:W-:Y:S03]  /*38350*/  STL.64 [R1+0x468], R10 ;  /* 0x0004680a01007387 */ /* 0x0001e60000100a00 */
[----:B0-----:R-:W3:Y:S01]  /*38360*/  LDL.LU.64 R10, [R1+0x70e8] ;  /* 0x0070e800010a7983 */ /* 0x001ee20000300a00 */
[----:B------:R-:W3:Y:S02]  /*38370*/  LDL.LU.64 R8, [R1+0x70e0] ;  /* 0x0070e00001087983 */ /* 0x000ee40000300a00 */
[----:B------:R-:W2:Y:S02]  /*38380*/  LDL.LU.64 R26, [R1+0x70d8] ;  /* 0x0070d800011a7983 */ /* 0x000ea40000300a00 */
[----:B------:R-:W3:Y:S02]  /*38390*/  LDL.LU.64 R24, [R1+0x70d0] ;  /* 0x0070d00001187983 */ /* 0x000ee40000300a00 */
[C---:B---3--:R-:W-:Y:S11]  /*383a0*/  HMMA.16816.F32 R8, R12.reuse, R24, R8 ;  /* 0x000000180c08723c */ /* 0x048ff60000001808 */
[----:B------:R-:W-:Y:S11]  /*383b0*/  @!UPT UIADD3 URZ, URZ, URZ, URZ ;  /* 0x0000003f3f3ff290 */ /* 0x000ff6000fffe03f */
[----:B------:R-:W-:Y:S01]  /*383c0*/  @!UPT UIADD3 URZ, URZ, URZ, URZ ;  /* 0x0000003f3f3ff290 */ /* 0x000fe2000fffe03f */
[----:B------:R-:W-:Y:S01]  /*383d0*/  STL.64 [R1+0x450], R8 ;  /* 0x0004500801007387 */ /* 0x000fe20000100a00 */
[----:B------:R0:W-:Y:S03]  /*383e0*/  STL.64 [R1+0x458], R10 ;  /* 0x0004580a01007387 */ /* 0x0001e60000100a00 */
[----:B0-----:R-:W3:Y:S01]  /*383f0*/  LDL.LU.64 R10, [R1+0x70c8] ;  /* 0x0070c800010a7983 */ /* 0x001ee20000300a00 */
[----:B------:R-:W2:Y:S02]  /*38400*/  LDL.LU.64 R8, [R1+0x70c0] ;  /* 0x0070c00001087983 */ /* 0x000ea40000300a00 */
[----:B------:R0:W-:Y:S02]  /*38410*/  STL.64 [R1+0x6fc0], R24 ;  /* 0x006fc01801007387 */ /* 0x0001e40000100a00 */
[----:B0-----:R-:W-:Y:S02]  /*38420*/  IMAD.MOV.U32 R25, RZ, RZ, R16 ;  /* 0x000000ffff197224 */ /* 0x001fe400078e0010 */
[----:B------:R-:W-:Y:S01]  /*38430*/  IMAD.MOV.U32 R16, RZ, RZ, R18 ;  /* 0x000000ffff107224 */ /* 0x000fe200078e0012 */
[----:B--2---:R-:W-:Y:S11]  /*38440*/  HMMA.16816.F32 R20, R12, R8, R20 ;  /* 0x000000080c14723c */ /* 0x004ff60000001814 */
[----:B------:R-:W-:Y:S11]  /*38450*/  @!UPT UIADD3 URZ, URZ, URZ, URZ ;  /* 0x0000003f3f3ff290 */ /* 0x000ff6000fffe03f */
[----:B------:R-:W-:Y:S01]  /*38460*/  @!UPT UIADD3 URZ, URZ, URZ, URZ ;  /* 0x0000003f3f3ff290 */ /* 0x000fe2000fffe03f */
[----:B------:R-:W-:Y:S01]  /*38470*/  STL.64 [R1+0x440], R20 ;  /* 0x0004401401007387 */ /* 0x000fe20000100a00 */
[----:B------:R-:W-:Y:S02]  /*38480*/  STL.64 [R1+0x448], R22 ;  /* 0x0004481601007387 */ /* 0x000fe40000100a00 */
[----:B------:R-:W2:Y:S02]  /*38490*/  LDL.LU R18, [R1+0x70bc] ;  /* 0x0070bc0001127983 */ /* 0x000ea40000300800 */
[----:B------:R-:W-:Y:S02]  /*384a0*/  IMAD.MOV.U32 R24, RZ, RZ, R17 ;  /* 0x000000ffff187224 */ /* 0x000fe400078e0011 */
[----:B------:R-:W-:Y:S02]  /*384b0*/  IMAD.MOV.U32 R17, RZ, RZ, R7 ;  /* 0x000000ffff117224 */ /* 0x000fe400078e0007 */
[----:B------:R-:W2:Y:S03]  /*384c0*/  LDL.LU R7, [R1+0x70b8] ;  /* 0x0070b80001077983 */ /* 0x000ea60000300800 */
[----:B------:R3:W-:Y:S02]  /*384d0*/  STL.64 [R1+0x7028], R16 ;  /* 0x0070281001007387 */ /* 0x0007e40000100a00 */
[----:B---3--:R-:W-:-:S02]  /*384e0*/  IMAD.MOV.U32 R16, RZ, RZ, R10 ;  /* 0x000000ffff107224 */ /* 0x008fc400078e000a */
[----:B------:R-:W-:Y:S01]  /*384f0*/  IMAD.MOV.U32 R17, RZ, RZ, R29 ;  /* 0x000000ffff117224 */ /* 0x000fe200078e001d */
[----:B------:R-:W3:Y:S01]  /*38500*/  LDL.LU R10, [R1+0x70b4] ;  /* 0x0070b400010a7983 */ /* 0x000ee20000300800 */
[----:B------:R-:W3:Y:S03]  /*38510*/  LDL.LU R29, [R1+0x70b0] ;  /* 0x0070b000011d7983 */ /* 0x000ee60000300800 */
[----:B------:R4:W-:Y:S02]  /*38520*/  STL.64 [R1+0x7030], R16 ;  /* 0x0070301001007387 */ /* 0x0009e40000100a00 */
[----:B----4-:R-:W-:Y:S02]  /*38530*/  IMAD.MOV.U32 R16, RZ, RZ, R4 ;  /* 0x000000ffff107224 */ /* 0x010fe400078e0004 */
[----:B------:R-:W-:Y:S01]  /*38540*/  IMAD.MOV.U32 R17, RZ, RZ, R5 ;  /* 0x000000ffff117224 */ /* 0x000fe200078e0005 */
[----:B------:R-:W4:Y:S01]  /*38550*/  LDL.LU R4, [R1+0x70ac] ;  /* 0x0070ac0001047983 */ /* 0x000f220000300800 */
[----:B------:R-:W4:Y:S03]  /*38560*/  LDL.LU R5, [R1+0x70a8] ;  /* 0x0070a80001057983 */ /* 0x000f260000300800 */
[----:B------:R0:W-:Y:S02]  /*38570*/  STL.64 [R1+0x7048], R16 ;  /* 0x0070481001007387 */ /* 0x0001e40000100a00 */
[----:B0-----:R-:W-:-:S02]  /*38580*/  IMAD.MOV.U32 R16, RZ, RZ, R28 ;  /* 0x000000ffff107224 */ /* 0x001fc400078e001c */
[----:B------:R-:W-:-:S05]  /*38590*/  IMAD.MOV.U32 R17, RZ, RZ, R27 ;  /* 0x000000ffff117224 */ /* 0x000fca00078e001b */
[----:B------:R0:W-:Y:S02]  /*385a0*/  STL.64 [R1+0x7060], R16 ;  /* 0x0070601001007387 */ /* 0x0001e40000100a00 */
[----:B0-----:R-:W-:Y:S02]  /*385b0*/  IMAD.MOV.U32 R16, RZ, RZ, R26 ;  /* 0x000000ffff107224 */ /* 0x001fe400078e001a */
[----:B------:R-:W-:-:S05]  /*385c0*/  IMAD.MOV.U32 R17, RZ, RZ, R19 ;  /* 0x000000ffff117224 */ /* 0x000fca00078e0013 */
[----:B------:R0:W-:Y:S02]  /*385d0*/  STL.64 [R1+0x7078], R16 ;  /* 0x0070781001007387 */ /* 0x0001e40000100a00 */
[----:B0-----:R-:W-:Y:S02]  /*385e0*/  IMAD.MOV.U32 R17, RZ, RZ, R11 ;  /* 0x000000ffff117224 */ /* 0x001fe400078e000b */
[----:B--2---:R-:W-:-:S05]  /*385f0*/  IMAD.MOV.U32 R16, RZ, RZ, R18 ;  /* 0x000000ffff107224 */ /* 0x004fca00078e0012 */
[----:B------:R-:W-:Y:S01]  /*38600*/  STL.64 [R1+0x7090], R16 ;  /* 0x0070901001007387 */ /* 0x000fe20000100a00 */
[----:B------:R-:W4:Y:S02]  /*38610*/  LDL.LU.64 R20, [R1+0xd30] ;  /* 0x000d300001147983 */ /* 0x000f240000300a00 */
[----:B------:R-:W4:Y:S02]  /*38620*/  LDL.LU.64 R22, [R1+0xd38] ;  /* 0x000d380001167983 */ /* 0x000f240000300a00 */
[----:B------:R0:W-:Y:S02]  /*38630*/  STL.64 [R1+0x6fd8], R24 ;  /* 0x006fd81801007387 */ /* 0x0001e40000100a00 */
[----:B0-----:R-:W2:Y:S04]  /*38640*/  LDL.64 R24, [R1+0x10] ;  /* 0x0000100001187983 */ /* 0x001ea80000100a00 */
[----:B--2---:R0:W-:Y:S04]  /*38650*/  STL.64 [R1+0x6fe0], R24 ;  /* 0x006fe01801007387 */ /* 0x0041e80000100a00 */
[----:B0-----:R-:W2:Y:S04]  /*38660*/  LDL.64 R24, [R1+0x20] ;  /* 0x0000200001187983 */ /* 0x001ea80000100a00 */
[----:B--2---:R0:W-:Y:S04]  /*38670*/  STL.64 [R1+0x7008], R24 ;  /* 0x0070081801007387 */ /* 0x0041e80000100a00 */
[----:B0-----:R-:W2:Y:S01]  /*38680*/  LDL.LU.64 R24, [R1+0x970] ;  /* 0x0009700001187983 */ /* 0x001ea20000300a00 */
[----:B------:R-:W2:Y:S03]  /*38690*/  LDL.LU.64 R26, [R1+0x978] ;  /* 0x00097800011a7983 */ /* 0x000ea60000300a00 */
[----:B--2---:R-:W-:Y:S01]  /*386a0*/  STL.64 [R1+0x7040], R26 ;  /* 0x0070401a01007387 */ /* 0x004fe20000100a00 */
[----:B------:R0:W-:Y:S03]  /*386b0*/  STL.64 [R1+0x7038], R24 ;  /* 0x0070381801007387 */ /* 0x0001e60000100a00 */
        /* <DEDUP_REMOVED lines=13> */
[----:B------:R-:W2:Y:S01]  /*38790*/  LDL.LU.64 R26, [R1+0xd58] ;  /* 0x000d5800011a7983 */ /* 0x000ea20000300a00 */
[----:B----4-:R-:W-:Y:S01]  /*387a0*/  HMMA.16816.F32 R20, R12, R4, R20 ;  /* 0x000000040c14723c */ /* 0x010fe20000001814 */
[----:B---3--:R-:W-:-:S02]  /*387b0*/  IMAD.MOV.U32 R16, RZ, RZ, R10 ;  /* 0x000000ffff107224 */ /* 0x008fc400078e000a */
[----:B------:R-:W-:Y:S01]  /*387c0*/  IMAD.MOV.U32 R17, RZ, RZ, R7 ;  /* 0x000000ffff117224 */ /* 0x000fe200078e0007 */
[----:B--2---:R-:W-:Y:S01]  /*387d0*/  STL.64 [R1+0x70a0], R26 ;  /* 0x0070a01a01007387 */ /* 0x004fe20000100a00 */
[----:B------:R0:W-:Y:S03]  /*387e0*/  STL.64 [R1+0x7098], R24 ;  /* 0x0070981801007387 */ /* 0x0001e60000100a00 */
[----:B0-----:R-:W2:Y:S01]  /*387f0*/  LDL.LU.64 R24, [R1+0xd60] ;  /* 0x000d600001187983 */ /* 0x001ea20000300a00 */
[----:B------:R-:W2:Y:S02]  /*38800*/  LDL.LU.64 R26, [R1+0xd68] ;  /* 0x000d6800011a7983 */ /* 0x000ea40000300a00 */
[----:B------:R-:W-:Y:S02]  /*38810*/  STL.64 [R1+0x6fb8], R8 ;  /* 0x006fb80801007387 */ /* 0x000fe40000100a00 */
[----:B------:R-:W-:Y:S10]  /*38820*/  STL.64 [R1+0x6fb0], R4 ;  /* 0x006fb00401007387 */ /* 0x000ff40000100a00 */
[----:B------:R-:W-:Y:S01]  /*38830*/  STL.64 [R1+0x430], R20 ;  /* 0x0004301401007387 */ /* 0x000fe20000100a00 */
[----:B------:R-:W-:Y:S02]  /*38840*/  STL.64 [R1+0x438], R22 ;  /* 0x0004381601007387 */ /* 0x000fe40000100a00 */
[----:B------:R-:W0:Y:S02]  /*38850*/  LDSM.16.MT88.4 R20, [R29+0x180] ;  /* 0x000180001d14783b */ /* 0x000e240000004200 */
[----:B0-----:R-:W-:Y:S02]  /*38860*/  STL.64 [R1+0x6f48], R22 ;  /* 0x006f481601007387 */ /* 0x001fe40000100a00 */
[----:B------:R0:W-:Y:S02]  /*38870*/  STL.64 [R1+0x6f40], R20 ;  /* 0x006f401401007387 */ /* 0x0001e40000100a00 */
[----:B0-----:R-:W3:Y:S01]  /*38880*/  LDL.LU.64 R20, [R1+0xb60] ;  /* 0x000b600001147983 */ /* 0x001ee20000300a00 */
[----:B------:R-:W3:Y:S01]  /*38890*/  LDL.LU.64 R22, [R1+0xb68] ;  /* 0x000b680001167983 */ /* 0x000ee20000300a00 */
[C---:B--2---:R-:W-:Y:S02]  /*388a0*/  HMMA.16816.F32 R16, R12.reuse, R16, R24 ;  /* 0x000000100c10723c */ /* 0x044fe40000001818 */
[----:B------:R-:W2:Y:S01]  /*388b0*/  LDL.LU.64 R26, [R1+0x70a0] ;  /* 0x0070a000011a7983 */ /* 0x000ea20000300a00 */
[----:B------:R-:W2:Y:S11]  /*388c0*/  LDL.LU.64 R24, [R1+0x7098] ;  /* 0x0070980001187983 */ /* 0x000eb60000300a00 */
[----:B------:R-:W-:Y:S09]  /*388d0*/  @!UPT UIADD3 URZ, URZ, URZ, URZ ;  /* 0x0000003f3f3ff290 */ /* 0x000ff2000fffe03f */
[----:B------:R0:W-:Y:S01]  /*388e0*/  STL.64 [R1+0x790], R16 ;  /* 0x0007901001007387 */ /* 0x0001e20000100a00 */
[----:B------:R2:W-:Y:S03]  /*388f0*/  STL.64 [R1+0x798], R18 ;  /* 0x0007981201007387 */ /* 0x0005e60000100a00 */
[----:B0-----:R-:W2:Y:S02]  /*38900*/  LDL.LU.64 R16, [R1+0x7090] ;  /* 0x0070900001107983 */ /* 0x001ea40000300a00 */
        /* <DEDUP_REMOVED lines=21> */
[----:B--2---:R-:W-:Y:S02]  /*38a60*/  HMMA.16816.F32 R16, R12, R16, R24 ;  /* 0x000000100c10723c */ /* 0x004fe40000001818 */
[----:B------:R-:W2:Y:S01]  /*38a70*/  LDL.LU.64 R26, [R1+0x7040] ;  /* 0x00704000011a7983 */ /* 0x000ea20000300a00 */
[----:B------:R-:W2:Y:S11]  /*38a80*/  LDL.LU.64 R24, [R1+0x7038] ;  /* 0x0070380001187983 */ /* 0x000eb60000300a00 */
[----:B------:R-:W-:Y:S09]  /*38a90*/  @!UPT UIADD3 URZ, URZ, URZ, URZ ;  /* 0x0000003f3f3ff290 */ /* 0x000ff2000fffe03f */
[----:B------:R0:W-:Y:S01]  /*38aa0*/  STL.64 [R1+0x750], R16 ;  /* 0x0007501001007387 */ /* 0x0001e20000100a00 */
[----:B------:R1:W-:Y:S03]  /*38ab0*/  STL.64 [R1+0x758], R18 ;  /* 0x0007581201007387 */ /* 0x0003e60000100a00 */
[----:B0-----:R-:W2:Y:S01]  /*38ac0*/  LDL.LU.64 R16, [R1+0x7030] ;  /* 0x0070300001107983 */ /* 0x001ea20000300a00 */
[----:B------:R-:W-:Y:S02]  /*38ad0*/  IMAD.MOV.U32 R8, RZ, RZ, R6 ;  /* 0x000000ffff087224 */ /* 0x000fe400078e0006 */
[----:B------:R-:W-:-:S07]  /*38ae0*/  IMAD.MOV.U32 R9, RZ, RZ, R3 ;  /* 0x000000ffff097224 */ /* 0x000fce00078e0003 */
[C---:B---3--:R-:W-:Y:S08]  /*38af0*/  HMMA.16816.F32 R20, R12.reuse, R8, R20 ;  /* 0x000000080c14723c */ /* 0x048ff00000001814 */
[----:B--2---:R-:W-:Y:S01]  /*38b00*/  HMMA.16816.F32 R8, R12, R16, R24 ;  /* 0x000000100c08723c */ /* 0x004fe20000001818 */
[----:B------:R-:W2:Y:S11]  /*38b10*/  LDL.LU.64 R16, [R1+0x960] ;  /* 0x0009600001107983 */ /* 0x000eb60000300a00 */
[----:B------:R-:W-:Y:S03]  /*38b20*/  @!UPT UIADD3 URZ, URZ, URZ, URZ ;  /* 0x0000003f3f3ff290 */ /* 0x000fe6000fffe03f */
[----:B------:R-:W-:Y:S02]  /*38b30*/  STL.64 [R1+0x740], R20 ;  /* 0x0007401401007387 */ /* 0x000fe40000100a00 */
[----:B------:R-:W-:Y:S02]  /*38b40*/  STL.64 [R1+0x748], R22 ;  /* 0x0007481601007387 */ /* 0x000fe40000100a00 */
[----:B-1----:R-:W2:Y:S04]  /*38b50*/  LDL.LU.64 R18, [R1+0x968] ;  /* 0x0009680001127983 */ /* 0x002ea80000300a00 */
[----:B------:R-:W-:Y:S01]  /*38b60*/  STL.64 [R1+0x730], R8 ;  /* 0x0007300801007387 */ /* 0x000fe20000100a00 */
[----:B------:R-:W-:Y:S02]  /*38b70*/  STL.64 [R1+0x738], R10 ;  /* 0x0007380a01007387 */ /* 0x000fe40000100a00 */
[----:B------:R-:W3:Y:S02]  /*38b80*/  LDL.LU.64 R24, [R1+0x530] ;  /* 0x0005300001187983 */ /* 0x000ee40000300a00 */
[----:B------:R-:W4:Y:S02]  /*38b90*/  LDL.LU.64 R26, [R1+0x538] ;  /* 0x00053800011a7983 */ /* 0x000f240000300a00 */
[----:B----4-:R-:W-:Y:S01]  /*38ba0*/  STL.64 [R1+0x7020], R26 ;  /* 0x0070201a01007387 */ /* 0x010fe20000100a00 */
[----:B---3--:R0:W-:Y:S03]  /*38bb0*/  STL.64 [R1+0x7018], R24 ;  /* 0x0070181801007387 */ /* 0x0081e60000100a00 */
[----:B0-----:R-:W3:Y:S01]  /*38bc0*/  LDL.LU.64 R24, [R1+0x950] ;  /* 0x0009500001187983 */ /* 0x001ee20000300a00 */
[----:B------:R-:W3:Y:S02]  /*38bd0*/  LDL.LU.64 R26, [R1+0x958] ;  /* 0x00095800011a7983 */ /* 0x000ee40000300a00 */
[----:B------:R-:W4:Y:S02]  /*38be0*/  LDL.LU.64 R20, [R1+0xf00] ;  /* 0x000f000001147983 */ /* 0x000f240000300a00 */
[----:B------:R-:W2:Y:S02]  /*38bf0*/  LDL.LU.64 R22, [R1+0xf08] ;  /* 0x000f080001167983 */ /* 0x000ea40000300a00 */
[----:B--2---:R-:W-:Y:S01]  /*38c00*/  STL.64 [R1+0x6ff0], R22 ;  /* 0x006ff01601007387 */ /* 0x004fe20000100a00 */
[----:B----4-:R0:W-:Y:S03]  /*38c10*/  STL.64 [R1+0x6fe8], R20 ;  /* 0x006fe81401007387 */ /* 0x0101e60000100a00 */
[----:B0-----:R-:W2:Y:S01]  /*38c20*/  LDL.LU.64 R20, [R1+0xf10] ;  /* 0x000f100001147983 */ /* 0x001ea20000300a00 */
[----:B------:R-:W2:Y:S02]  /*38c30*/  LDL.LU.64 R22, [R1+0xf18] ;  /* 0x000f180001167983 */ /* 0x000ea40000300a00 */
[----:B------:R-:W4:Y:S02]  /*38c40*/  LDL.LU.64 R8, [R1+0xee0] ;  /* 0x000ee00001087983 */ /* 0x000f240000300a00 */
[----:B------:R-:W2:Y:S02]  /*38c50*/  LDL.LU.64 R10, [R1+0xee8] ;  /* 0x000ee800010a7983 */ /* 0x000ea40000300a00 */
[----:B------:R-:W-:-:S02]  /*38c60*/  IMAD.MOV.U32 R4, RZ, RZ, R2 ;  /* 0x000000ffff047224 */ /* 0x000fc400078e0002 */
[----:B------:R-:W-:-:S07]  /*38c70*/  IMAD.MOV.U32 R5, RZ, RZ, R0 ;  /* 0x000000ffff057224 */ /* 0x000fce00078e0000 */
[C---:B------:R-:W-:Y:S01]  /*38c80*/  HMMA.16816.F32 R4, R12.reuse, R4, R16 ;  /* 0x000000040c04723c */ /* 0x040fe20000001810 */
[----:B--2---:R-:W-:Y:S01]  /*38c90*/  STL.64 [R1+0x6fd0], R10 ;  /* 0x006fd00a01007387 */ /* 0x004fe20000100a00 */
[----:B----4-:R0:W-:Y:S03]  /*38ca0*/  STL.64 [R1+0x6fc8], R8 ;  /* 0x006fc80801007387 */ /* 0x0101e60000100a00 */
[----:B0-----:R-:W2:Y:S01]  /*38cb0*/  LDL.LU.64 R8, [R1+0xef0] ;  /* 0x000ef00001087983 */ /* 0x001ea20000300a00 */
[----:B------:R-:W2:Y:S02]  /*38cc0*/  LDL.LU.64 R10, [R1+0xef8] ;  /* 0x000ef800010a7983 */ /* 0x000ea40000300a00 */
[----:B------:R-:W3:Y:S11]  /*38cd0*/  LDL.LU.64 R16, [R1+0x7028] ;  /* 0x0070280001107983 */ /* 0x000ef60000300a00 */
[----:B------:R-:W-:Y:S04]  /*38ce0*/  @!UPT UIADD3 URZ, URZ, URZ, URZ ;  /* 0x0000003f3f3ff290 */ /* 0x000fe8000fffe03f */
[----:B------:R0:W-:Y:S01]  /*38cf0*/  STL.64 [R1+0x720], R4 ;  /* 0x0007200401007387 */ /* 0x0001e20000100a00 */
[----:B------:R1:W-:Y:S04]  /*38d00*/  STL.64 [R1+0x728], R6 ;  /* 0x0007280601007387 */ /* 0x0003e80000100a00 */
[----:B0-----:R-:W4:Y:S01]  /*38d10*/  LDL.LU.64 R4, [R1+0xd10] ;  /* 0x000d100001047983 */ /* 0x001f220000300a00 */
[----:B-1----:R-:W4:Y:S01]  /*38d20*/  LDL.LU.64 R6, [R1+0xd18] ;  /* 0x000d180001067983 */ /* 0x002f220000300a00 */
[C---:B---3--:R-:W-:Y:S02]  /*38d30*/  HMMA.16816.F32 R16, R12.reuse, R16, R24 ;  /* 0x000000100c10723c */ /* 0x048fe40000001818 */
[----:B------:R-:W3:Y:S01]  /*38d40*/  LDL.LU.64 R26, [R1+0x7020] ;  /* 0x00702000011a7983 */ /* 0x000ee20000300a00 */
[----:B------:R-:W3:Y:S11]  /*38d50*/  LDL.LU.64 R24, [R1+0x7018] ;  /* 0x0070180001187983 */ /* 0x000ef60000300a00 */
[----:B------:R-:W-:Y:S09]  /*38d60*/  @!UPT UIADD3 URZ, URZ, URZ, URZ ;  /* 0x0000003f3f3ff290 */ /* 0x000ff2000fffe03f */
[----:B------:R0:W-:Y:S01]  /*38d70*/  STL.64 [R1+0x710], R16 ;  /* 0x0007101001007387 */ /* 0x0001e20000100a00 */
[----:B------:R1:W-:Y:S03]  /*38d80*/  STL.64 [R1+0x718], R18 ;  /* 0x0007181201007387 */ /* 0x0003e60000100a00 */
[----:B0-----:R-:W3:Y:S02]  /*38d90*/  LDL.LU.64 R16, [R1+0x7010] ;  /* 0x0070100001107983 */ /* 0x001ee40000300a00 */
[----:B---3--:R-:W-:Y:S02]  /*38da0*/  HMMA.16816.F32 R12, R12, R16, R24 ;  /* 0x000000100c0c723c */ /* 0x008fe40000001818 */
[----:B------:R-:W3:Y:S01]  /*38db0*/  LDL.LU.64 R24, [R1+0x7008] ;  /* 0x0070080001187983 */ /* 0x000ee20000300a00 */
[----:B-1----:R-:W3:Y:S02]  /*38dc0*/  LDL.LU.64 R18, [R1+0x7000] ;  /* 0x0070000001127983 */ /* 0x002ee40000300a00 */
[----:B------:R-:W3:Y:S11]  /*38dd0*/  LDL.LU.64 R16, [R1+0x6ff8] ;  /* 0x006ff80001107983 */ /* 0x000ef60000300a00 */
[----:B------:R-:W-:Y:S07]  /*38de0*/  @!UPT UIADD3 URZ, URZ, URZ, URZ ;  /* 0x0000003f3f3ff290 */ /* 0x000fee000fffe03f */
[----:B------:R0:W-:Y:S01]  /*38df0*/  STL.64 [R1+0x420], R12 ;  /* 0x0004200c01007387 */ /* 0x0001e20000100a00 */
[----:B------:R1:W-:Y:S03]  /*38e00*/  STL.64 [R1+0x428], R14 ;  /* 0x0004280e01007387 */ /* 0x0003e60000100a00 */
[----:B0-----:R-:W2:Y:S01]  /*38e10*/  LDL.LU.64 R12, [R1+0xce0] ;  /* 0x000ce000010c7983 */ /* 0x001ea20000300a00 */
[----:B-1----:R-:W2:Y:S01]  /*38e20*/  LDL.LU.64 R14, [R1+0xce8] ;  /* 0x000ce800010e7983 */ /* 0x002ea20000300a00 */
        /* <DEDUP_REMOVED lines=8> */
[----:B------:R-:W3:Y:S02]  /*38eb0*/  LDL.LU.64 R24, [R1+0x6fe0] ;  /* 0x006fe00001187983 */ /* 0x000ee40000300a00 */
[C---:B---3--:R-:W-:Y:S11]  /*38ec0*/  HMMA.16816.F32 R20, R16.reuse, R24, R20 ;  /* 0x000000181014723c */ /* 0x048ff60000001814 */
[----:B------:R-:W-:Y:S11]  /*38ed0*/  @!UPT UIADD3 URZ, URZ, URZ, URZ ;  /* 0x0000003f3f3ff290 */ /* 0x000ff6000fffe03f */
[----:B------:R-:W-:Y:S01]  /*38ee0*/  @!UPT UIADD3 URZ, URZ, URZ, URZ ;  /* 0x0000003f3f3ff290 */ /* 0x000fe2000fffe03f */
[----:B------:R0:W-:Y:S01]  /*38ef0*/  STL.64 [R1+0x400], R20 ;  /* 0x0004001401007387 */ /* 0x0001e20000100a00 */
[----:B------:R-:W-:Y:S02]  /*38f00*/  STL.64 [R1+0x408], R22 ;  /* 0x0004081601007387 */ /* 0x000fe40000100a00 */
[----:B0-----:R-:W-:Y:S02]  /*38f10*/  IMAD.MOV.U32 R21, RZ, RZ, R24 ;  /* 0x000000ffff157224 */ /* 0x001fe400078e0018 */
[----:B------:R-:W-:Y:S02]  /*38f20*/  IMAD.MOV.U32 R20, RZ, RZ, R25 ;  /* 0x000000ffff147224 */ /* 0x000fe400078e0019 */
[----:B------:R-:W2:Y:S03]  /*38f30*/  LDL.LU.64 R24, [R1+0x6fd8] ;  /* 0x006fd80001187983 */ /* 0x000ea60000300a00 */
[----:B------:R0:W-:Y:S02]  /*38f40*/  STL.64 [R1+0x6f68], R20 ;  /* 0x006f681401007387 */ /* 0x0001e40000100a00 */
[----:B0-----:R-:W3:Y:S01]  /*38f50*/  LDL.64 R20, [R1+0x30] ;  /* 0x0000300001147983 */ /* 0x001ee20000100a00 */
[C---:B--2---:R-:W-:Y:S03]  /*38f60*/  HMMA.16816.F32 R24, R16.reuse, R24, R8 ;  /* 0x000000181018723c */ /* 0x044fe60000001808 */
[----:B------:R-:W2:Y:S01]  /*38f70*/  LDL.LU.64 R10, [R1+0x6fd0] ;  /* 0x006fd000010a7983 */ /* 0x000ea20000300a00 */
[----:B------:R-:W2:Y:S11]  /*38f80*/  LDL.LU.64 R8, [R1+0x6fc8] ;  /* 0x006fc80001087983 */ /* 0x000eb60000300a00 */
[----:B------:R-:W-:Y:S08]  /*38f90*/  @!UPT UIADD3 URZ, URZ, URZ, URZ ;  /* 0x0000003f3f3ff290 */ /* 0x000ff0000fffe03f */
[----:B------:R0:W-:Y:S01]  /*38fa0*/  STL.64 [R1+0x3f0], R24 ;  /* 0x0003f01801007387 */ /* 0x0001e20000100a00 */
[----:B------:R-:W-:Y:S03]  /*38fb0*/  STL.64 [R1+0x3f8], R26 ;  /* 0x0003f81a01007387 */ /* 0x000fe60000100a00 */
[----:B0-----:R-:W2:Y:S02]  /*38fc0*/  LDL.LU.64 R24, [R1+0x6fc0] ;  /* 0x006fc00001187983 */ /* 0x001ea40000300a00 */
[C---:B--2---:R-:W-:Y:S11]  /*38fd0*/  HMMA.16816.F32 R8, R16.reuse, R24, R8 ;  /* 0x000000181008723c */ /* 0x044ff60000001808 */
[----:B------:R-:W-:Y:S11]  /*38fe0*/  @!UPT UIADD3 URZ, URZ, URZ, URZ ;  /* 0x0000003f3f3ff290 */ /* 0x000ff6000fffe03f */
[----:B------:R-:W-:Y:S01]  /*38ff0*/  @!UPT UIADD3 URZ, URZ, URZ, URZ ;  /* 0x0000003f3f3ff290 */ /* 0x000fe2000fffe03f */
[----:B------:R0:W-:Y:S01]  /*39000*/  STL.64 [R1+0x3e0], R8 ;  /* 0x0003e00801007387 */ /* 0x0001e20000100a00 */
[----:B------:R-:W-:Y:S03]  /*39010*/  STL.64 [R1+0x3e8], R10 ;  /* 0x0003e80a01007387 */ /* 0x000fe60000100a00 */
[----:B0-----:R-:W4:Y:S01]  /*39020*/  LDL.LU.64 R8, [R1+0x6fb8] ;  /* 0x006fb80001087983 */ /* 0x001f220000300a00 */
[----:B------:R0:W-:Y:S03]  /*39030*/  STL.64 [R1+0x6f90], R24 ;  /* 0x006f901801007387 */ /* 0x0001e60000100a00 */
[----:B0-----:R-:W2:Y:S01]  /*39040*/  LDL.64 R24, [R1+0xc0] ;  /* 0x0000c00001187983 */ /* 0x001ea20000100a00 */
[C---:B----4-:R-:W-:Y:S11]  /*39050*/  HMMA.16816.F32 R4, R16.reuse, R8, R4 ;  /* 0x000000081004723c */ /* 0x050ff60000001804 */
[----:B------:R-:W-:Y:S11]  /*39060*/  @!UPT UIADD3 URZ, URZ, URZ, URZ ;  /* 0x0000003f3f3ff290 */ /* 0x000ff6000fffe03f */
[----:B------:R-:W-:Y:S01]  /*39070*/  @!UPT UIADD3 URZ, URZ, URZ, URZ ;  /* 0x0000003f3f3ff290 */ /* 0x000fe2000fffe03f */
[----:B------:R0:W-:Y:S01]  /*39080*/  STL.64 [R1+0x3d0], R4 ;  /* 0x0003d00401007387 */ /* 0x0001e20000100a00 */
[----:B------:R-:W-:Y:S03]  /*39090*/  STL.64 [R1+0x3d8], R6 ;  /* 0x0003d80601007387 */ /* 0x000fe60000100a00 */
[----:B0-----:R-:W4:Y:S02]  /*390a0*/  LDL.LU.64 R4, [R1+0x6fb0] ;  /* 0x006fb00001047983 */ /* 0x001f240000300a00 */
[----:B----4-:R-:W-:Y:S11]  /*390b0*/  HMMA.16816.F32 R12, R16, R4, R12 ;  /* 0x00000004100c723c */ /* 0x010ff6000000180c */
[----:B------:R-:W-:Y:S11]  /*390c0*/  @!UPT UIADD3 URZ, URZ, URZ, URZ ;  /* 0x0000003f3f3ff290 */ /* 0x000ff6000fffe03f */
[----:B------:R-:W-:Y:S01]  /*390d0*/  @!UPT UIADD3 URZ, URZ, URZ, URZ ;  /* 0x0000003f3f3ff290 */ /* 0x000fe2000fffe03f */
[----:B------:R-:W-:Y:S01]  /*390e0*/  STL.64 [R1+0x3c0], R12 ;  /* 0x0003c00c01007387 */ /* 0x000fe20000100a00 */
[----:B------:R-:W-:Y:S02]  /*390f0*/  STL.64 [R1+0x3c8], R14 ;  /* 0x0003c80e01007387 */ /* 0x000fe40000100a00 */
[----:B------:R-:W0:Y:S04]  /*39100*/  LDSM.16.MT88.4 R12, [R29+0x200] ;  /* 0x000200001d0c783b */ /* 0x000e280000004200 */
[----:B------:R-:W-:Y:S01]  /*39110*/  STL [R1+0x6ee0], R29 ;  /* 0x006ee01d01007387 */ /* 0x000fe20000100800 */
[----:B0-----:R-:W-:Y:S01]  /*39120*/  STL.64 [R1+0x6e00], R14 ;  /* 0x006e000e01007387 */ /* 0x001fe20000100a00 */
[----:B------:R0:W-:Y:S03]  /*39130*/  STL.64 [R1+0x6df8], R12 ;  /* 0x006df80c01007387 */ /* 0x0001e60000100a00 */
[----:B0-----:R-:W4:Y:S04]  /*39140*/  LDL.64 R12, [R1+0x50] ;  /* 0x00005000010c7983 */ /* 0x001f280000100a00 */
[----:B----4-:R0:W-:Y:S04]  /*39150*/  STL.64 [R1+0x6fa8], R12 ;  /* 0x006fa80c01007387 */ /* 0x0101e80000100a00 */
[----:B0-----:R-:W4:Y:S01]  /*39160*/  LDL.LU.64 R12, [R1+0xd00] ;  /* 0x000d0000010c7983 */ /* 0x001f220000300a00 */
[----:B------:R-:W4:Y:S02]  /*39170*/  LDL.LU.64 R14, [R1+0xd08] ;  /* 0x000d0800010e7983 */ /* 0x000f240000300a00 */
[----:B---3--:R-:W-:-:S02]  /*39180*/  IMAD.MOV.U32 R6, RZ, RZ, R20 ;  /* 0x000000ffff067224 */ /* 0x008fc400078e0014 */
[----:B------:R-:W-:Y:S01]  /*39190*/  IMAD.MOV.U32 R3, RZ, RZ, R21 ;  /* 0x000000ffff037224 */ /* 0x000fe200078e0015 */
[----:B----4-:R-:W-:Y:S11]  /*391a0*/  HMMA.16816.F32 R12, R16, R20, R12 ;  /* 0x00000014100c723c */ /* 0x010ff6000000180c */
[----:B------:R-:W-:Y:S11]  /*391b0*/  @!UPT UIADD3 URZ, URZ, URZ, URZ ;  /* 0x0000003f3f3ff290 */ /* 0x000ff6000fffe03f */
[----:B------:R-:W-:Y:S01]  /*391c0*/  @!UPT UIADD3 URZ, URZ, URZ, URZ ;  /* 0x0000003f3f3ff290 */ /* 0x000fe2000fffe03f */
[----:B------:R0:W-:Y:S01]  /*391d0*/  STL.64 [R1+0x700], R12 ;  /* 0x0007000c01007387 */ /* 0x0001e20000100a00 */
[----:B------:R1:W-:Y:S03]  /*391e0*/  STL.64 [R1+0x708], R14 ;  /* 0x0007080e01007387 */ /* 0x0003e60000100a00 */
[----:B0-----:R-:W3:Y:S01]  /*391f0*/  LDL.LU.64 R12, [R1+0xb50] ;  /* 0x000b5000010c7983 */ /* 0x001ee20000300a00 */
[----:B-1----:R-:W3:Y:S02]  /*39200*/  LDL.LU.64 R14, [R1+0xb58] ;  /* 0x000b5800010e7983 */ /* 0x002ee40000300a00 */
[----:B------:R-:W4:Y:S02]  /*39210*/  LDL.64 R20, [R1+0x70] ;  /* 0x0000700001147983 */ /* 0x000f240000100a00 */
[----:B----4-:R0:W-:Y:S04]  /*39220*/  STL.64 [R1+0x6f78], R20 ;  /* 0x006f781401007387 */ /* 0x0101e80000100a00 */
[----:B0-----:R-:W4:Y:S01]  /*39230*/  LDL.LU.64 R20, [R1+0xcf0] ;  /* 0x000cf00001147983 */ /* 0x001f220000300a00 */
[----:B------:R-:W4:Y:S02]  /*39240*/  LDL.LU.64 R22, [R1+0xcf8] ;  /* 0x000cf80001167983 */ /* 0x000f240000300a00 */
[----:B--2---:R-:W-:-:S02]  /*39250*/  IMAD.MOV.U32 R10, RZ, RZ, R24 ;  /* 0x000000ffff0a7224 */ /* 0x004fc400078e0018 */
[----:B------:R-:W-:Y:S02]  /*39260*/  STL [R1+0x6ee4], R3 ;  /* 0x006ee40301007387 */ /* 0x000fe40000100800 */
[----:B------:R-:W-:Y:S01]  /*39270*/  IMAD.MOV.U32 R7, RZ, RZ, R25 ;  /* 0x000000ffff077224 */ /* 0x000fe200078e0019 */
[C---:B----4-:R-:W-:Y:S11]  /*39280*/  HMMA.16816.F32 R20, R16.reuse, R24, R20 ;  /* 0x000000181014723c */ /* 0x050ff60000001814 */
[----:B------:R-:W-:Y:S11]  /*39290*/  @!UPT UIADD3 URZ, URZ, URZ, URZ ;  /* 0x0000003f3f3ff290 */ /* 0x000ff6000fffe03f */
[----:B------:R-:W-:Y:S01]  /*392a0*/  @!UPT UIADD3 URZ, URZ, URZ, URZ ;  /* 0x0000003f3f3ff290 */ /* 0x000fe2000fffe03f */
[----:B------:R-:W-:Y:S01]  /*392b0*/  STL.64 [R1+0x6f0], R20 ;  /* 0x0006f01401007387 */ /* 0x000fe20000100a00 */
[----:B------:R-:W-:Y:S02]  /*392c0*/  STL.64 [R1+0x6f8], R22 ;  /* 0x0006f81601007387 */ /* 0x000fe40000100a00 */
[----:B------:R-:W-:Y:S02]  /*392d0*/  STL [R1+0x6fa0], R10 ;  /* 0x006fa00a01007387 */ /* 0x000fe40000100800 */
[----:B------:R0:W-:Y:S02]  /*392e0*/  STL.64 [R1+0x6f98], R8 ;  /* 0x006f980801007387 */ /* 0x0001e40000100a00 */
[----:B0-----:R-:W3:Y:S01]  /*392f0*/  LDL.64 R8, [R1+0xb0] ;  /* 0x0000b00001087983 */ /* 0x001ee20000100a00 */
[----:B------:R-:W2:Y:S02]  /*39300*/  LDL.LU.64 R24, [R1+0xb30] ;  /* 0x000b300001187983 */ /* 0x000ea40000300a00 */
[----:B------:R-:W2:Y:S02]  /*39310*/  LDL.LU.64 R26, [R1+0xb38] ;  /* 0x000b3800011a7983 */ /* 0x000ea40000300a00 */
[----:B------:R-:W4:Y:S01]  /*39320*/  LDL.LU.64 R20, [R1+0xb20] ;  /* 0x000b200001147983 */ /* 0x000f220000300a00 */
[----:B------:R-:W2:Y:S01]  /*39330*/  LDL.LU.64 R22, [R1+0xb28] ;  /* 0x000b280001167983 */ /* 0x000ea20000300a00 */
[----:B---3--:R-:W-:Y:S03]  /*39340*/  HMMA.16816.F32 R12, R16, R8, R12 ;  /* 0x00000008100c723c */ /* 0x008fe6000000180c */
[----:B--2---:R-:W-:Y:S01]  /*39350*/  STL.64 [R1+0x6f88], R22 ;  /* 0x006f881601007387 */ /* 0x004fe20000100a00 */
[----:B----4-:R0:W-:Y:S03]  /*39360*/  STL.64 [R1+0x6f80], R20 ;  /* 0x006f801401007387 */ /* 0x0101e60000100a00 */
[----:B0-----:R-:W2:Y:S01]  /*39370*/  LDL.64 R20, [R1+0xa0] ;  /* 0x0000a00001147983 */ /* 0x001ea20000100a00 */
[----:B------:R-:W-:Y:S02]  /*39380*/  STL.64 [R1+0x6ed8], R6 ;  /* 0x006ed80601007387 */ /* 0x000fe40000100a00 */
[----:B------:R0:W-:Y:S02]  /*39390*/  STL.64 [R1+0x6ed0], R4 ;  /* 0x006ed00401007387 */ /* 0x0001e40000100a00 */
[----:B------:R-:W-:Y:S01]  /*393a0*/  IMAD.MOV.U32 R11, RZ, RZ, R9 ;  /* 0x000000ffff0b7224 */ /* 0x000fe200078e0009 */
[----:B0-----:R-:W3:Y:S10]  /*393b0*/  LDL.64 R4, [R1+0x90] ;  /* 0x0000900001047983 */ /* 0x001ef40000100a00 */
[----:B------:R0:W-:Y:S02]  /*393c0*/  STL.64 [R1+0x6e0], R12 ;  /* 0x0006e00c01007387 */ /* 0x0001e40000100a00 */
[----:B------:R1:W-:Y:S01]  /*393d0*/  STL.64 [R1+0x6e8], R14 ;  /* 0x0006e80e01007387 */ /* 0x0003e20000100a00 */
[----:B0-----:R-:W4:Y:S01]  /*393e0*/  LDL.LU.64 R12, [R1+0x6fa8] ;  /* 0x006fa800010c7983 */ /* 0x001f220000300a00 */
[----:B-1----:R-:W-:-:S02]  /*393f0*/  IMAD.MOV.U32 R14, RZ, RZ, R8 ;  /* 0x000000ffff0e7224 */ /* 0x002fc400078e0008 */
[----:B------:R-:W3:Y:S02]  /*39400*/  LDL.LU R10, [R1+0x6fa0] ;  /* 0x006fa000010a7983 */ /* 0x000ee40000300800 */
[----:B------:R-:W4:Y:S01]  /*39410*/  LDL.LU.64 R8, [R1+0x6f98] ;  /* 0x006f980001087983 */ /* 0x000f220000300a00 */
[----:B--2---:R-:W-:Y:S01]  /*39420*/  HMMA.16816.F32 R24, R16, R20, R24 ;  /* 0x000000141018723c */ /* 0x004fe20000001818 */
[----:B------:R-:W-:Y:S01]  /*39430*/  IMAD.MOV.U32 R15, RZ, RZ, R21 ;  /* 0x000000ffff0f7224 */ /* 0x000fe200078e0015 */
[----:B---3--:R-:W-:Y:S01]  /*39440*/  STL.64 [R1+0x6ef0], R10 ;  /* 0x006ef00a01007387 */ /* 0x008fe20000100a00 */
[----:B----4-:R0:W-:Y:S03]  /*39450*/  STL.64 [R1+0x6ee8], R8 ;  /* 0x006ee80801007387 */ /* 0x0101e60000100a00 */
[----:B0-----:R-:W2:Y:S11]  /*39460*/  LDL.64 R8, [R1+0x80] ;  /* 0x0000800001087983 */ /* 0x001eb60000100a00 */
[----:B------:R-:W-:Y:S06]  /*39470*/  @!UPT UIADD3 URZ, URZ, URZ, URZ ;  /* 0x0000003f3f3ff290 */ /* 0x000fec000fffe03f */
[----:B------:R0:W-:Y:S02]  /*39480*/  STL.64 [R1+0x6d0], R24 ;  /* 0x0006d01801007387 */ /* 0x0001e40000100a00 */
[----:B------:R1:W-:Y:S01]  /*39490*/  STL.64 [R1+0x6d8], R26 ;  /* 0x0006d81a01007387 */ /* 0x0003e20000100a00 */
[----:B0-----:R-:W3:Y:S01]  /*394a0*/  LDL.LU.64 R24, [R1+0x6f90] ;  /* 0x006f900001187983 */ /* 0x001ee20000300a00 */
[----:B-1----:R-:W-:Y:S02]  /*394b0*/  IMAD.MOV.U32 R26, RZ, RZ, R20 ;  /* 0x000000ffff1a7224 */ /* 0x002fe400078e0014 */
[----:B------:R-:W4:Y:S02]  /*394c0*/  LDL.LU.64 R22, [R1+0x6f88] ;  /* 0x006f880001167983 */ /* 0x000f240000300a00 */
[----:B------:R-:W4:Y:S01]  /*394d0*/  LDL.LU.64 R20, [R1+0x6f80] ;  /* 0x006f800001147983 */ /* 0x000f220000300a00 */
[----:B------:R-:W-:Y:S01]  /*394e0*/  STL.64 [R1+0x6f58], R14 ;  /* 0x006f580e01007387 */ /* 0x000fe20000100a00 */
[----:B------:R0:W-:Y:S03]  /*394f0*/  STL.64 [R1+0x6f50], R12 ;  /* 0x006f500c01007387 */ /* 0x0001e60000100a00 */
[----:B0-----:R-:W2:Y:S01]  /*39500*/  LDL.64 R12, [R1+0x60] ;  /* 0x00006000010c7983 */ /* 0x001ea20000100a00 */
[----:B------:R-:W-:-:S02]  /*39510*/  IMAD.MOV.U32 R28, RZ, RZ, R4 ;  /* 0x000000ffff1c7224 */ /* 0x000fc400078e0004 */
[----:B------:R-:W-:Y:S01]  /*39520*/  IMAD.MOV.U32 R27, RZ, RZ, R5 ;  /* 0x000000ffff1b7224 */ /* 0x000fe200078e0005 */
[C---:B----4-:R-:W-:Y:S01]  /*39530*/  HMMA.16816.F32 R20, R16.reuse, R4, R20 ;  /* 0x000000041014723c */ /* 0x050fe20000001814 */
[----:B--2---:R0:W-:Y:S04]  /*39540*/  STL.64 [R1+0x6f70], R12 ;  /* 0x006f700c01007387 */ /* 0x0041e80000100a00 */
[----:B0-----:R-:W2:Y:S01]  /*39550*/  LDL.LU.64 R12, [R1+0x940] ;  /* 0x00094000010c7983 */ /* 0x001ea20000300a00 */
[----:B------:R-:W2:Y:S11]  /*39560*/  LDL.LU.64 R14, [R1+0x948] ;  /* 0x00094800010e7983 */ /* 0x000eb60000300a00 */
[----:B------:R-:W-:Y:S06]  /*39570*/  @!UPT UIADD3 URZ, URZ, URZ, URZ ;  /* 0x0000003f3f3ff290 */ /* 0x000fec000fffe03f */
[----:B------:R0:W-:Y:S02]  /*39580*/  STL.64 [R1+0x6c0], R20 ;  /* 0x0006c01401007387 */ /* 0x0001e40000100a00 */
[----:B------:R-:W-:Y:S01]  /*39590*/  STL.64 [R1+0x6c8], R22 ;  /* 0x0006c81601007387 */ /* 0x000fe20000100a00 */
[----:B0-----:R-:W2:Y:S01]  /*395a0*/  LDL.LU.64 R20, [R1+0x6f78] ;  /* 0x006f780001147983 */ /* 0x001ea20000300a00 */
[----:B------:R-:W4:Y:S03]  /*395b0*/  LDL.64 R4, [R1+0x40] ;  /* 0x0000400001047983 */ /* 0x000f260000100a00 */
[----:B----4-:R0:W-:Y:S04]  /*395c0*/  STL.64 [R1+0x6f60], R4 ;  /* 0x006f600401007387 */ /* 0x0101e80000100a00 */
[----:B0-----:R-:W4:Y:S01]  /*395d0*/  LDL.LU.64 R4, [R1+0xb10] ;  /* 0x000b100001047983 */ /* 0x001f220000300a00 */
[----:B------:R-:W4:Y:S01]  /*395e0*/  LDL.LU.64 R6, [R1+0xb18] ;  /* 0x000b180001067983 */ /* 0x000f220000300a00 */
[----:B--2---:R-:W-:Y:S01]  /*395f0*/  HMMA.16816.F32 R12, R16, R20, R12 ;  /* 0x00000014100c723c */ /* 0x004fe2000000180c */
[----:B------:R-:W-:Y:S01]  /*39600*/  STL.64 [R1+0x6f00], R26 ;  /* 0x006f001a01007387 */ /* 0x000fe20000100a00 */
[----:B---3--:R0:W-:Y:S01]  /*39610*/  STL.64 [R1+0x6ef8], R24 ;  /* 0x006ef81801007387 */ /* 0x0081e20000100a00 */
[----:B------:R-:W-:-:S02]  /*39620*/  IMAD.MOV.U32 R3, RZ, RZ, R8 ;  /* 0x000000ffff037224 */ /* 0x000fc400078e0008 */
[----:B------:R-:W-:Y:S01]  /*39630*/  IMAD.MOV.U32 R29, RZ, RZ, R9 ;  /* 0x000000ffff1d7224 */ /* 0x000fe200078e0009 */
[----:B0-----:R-:W2:Y:S01]  /*39640*/  LDL.64 R24, [R1] ;  /* 0x0000000001187983 */ /* 0x001ea20000100a00 */
[----:B------:R-:W-:Y:S02]  /*39650*/  IMAD.MOV.U32 R27, RZ, RZ, R20 ;  /* 0x000000ffff1b7224 */ /* 0x000fe400078e0014 */
[----:B------:R-:W-:Y:S01]  /*39660*/  IMAD.MOV.U32 R26, RZ, RZ, R21 ;  /* 0x000000ffff1a7224 */ /* 0x000fe200078e0015 */
[C---:B----4-:R-:W-:Y:S11]  /*39670*/  HMMA.16816.F32 R4, R16.reuse, R8, R4 ;  /* 0x000000081004723c */ /* 0x050ff60000001804 */
[----:B------:R-:W-:Y:S11]  /*39680*/  @!UPT UIADD3 URZ, URZ, URZ, URZ ;  /* 0x0000003f3f3ff290 */ /* 0x000ff6000fffe03f */
[----:B------:R-:W-:Y:S01]  /*39690*/  @!UPT UIADD3 URZ, URZ, URZ, URZ ;  /* 0x0000003f3f3ff290 */ /* 0x000fe2000fffe03f */
[----:B------:R0:W-:Y:S01]  /*396a0*/  STL.64 [R1+0x6b0], R4 ;  /* 0x0006b00401007387 */ /* 0x0001e20000100a00 */
[----:B------:R1:W-:Y:S03]  /*396b0*/  STL.64 [R1+0x6b8], R6 ;  /* 0x0006b80601007387 */ /* 0x0003e60000100a00 */
[----:B0-----:R-:W3:Y:S01]  /*396c0*/  LDL.LU.64 R4, [R1+0x930] ;  /* 0x0009300001047983 */ /* 0x001ee20000300a00 */
[----:B-1----:R-:W3:Y:S02]  /*396d0*/  LDL.LU.64 R6, [R1+0x938] ;  /* 0x0009380001067983 */ /* 0x002ee40000300a00 */
[----:B------:R-:W4:Y:S02]  /*396e0*/  LDL.LU.64 R8, [R1+0x5b0] ;  /* 0x0005b00001087983 */ /* 0x000f240000300a00 */
[----:B------:R-:W4:Y:S01]  /*396f0*/  LDL.LU.64 R10, [R1+0x5b8] ;  /* 0x0005b800010a7983 */ /* 0x000f220000300a00 */
[----:B------:R0:W-:Y:S01]  /*39700*/  STL.64 [R1+0x6a0], R12 ;  /* 0x0006a00c01007387 */ /* 0x0001e20000100a00 */
[----:B------:R-:W-:Y:S03]  /*39710*/  STL.64 [R1+0x6a8], R14 ;  /* 0x0006a80e01007387 */ /* 0x000fe60000100a00 */
[----:B0-----:R-:W3:Y:S01]  /*39720*/  LDL.LU.64 R12, [R1+0x6f70] ;  /* 0x006f7000010c7983 */ /* 0x001ee20000300a00 */
[----:B------:R-:W4:Y:S02]  /*39730*/  LDL.LU.64 R20, [R1+0x6f68] ;  /* 0x006f680001147983 */ /* 0x000f240000300a00 */
[----:B------:R-:W-:Y:S02]  /*39740*/  STL.64 [R1+0x6f10], R26 ;  /* 0x006f101a01007387 */ /* 0x000fe40000100a00 */
[----:B--2---:R4:W-:Y:S01]  /*39750*/  STL.64 [R1+0x6f08], R24 ;  /* 0x006f081801007387 */ /* 0x0049e20000100a00 */
[----:B---3--:R-:W-:Y:S01]  /*39760*/  HMMA.16816.F32 R4, R16, R12, R4 ;  /* 0x0000000c1004723c */ /* 0x008fe20000001804 */
[----:B----4-:R-:W-:-:S02]  /*39770*/  IMAD.MOV.U32 R24, RZ, RZ, R21 ;  /* 0x000000ffff187224 */ /* 0x010fc400078e0015 */
[----:B------:R-:W-:-:S05]  /*39780*/  IMAD.MOV.U32 R25, RZ, RZ, R20 ;  /* 0x000000ffff197224 */ /* 0x000fca00078e0014 */
[----:B------:R0:W-:Y:S01]  /*39790*/  STL.64 [R1+0x6f28], R24 ;  /* 0x006f281801007387 */ /* 0x0001e20000100a00 */
[----:B------:R-:W2:Y:S02]  /*397a0*/  LDL.LU.64 R20, [R1+0x520] ;  /* 0x0005200001147983 */ /* 0x000ea40000300a00 */
[----:B------:R-:W2:Y:S02]  /*397b0*/  LDL.LU.64 R22, [R1+0x528] ;  /* 0x0005280001167983 */ /* 0x000ea40000300a00 */
[----:B0-----:R-:W-:Y:S02]  /*397c0*/  IMAD.MOV.U32 R24, RZ, RZ, R2 ;  /* 0x000000ffff187224 */ /* 0x001fe400078e0002 */
[----:B------:R-:W-:-:S08]  /*397d0*/  IMAD.MOV.U32 R25, RZ, RZ, R0 ;  /* 0x000000ffff197224 */ /* 0x000fd000078e0000 */
[----:B------:R0:W-:Y:S01]  /*397e0*/  STL.64 [R1+0x690], R4 ;  /* 0x0006900401007387 */ /* 0x0001e20000100a00 */
[----:B------:R-:W-:Y:S02]  /*397f0*/  STL.64 [R1+0x698], R6 ;  /* 0x0006980601007387 */ /* 0x000fe40000100a00 */
[----:B------:R-:W-:Y:S02]  /*39800*/  IMAD.MOV.U32 R2, RZ, RZ, R12 ;  /* 0x000000ffff027224 */ /* 0x000fe400078e000c */
[----:B------:R-:W-:Y:S01]  /*39810*/  IMAD.MOV.U32 R0, RZ, RZ, R13 ;  /* 0x000000ffff007224 */ /* 0x000fe200078e000d */
[----:B0-----:R-:W2:Y:S01]  /*39820*/  LDL.LU.64 R4, [R1+0x6f60] ;  /* 0x006f600001047983 */ /* 0x001ea20000300a00 */
[----:B------:R-:W3:Y:S02]  /*39830*/  LDL.LU.64 R14, [R1+0x6f58] ;  /* 0x006f5800010e7983 */ /* 0x000ee40000300a00 */
[----:B------:R-:W4:Y:S02]  /*39840*/  LDL.LU.64 R12, [R1+0x6f50] ;  /* 0x006f5000010c7983 */ /* 0x000f240000300a00 */
[----:B----4-:R-:W-:Y:S01]  /*39850*/  HMMA.16816.F32 R8, R16, R12, R8 ;  /* 0x0000000c1008723c */ /* 0x010fe20000001808 */
[----:B------:R-:W-:Y:S11]  /*39860*/  STL.64 [R1+0x6e08], R12 ;  /* 0x006e080c01007387 */ /* 0x000ff60000100a00 */
[----:B------:R-:W-:Y:S11]  /*39870*/  @!UPT UIADD3 URZ, URZ, URZ, URZ ;  /* 0x0000003f3f3ff290 */ /* 0x000ff6000fffe03f */
[----:B------:R0:W-:Y:S01]  /*39880*/  STL.64 [R1+0x680], R8 ;  /* 0x0006800801007387 */ /* 0x0001e20000100a00 */
[----:B------:R1:W-:Y:S03]  /*39890*/  STL.64 [R1+0x688], R10 ;  /* 0x0006880a01007387 */ /* 0x0003e60000100a00 */
[----:B0-----:R-:W4:Y:S01]  /*398a0*/  LDL.LU.64 R8, [R1+0xea0] ;  /* 0x000ea00001087983 */ /* 0x001f220000300a00 */
[----:B-1----:R-:W2:Y:S03]  /*398b0*/  LDL.LU.64 R10, [R1+0xea8] ;  /* 0x000ea800010a7983 */ /* 0x002ea60000300a00 */
[----:B--2---:R-:W-:Y:S01]  /*398c0*/  STL.64 [R1+0x6f20], R10 ;  /* 0x006f200a01007387 */ /* 0x004fe20000100a00 */
[----:B----4-:R0:W-:Y:S03]  /*398d0*/  STL.64 [R1+0x6f18], R8 ;  /* 0x006f180801007387 */ /* 0x0101e60000100a00 */
[----:B0-----:R-:W2:Y:S01]  /*398e0*/  LDL.LU.64 R8, [R1+0xec0] ;  /* 0x000ec00001087983 */ /* 0x001ea20000300a00 */
[----:B------:R-:W4:Y:S02]  /*398f0*/  LDL.LU.64 R10, [R1+0xec8] ;  /* 0x000ec800010a7983 */ /* 0x000f240000300a00 */
[----:B------:R-:W-:-:S02]  /*39900*/  IMAD.MOV.U32 R12, RZ, RZ, R2 ;  /* 0x000000ffff0c7224 */ /* 0x000fc400078e0002 */
[----:B------:R-:W-:Y:S01]  /*39910*/  IMAD.MOV.U32 R13, RZ, RZ, R0 ;  /* 0x000000ffff0d7224 */ /* 0x000fe200078e0000 */
[----:B------:R-:W-:Y:S01]  /*39920*/  HMMA.16816.F32 R16, R16, R4, R20 ;  /* 0x000000041010723c */ /* 0x000fe20000001814 */
[----:B----4-:R-:W-:Y:S01]  /*39930*/  STL.64 [R1+0x6f38], R10 ;  /* 0x006f380a01007387 */ /* 0x010fe20000100a00 */
[----:B--2---:R0:W-:Y:S03]  /*39940*/  STL.64 [R1+0x6f30], R8 ;  /* 0x006f300801007387 */ /* 0x0041e60000100a00 */
[----:B0-----:R-:W2:Y:S01]  /*39950*/  LDL.LU.64 R8, [R1+0xed0] ;  /* 0x000ed00001087983 */ /* 0x001ea20000300a00 */
[----:B------:R-:W2:Y:S02]  /*39960*/  LDL.LU.64 R10, [R1+0xed8] ;  /* 0x000ed800010a7983 */ /* 0x000ea40000300a00 */
[----:B------:R-:W-:Y:S02]  /*39970*/  STL.64 [R1+0x6e20], R12 ;  /* 0x006e200c01007387 */ /* 0x000fe40000100a00 */
[----:B------:R-:W2:Y:S01]  /*39980*/  LDL.LU.64 R22, [R1+0x6f48] ;  /* 0x006f480001167983 */ /* 0x000ea20000300a00 */
[----:B------:R-:W2:Y:S11]  /*39990*/  LDL.LU.64 R20, [R1+0x6f40] ;  /* 0x006f400001147983 */ /* 0x000eb60000300a00 */
[----:B------:R-:W-:Y:S01]  /*399a0*/  @!UPT UIADD3 URZ, URZ, URZ, URZ ;  /* 0x0000003f3f3ff290 */ /* 0x000fe2000fffe03f */
[----:B------:R0:W-:Y:S02]  /*399b0*/  STL.64 [R1+0x3b0], R16 ;  /* 0x0003b01001007387 */ /* 0x0001e40000100a00 */
[----:B------:R1:W-:Y:S02]  /*399c0*/  STL.64 [R1+0x3b8], R18 ;  /* 0x0003b81201007387 */ /* 0x0003e40000100a00 */
[----:B------:R-:W-:Y:S02]  /*399d0*/  IMAD.MOV.U32 R2, RZ, RZ, R4 ;  /* 0x000000ffff027224 */ /* 0x000fe400078e0004 */
[----:B------:R-:W-:Y:S01]  /*399e0*/  IMAD.MOV.U32 R0, RZ, RZ, R5 ;  /* 0x000000ffff007224 */ /* 0x000fe200078e0005 */
[----:B0-----:R-:W4:Y:S01]  /*399f0*/  LDL.LU.64 R16, [R1+0xeb0] ;  /* 0x000eb00001107983 */ /* 0x001f220000300a00 */
[----:B-1----:R-:W4:Y:S02]  /*39a00*/  LDL.LU.64 R18, [R1+0xeb8] ;  /* 0x000eb80001127983 */ /* 0x002f240000300a00 */
[----:B------:R-:W3:Y:S02]  /*39a10*/  LDL.LU.64 R4, [R1+0xcd0] ;  /* 0x000cd00001047983 */ /* 0x000ee40000300a00 */
[----:B------:R-:W3:Y:S01]  /*39a20*/  LDL.LU.64 R6, [R1+0xcd8] ;  /* 0x000cd80001067983 */ /* 0x000ee20000300a00 */
[C---:B--2---:R-:W-:Y:S01]  /*39a30*/  HMMA.16816.F32 R24, R20.reuse, R24, R8 ;  /* 0x000000181418723c */ /* 0x044fe20000001808 */
[----:B------:R-:W2:Y:S01]  /*39a40*/  LDL.LU.64 R10, [R1+0x6f38] ;  /* 0x006f3800010a7983 */ /* 0x000ea20000300a00 */
[----:B------:R-:W2:Y:S11]  /*39a50*/  LDL.LU.64 R8, [R1+0x6f30] ;  /* 0x006f300001087983 */ /* 0x000eb60000300a00 */
[----:B------:R-:W-:Y:S10]  /*39a60*/  @!UPT UIADD3 URZ, URZ, URZ, URZ ;  /* 0x0000003f3f3ff290 */ /* 0x000ff4000fffe03f */
[----:B------:R0:W-:Y:S01]  /*39a70*/  STL.64 [R1+0x3a0], R24 ;  /* 0x0003a01801007387 */ /* 0x0001e20000100a00 */
[----:B------:R2:W-:Y:S03]  /*39a80*/  STL.64 [R1+0x3a8], R26 ;  /* 0x0003a81a01007387 */ /* 0x0005e60000100a00 */
[----:B0-----:R-:W2:Y:S02]  /*39a90*/  LDL.LU.64 R24, [R1+0x6f28] ;  /* 0x006f280001187983 */ /* 0x001ea40000300a00 */
[C---:B--2---:R-:W-:Y:S02]  /*39aa0*/  HMMA.16816.F32 R24, R20.reuse, R24, R8 ;  /* 0x000000181418723c */ /* 0x044fe40000001808 */
[----:B------:R-:W2:Y:S01]  /*39ab0*/  LDL.LU.64 R10, [R1+0x6f20] ;  /* 0x006f2000010a7983 */ /* 0x000ea20000300a00 */
[----:B------:R-:W2:Y:S11]  /*39ac0*/  LDL.LU.64 R8, [R1+0x6f18] ;  /* 0x006f180001087983 */ /* 0x000eb60000300a00 */
[----:B------:R-:W-:Y:S09]  /*39ad0*/  @!UPT UIADD3 URZ, URZ, URZ, URZ ;  /* 0x0000003f3f3ff290 */ /* 0x000ff2000fffe03f */
[----:B------:R-:W-:Y:S01]  /*39ae0*/  STL.64 [R1+0x390], R24 ;  /* 0x0003901801007387 */ /* 0x000fe20000100a00 */
[----:B------:R0:W-:Y:S03]  /*39af0*/  STL.64 [R1+0x398], R26 ;  /* 0x0003981a01007387 */ /* 0x0001e60000100a00 */
[----:B0-----:R-:W2:Y:S01]  /*39b00*/  LDL.LU.64 R26, [R1+0x6f10] ;  /* 0x006f1000011a7983 */ /* 0x001ea20000300a00 */
[----:B------:R-:W4:Y:S02]  /*39b10*/  LDL.LU.64 R24, [R1+0x6f08] ;  /* 0x006f080001187983 */ /* 0x000f240000300a00 */
[----:B----4-:R-:W-:Y:S01]  /*39b20*/  HMMA.16816.F32 R16, R20, R24, R16 ;  /* 0x000000181410723c */ /* 0x010fe20000001810 */
[----:B--2---:R-:W-:Y:S02]  /*39b30*/  IMAD.MOV.U32 R12, RZ, RZ, R27 ;  /* 0x000000ffff0c7224 */ /* 0x004fe400078e001b */
[----:B------:R-:W-:-:S05]  /*39b40*/  IMAD.MOV.U32 R13, RZ, RZ, R26 ;  /* 0x000000ffff0d7224 */ /* 0x000fca00078e001a */
[----:B------:R-:W-:Y:S11]  /*39b50*/  STL.64 [R1+0x6e38], R12 ;  /* 0x006e380c01007387 */ /* 0x000ff60000100a00 */
[----:B------:R-:W-:Y:S04]  /*39b60*/  @!UPT UIADD3 URZ, URZ, URZ, URZ ;  /* 0x0000003f3f3ff290 */ /* 0x000fe8000fffe03f */
[----:B------:R0:W-:Y:S01]  /*39b70*/  STL.64 [R1+0x380], R16 ;  /* 0x0003801001007387 */ /* 0x0001e20000100a00 */
[----:B------:R-:W-:Y:S02]  /*39b80*/  STL.64 [R1+0x388], R18 ;  /* 0x0003881201007387 */ /* 0x000fe40000100a00 */
[----:B------:R-:W2:Y:S02]  /*39b90*/  LDL.LU.64 R26, [R1+0x6f00] ;  /* 0x006f0000011a7983 */ /* 0x000ea40000300a00 */
[----:B0-----:R-:W-:Y:S02]  /*39ba0*/  IMAD.MOV.U32 R17, RZ, RZ, R24 ;  /* 0x000000ffff117224 */ /* 0x001fe400078e0018 */
[----:B------:R-:W-:Y:S02]  /*39bb0*/  IMAD.MOV.U32 R16, RZ, RZ, R25 ;  /* 0x000000ffff107224 */ /* 0x000fe400078e0019 */
[----:B------:R-:W4:Y:S03]  /*39bc0*/  LDL.LU.64 R24, [R1+0x6ef8] ;  /* 0x006ef80001187983 */ /* 0x000f260000300a00 */
[----:B------:R0:W-:Y:S02]  /*39bd0*/  STL.64 [R1+0x6ec8], R16 ;  /* 0x006ec81001007387 */ /* 0x0001e40000100a00 */
[----:B0-----:R-:W2:Y:S01]  /*39be0*/  LDL.LU.64 R16, [R1+0xca0] ;  /* 0x000ca00001107983 */ /* 0x001ea20000300a00 */
[----:B------:R-:W2:Y:S01]  /*39bf0*/  LDL.LU.64 R18, [R1+0xca8] ;  /* 0x000ca80001127983 */ /* 0x000ea20000300a00 */
[C---:B----4-:R-:W-:Y:S11]  /*39c00*/  HMMA.16816.F32 R8, R20.reuse, R24, R8 ;  /* 0x000000181408723c */ /* 0x050ff60000001808 */
[----:B------:R-:W-:Y:S11]  /*39c10*/  @!UPT UIADD3 URZ, URZ, URZ, URZ ;  /* 0x0000003f3f3ff290 */ /* 0x000ff6000fffe03f */
[----:B------:R-:W-:Y:S01]  /*39c20*/  @!UPT UIADD3 URZ, URZ, URZ, URZ ;  /* 0x0000003f3f3ff290 */ /* 0x000fe2000fffe03f */
[----:B------:R-:W-:Y:S01]  /*39c30*/  STL.64 [R1+0x370], R8 ;  /* 0x0003700801007387 */ /* 0x000fe20000100a00 */
[----:B------:R0:W-:Y:S03]  /*39c40*/  STL.64 [R1+0x378], R10 ;  /* 0x0003780a01007387 */ /* 0x0001e60000100a00 */
[----:B0-----:R-:W4:Y:S01]  /*39c50*/  LDL.LU.64 R10, [R1+0x6ef0] ;  /* 0x006ef000010a7983 */ /* 0x001f220000300a00 */
[----:B------:R-:W3:Y:S02]  /*39c60*/  LDL.LU.64 R8, [R1+0x6ee8] ;  /* 0x006ee80001087983 */ /* 0x000ee40000300a00 */
[----:B------:R-:W-:Y:S02]  /*39c70*/  IMAD.MOV.U32 R12, RZ, RZ, R3 ;  /* 0x000000ffff0c7224 */ /* 0x000fe400078e0003 */
[----:B------:R-:W-:Y:S01]  /*39c80*/  IMAD.MOV.U32 R13, RZ, RZ, R29 ;  /* 0x000000ffff0d7224 */ /* 0x000fe200078e001d */
[----:B------:R-:W2:Y:S01]  /*39c90*/  LDL.LU R3, [R1+0x6ee4] ;  /* 0x006ee40001037983 */ /* 0x000ea20000300800 */
[----:B------:R-:W2:Y:S03]  /*39ca0*/  LDL.LU R29, [R1+0x6ee0] ;  /* 0x006ee000011d7983 */ /* 0x000ea60000300800 */
[----:B------:R-:W-:Y:S01]  /*39cb0*/  STL.64 [R1+0x6e50], R12 ;  /* 0x006e500c01007387 */ /* 0x000fe20000100a00 */
[----:B------:R-:W-:Y:S01]  /*39cc0*/  STL.64 [R1+0x6dd0], R24 ;  /* 0x006dd01801007387 */ /* 0x000fe20000100a00 */
[C---:B---3--:R-:W-:Y:S11]  /*39cd0*/  HMMA.16816.F32 R4, R20.reuse, R8, R4 ;  /* 0x000000081404723c */ /* 0x048ff60000001804 */
[----:B------:R-:W-:Y:S11]  /*39ce0*/  @!UPT UIADD3 URZ, URZ, URZ, URZ ;  /* 0x0000003f3f3ff290 */ /* 0x000ff6000fffe03f */
[----:B------:R-:W-:Y:S01]  /*39cf0*/  @!UPT UIADD3 URZ, URZ, URZ, URZ ;  /* 0x0000003f3f3ff290 */ /* 0x000fe2000fffe03f */
[----:B------:R-:W-:Y:S01]  /*39d00*/  STL.64 [R1+0x360], R4 ;  /* 0x0003600401007387 */ /* 0x000fe20000100a00 */
[----:B------:R0:W-:Y:S03]  /*39d10*/  STL.64 [R1+0x368], R6 ;  /* 0x0003680601007387 */ /* 0x0001e60000100a00 */
[----:B0-----:R-:W3:Y:S01]  /*39d20*/  LDL.LU.64 R6, [R1+0x6ed8] ;  /* 0x006ed80001067983 */ /* 0x001ee20000300a00 */
[----:B------:R-:W3:Y:S02]  /*39d30*/  LDL.LU.64 R4, [R1+0x6ed0] ;  /* 0x006ed00001047983 */ /* 0x000ee40000300a00 */
[----:B------:R-:W-:Y:S02]  /*39d40*/  IMAD.MOV.U32 R12, RZ, RZ, R28 ;  /* 0x000000ffff0c7224 */ /* 0x000fe400078e001c */
[----:B--2---:R-:W-:Y:S01]  /*39d50*/  IMAD.MOV.U32 R13, RZ, RZ, R27 ;  /* 0x000000ffff0d7224 */ /* 0x004fe200078e001b */
[----:B------:R-:W-:Y:S01]  /*39d60*/  STL.64 [R1+0x6df0], R8 ;  /* 0x006df00801007387 */ /* 0x000fe20000100a00 */
[----:B---3--:R-:W-:Y:S11]  /*39d70*/  HMMA.16816.F32 R16, R20, R4, R16 ;  /* 0x000000041410723c */ /* 0x008ff60000001810 */
[----:B------:R-:W-:Y:S11]  /*39d80*/  @!UPT UIADD3 URZ, URZ, URZ, URZ ;  /* 0x0000003f3f3ff290 */ /* 0x000ff6000fffe03f */
[----:B------:R-:W-:Y:S01]  /*39d90*/  @!UPT UIADD3 URZ, URZ, URZ, URZ ;  /* 0x0000003f3f3ff290 */ /* 0x000fe2000fffe03f */
[----:B------:R0:W-:Y:S01]  /*39da0*/  STL.64 [R1+0x350], R16 ;  /* 0x0003501001007387 */ /* 0x0001e20000100a00 */
[----:B------:R-:W-:Y:S03]  /*39db0*/  STL.64 [R1+0x358], R18 ;  /* 0x0003581201007387 */ /* 0x000fe60000100a00 */
[----:B0-----:R-:W2:Y:S01]  /*39dc0*/  LDL.LU.64 R16, [R1+0x6ec8] ;  /* 0x006ec80001107983 */ /* 0x001ea20000300a00 */
[----:B------:R0:W-:Y:S02]  /*39dd0*/  STL.64 [R1+0x6e68], R12 ;  /* 0x006e680c01007387 */ /* 0x0001e40000100a00 */
[----:B0-----:R-:W-:Y:S02]  /*39de0*/  IMAD.MOV.U32 R12, RZ, RZ, R26 ;  /* 0x000000ffff0c7224 */ /* 0x001fe400078e001a */
[----:B------:R-:W-:-:S05]  /*39df0*/  IMAD.MOV.U32 R13, RZ, RZ, R15 ;  /* 0x000000ffff0d7224 */ /* 0x000fca00078e000f */
[----:B------:R0:W-:Y:S02]  /*39e00*/  STL.64 [R1+0x6e80], R12 ;  /* 0x006e800c01007387 */ /* 0x0001e40000100a00 */
[----:B0-----:R-:W-:Y:S02]  /*39e10*/  IMAD.MOV.U32 R12, RZ, RZ, R14 ;  /* 0x000000ffff0c7224 */ /* 0x001fe400078e000e */
[----:B----4-:R-:W-:-:S05]  /*39e20*/  IMAD.MOV.U32 R13, RZ, RZ, R11 ;  /* 0x000000ffff0d7224 */ /* 0x010fca00078e000b */
[----:B------:R0:W-:Y:S02]  /*39e30*/  STL.64 [R1+0x6e98], R12 ;  /* 0x006e980c01007387 */ /* 0x0001e40000100a00 */
[----:B0-----:R-:W-:Y:S02]  /*39e40*/  IMAD.MOV.U32 R12, RZ, RZ, R10 ;  /* 0x000000ffff0c7224 */ /* 0x001fe400078e000a */
[----:B------:R-:W-:-:S05]  /*39e50*/  IMAD.MOV.U32 R13, RZ, RZ, R7 ;  /* 0x000000ffff0d7224 */ /* 0x000fca00078e0007 */
[----:B------:R-:W-:Y:S01]  /*39e60*/  STL.64 [R1+0x6eb0], R12 ;  /* 0x006eb00c01007387 */ /* 0x000fe20000100a00 */
[----:B------:R-:W3:Y:S02]  /*39e70*/  LDL.LU.64 R8, [R1+0x510] ;  /* 0x0005100001087983 */ /* 0x000ee40000300a00 */
[----:B------:R-:W4:Y:S02]  /*39e80*/  LDL.LU.64 R10, [R1+0x518] ;  /* 0x00051800010a7983 */ /* 0x000f240000300a00 */
        /* <DEDUP_REMOVED lines=27> */
[----:B------:R-:W4:Y:S02]  /*3a040*/  LDL.LU.64 R10, [R1+0xcb8] ;  /* 0x000cb800010a7983 */ /* 0x000f240000300a00 */
[----:B--2---:R-:W-:-:S02]  /*3a050*/  IMAD.MOV.U32 R24, RZ, RZ, R17 ;  /* 0x000000ffff187224 */ /* 0x004fc400078e0011 */
[----:B------:R-:W-:Y:S02]  /*3a060*/  IMAD.MOV.U32 R25, RZ, RZ, R16 ;  /* 0x000000ffff197224 */ /* 0x000fe400078e0010 */
[----:B------:R-:W0:Y:S04]  /*3a070*/  LDSM.16.MT88.4 R16, [R29+0x280] ;  /* 0x000280001d10783b */ /* 0x000e280000004200 */
[----:B----4-:R-:W-:Y:S01]  /*3a080*/  STL.64 [R1+0x6ec0], R10 ;  /* 0x006ec00a01007387 */ /* 0x010fe20000100a00 */
[----:B---3--:R1:W-:Y:S03]  /*3a090*/  STL.64 [R1+0x6eb8], R8 ;  /* 0x006eb80801007387 */ /* 0x0083e60000100a00 */
[----:B-1----:R-:W2:Y:S01]  /*3a0a0*/  LDL.LU.64 R8, [R1+0xcc0] ;  /* 0x000cc00001087983 */ /* 0x002ea20000300a00 */
[----:B------:R-:W2:Y:S02]  /*3a0b0*/  LDL.LU.64 R10, [R1+0xcc8] ;  /* 0x000cc800010a7983 */ /* 0x000ea40000300a00 */
[----:B------:R-:W-:-:S02]  /*3a0c0*/  IMAD.MOV.U32 R12, RZ, RZ, R6 ;  /* 0x000000ffff0c7224 */ /* 0x000fc400078e0006 */
[----:B------:R-:W-:Y:S01]  /*3a0d0*/  IMAD.MOV.U32 R13, RZ, RZ, R3 ;  /* 0x000000ffff0d7224 */ /* 0x000fe200078e0003 */
[----:B------:R-:W-:Y:S01]  /*3a0e0*/  STL.64 [R1+0x6de8], R24 ;  /* 0x006de81801007387 */ /* 0x000fe20000100a00 */
[----:B------:R1:W-:Y:S03]  /*3a0f0*/  STL.64 [R1+0x6dc8], R4 ;  /* 0x006dc80401007387 */ /* 0x0003e60000100a00 */
[----:B-1----:R-:W3:Y:S01]  /*3a100*/  LDL.LU.64 R4, [R1+0x580] ;  /* 0x0005800001047983 */ /* 0x002ee20000300a00 */
[----:B------:R-:W3:Y:S02]  /*3a110*/  LDL.LU.64 R6, [R1+0x588] ;  /* 0x0005880001067983 */ /* 0x000ee40000300a00 */
[----:B0-----:R-:W-:Y:S02]  /*3a120*/  STL.64 [R1+0x6d38], R18 ;  /* 0x006d381201007387 */ /* 0x001fe40000100a00 */
[----:B------:R-:W-:Y:S01]  /*3a130*/  STL.64 [R1+0x6d30], R16 ;  /* 0x006d301001007387 */ /* 0x000fe20000100a00 */
[----:B------:R-:W4:Y:S01]  /*3a140*/  LDL.64 R24, [R1+0x10] ;  /* 0x0000100001187983 */ /* 0x000f220000100a00 */
[C---:B--2---:R-:W-:Y:S03]  /*3a150*/  HMMA.16816.F32 R12, R20.reuse, R12, R8 ;  /* 0x0000000c140c723c */ /* 0x044fe60000001808 */
[----:B------:R-:W2:Y:S01]  /*3a160*/  LDL.LU.64 R10, [R1+0x6ec0] ;  /* 0x006ec000010a7983 */ /* 0x000ea20000300a00 */
[----:B------:R-:W2:Y:S11]  /*3a170*/  LDL.LU.64 R8, [R1+0x6eb8] ;  /* 0x006eb80001087983 */ /* 0x000eb60000300a00 */
[----:B------:R-:W-:Y:S08]  /*3a180*/  @!UPT UIADD3 URZ, URZ, URZ, URZ ;  /* 0x0000003f3f3ff290 */ /* 0x000ff0000fffe03f */
        /* <DEDUP_REMOVED lines=51> */
[----:B0-----:R-:W3:Y:S01]  /*3a4c0*/  LDL.LU.64 R12, [R1+0x6e08] ;  /* 0x006e0800010c7983 */ /* 0x001ee20000300a00 */
[----:B------:R-:W-:Y:S02]  /*3a4d0*/  IMAD.MOV.U32 R16, RZ, RZ, R2 ;  /* 0x000000ffff107224 */ /* 0x000fe400078e0002 */
[----:B------:R-:W-:Y:S01]  /*3a4e0*/  IMAD.MOV.U32 R17, RZ, RZ, R0 ;  /* 0x000000ffff117224 */ /* 0x000fe200078e0000 */
[C---:B---3--:R-:W-:Y:S01]  /*3a4f0*/  HMMA.16816.F32 R4, R20.reuse, R12, R4 ;  /* 0x0000000c1404723c */ /* 0x048fe20000001804 */
[----:B------:R-:W-:Y:S02]  /*3a500*/  IMAD.MOV.U32 R2, RZ, RZ, R12 ;  /* 0x000000ffff027224 */ /* 0x000fe400078e000c */
[----:B------:R-:W-:Y:S11]  /*3a510*/  IMAD.MOV.U32 R0, RZ, RZ, R13 ;  /* 0x000000ffff007224 */ /* 0x000ff600078e000d */
[----:B------:R-:W-:Y:S09]  /*3a520*/  @!UPT UIADD3 URZ, URZ, URZ, URZ ;  /* 0x0000003f3f3ff290 */ /* 0x000ff2000fffe03f */
[----:B------:R-:W-:Y:S01]  /*3a530*/  STL.64 [R1+0x670], R4 ;  /* 0x0006700401007387 */ /* 0x000fe20000100a00 */
[----:B------:R2:W-:Y:S02]  /*3a540*/  STL.64 [R1+0x678], R6 ;  /* 0x0006780601007387 */ /* 0x0005e40000100a00 */
[----:B-1----:R-:W3:Y:S02]  /*3a550*/  LDL.LU.64 R14, [R1+0x6e00] ;  /* 0x006e0000010e7983 */ /* 0x002ee40000300a00 */
[----:B------:R-:W3:Y:S01]  /*3a560*/  LDL.LU.64 R12, [R1+0x6df8] ;  /* 0x006df800010c7983 */ /* 0x000ee20000300a00 */
[----:B--2---:R-:W-:Y:S01]  /*3a570*/  HMMA.16816.F32 R4, R20, R16, R8 ;  /* 0x000000101404723c */ /* 0x004fe20000001808 */
[----:B------:R-:W3:Y:S01]  /*3a580*/  LDL.64 R20, [R1+0x20] ;  /* 0x0000200001147983 */ /* 0x000ee20000100a00 */
[----:B------:R-:W4:Y:S11]  /*3a590*/  LDL.LU.64 R8, [R1+0xe80] ;  /* 0x000e800001087983 */ /* 0x000f360000300a00 */
[----:B------:R-:W-:Y:S10]  /*3a5a0*/  @!UPT UIADD3 URZ, URZ, URZ, URZ ;  /* 0x0000003f3f3ff290 */ /* 0x000ff4000fffe03f */
[----:B------:R0:W-:Y:S01]  /*3a5b0*/  STL.64 [R1+0x2c0], R4 ;  /* 0x0002c00401007387 */ /* 0x0001e20000100a00 */
[----:B------:R1:W-:Y:S02]  /*3a5c0*/  STL.64 [R1+0x2c8], R6 ;  /* 0x0002c80601007387 */ /* 0x0003e40000100a00 */
[----:B------:R-:W4:Y:S01]  /*3a5d0*/  LDL.LU.64 R10, [R1+0xe88] ;  /* 0x000e8800010a7983 */ /* 0x000f220000300a00 */
[----:B0-----:R-:W2:Y:S01]  /*3a5e0*/  LDL.LU.64 R4, [R1+0xe60] ;  /* 0x000e600001047983 */ /* 0x001ea20000300a00 */
[----:B-1----:R-:W2:Y:S03]  /*3a5f0*/  LDL.LU.64 R6, [R1+0xe68] ;  /* 0x000e680001067983 */ /* 0x002ea60000300a00 */
[----:B--2---:R-:W-:Y:S01]  /*3a600*/  STL.64 [R1+0x6de0], R6 ;  /* 0x006de00601007387 */ /* 0x004fe20000100a00 */
[----:B------:R0:W-:Y:S03]  /*3a610*/  STL.64 [R1+0x6dd8], R4 ;  /* 0x006dd80401007387 */ /* 0x0001e60000100a00 */
[----:B0-----:R-:W2:Y:S01]  /*3a620*/  LDL.LU.64 R4, [R1+0xe70] ;  /* 0x000e700001047983 */ /* 0x001ea20000300a00 */
[----:B------:R-:W2:Y:S02]  /*3a630*/  LDL.LU.64 R6, [R1+0xe78] ;  /* 0x000e780001067983 */ /* 0x000ea40000300a00 */
[----:B------:R0:W-:Y:S02]  /*3a640*/  STL.64 [R1+0x6d48], R16 ;  /* 0x006d481001007387 */ /* 0x0001e40000100a00 */
[----:B0-----:R-:W3:Y:S01]  /*3a650*/  LDL.LU.64 R16, [R1+0xe90] ;  /* 0x000e900001107983 */ /* 0x001ee20000300a00 */
[----:B------:R-:W3:Y:S02]  /*3a660*/  LDL.LU.64 R18, [R1+0xe98] ;  /* 0x000e980001127983 */ /* 0x000ee40000300a00 */
[C---:B---3--:R-:W-:Y:S11]  /*3a670*/  HMMA.16816.F32 R16, R12.reuse, R20, R16 ;  /* 0x000000140c10723c */ /* 0x048ff60000001810 */
[----:B------:R-:W-:Y:S11]  /*3a680*/  @!UPT UIADD3 URZ, URZ, URZ, URZ ;  /* 0x0000003f3f3ff290 */ /* 0x000ff6000fffe03f */
[----:B------:R-:W-:Y:S01]  /*3a690*/  @!UPT UIADD3 URZ, URZ, URZ, URZ ;  /* 0x0000003f3f3ff290 */ /* 0x000fe2000fffe03f */
[----:B------:R-:W-:Y:S01]  /*3a6a0*/  STL.64 [R1+0x2b0], R16 ;  /* 0x0002b01001007387 */ /* 0x000fe20000100a00 */
[----:B------:R0:W-:Y:S02]  /*3a6b0*/  STL.64 [R1+0x2b8], R18 ;  /* 0x0002b81201007387 */ /* 0x0001e40000100a00 */
[----:B0-----:R-:W-:Y:S02]  /*3a6c0*/  IMAD.MOV.U32 R19, RZ, RZ, R20 ;  /* 0x000000ffff137224 */ /* 0x001fe400078e0014 */
[----:B------:R-:W-:Y:S02]  /*3a6d0*/  IMAD.MOV.U32 R18, RZ, RZ, R21 ;  /* 0x000000ffff127224 */ /* 0x000fe400078e0015 */
[----:B------:R-:W3:Y:S01]  /*3a6e0*/  LDL.LU.64 R20, [R1+0xc60] ;  /* 0x000c600001147983 */ /* 0x000ee20000300a00 */
[----:B------:R-:W3:Y:S02]  /*3a6f0*/  LDL.LU.64 R22, [R1+0xc68] ;  /* 0x000c680001167983 */ /* 0x000ee40000300a00 */
[----:B------:R-:W-:Y:S02]  /*3a700*/  STL.64 [R1+0x6d98], R18 ;  /* 0x006d981201007387 */ /* 0x000fe40000100a00 */
[----:B------:R-:W2:Y:S01]  /*3a710*/  LDL.64 R16, [R1+0xb0] ;  /* 0x0000b00001107983 */ /* 0x000ea20000100a00 */
[----:B----4-:R-:W-:Y:S01]  /*3a720*/  HMMA.16816.F32 R8, R12, R24, R8 ;  /* 0x000000180c08723c */ /* 0x010fe20000001808 */
[----:B--2---:R0:W-:Y:S04]  /*3a730*/  STL.64 [R1+0x6da8], R16 ;  /* 0x006da81001007387 */ /* 0x0041e80000100a00 */
[----:B0-----:R-:W2:Y:S04]  /*3a740*/  LDL.64 R16, [R1+0xc0] ;  /* 0x0000c00001107983 */ /* 0x001ea80000100a00 */
[----:B--2---:R0:W-:Y:S04]  /*3a750*/  STL.64 [R1+0x6db8], R16 ;  /* 0x006db81001007387 */ /* 0x0041e80000100a00 */
[----:B0-----:R-:W2:Y:S10]  /*3a760*/  LDL.64 R16, [R1+0x30] ;  /* 0x0000300001107983 */ /* 0x001eb40000100a00 */
[----:B------:R0:W-:Y:S02]  /*3a770*/  STL.64 [R1+0x2a0], R8 ;  /* 0x0002a00801007387 */ /* 0x0001e40000100a00 */
[----:B------:R1:W-:Y:S01]  /*3a780*/  STL.64 [R1+0x2a8], R10 ;  /* 0x0002a80a01007387 */ /* 0x0003e20000100a00 */
[----:B0-----:R-:W4:Y:S01]  /*3a790*/  LDL.LU.64 R8, [R1+0x6df0] ;  /* 0x006df00001087983 */ /* 0x001f220000300a00 */
[----:B-1----:R-:W-:-:S02]  /*3a7a0*/  IMAD.MOV.U32 R11, RZ, RZ, R24 ;  /* 0x000000ffff0b7224 */ /* 0x002fc400078e0018 */
[----:B------:R-:W-:Y:S02]  /*3a7b0*/  IMAD.MOV.U32 R10, RZ, RZ, R25 ;  /* 0x000000ffff0a7224 */ /* 0x000fe400078e0019 */
[----:B------:R-:W2:Y:S02]  /*3a7c0*/  LDL.LU.64 R24, [R1+0x6de8] ;  /* 0x006de80001187983 */ /* 0x000ea40000300a00 */
[C---:B--2---:R-:W-:Y:S02]  /*3a7d0*/  HMMA.16816.F32 R24, R12.reuse, R24, R4 ;  /* 0x000000180c18723c */ /* 0x044fe40000001804 */
[----:B------:R-:W2:Y:S01]  /*3a7e0*/  LDL.LU.64 R6, [R1+0x6de0] ;  /* 0x006de00001067983 */ /* 0x000ea20000300a00 */
[----:B------:R-:W2:Y:S11]  /*3a7f0*/  LDL.LU.64 R4, [R1+0x6dd8] ;  /* 0x006dd80001047983 */ /* 0x000eb60000300a00 */
[----:B------:R-:W-:Y:S09]  /*3a800*/  @!UPT UIADD3 URZ, URZ, URZ, URZ ;  /* 0x0000003f3f3ff290 */ /* 0x000ff2000fffe03f */
        /* <DEDUP_REMOVED lines=8> */
[----:B0-----:R-:W3:Y:S01]  /*3a890*/  LDL.LU.64 R4, [R1+0x6dc8] ;  /* 0x006dc80001047983 */ /* 0x001ee20000300a00 */
[----:B------:R0:W-:Y:S03]  /*3a8a0*/  STL.64 [R1+0x6dc0], R24 ;  /* 0x006dc01801007387 */ /* 0x0001e60000100a00 */
[----:B0-----:R-:W4:Y:S01]  /*3a8b0*/  LDL.LU.64 R24, [R1+0xc90] ;  /* 0x000c900001187983 */ /* 0x001f220000300a00 */
[----:B------:R-:W4:Y:S02]  /*3a8c0*/  LDL.LU.64 R26, [R1+0xc98] ;  /* 0x000c9800011a7983 */ /* 0x000f240000300a00 */
[----:B----4-:R-:W-:Y:S11]  /*3a8d0*/  HMMA.16816.F32 R24, R12, R8, R24 ;  /* 0x000000080c18723c */ /* 0x010ff60000001818 */
[----:B------:R-:W-:Y:S11]  /*3a8e0*/  @!UPT UIADD3 URZ, URZ, URZ, URZ ;  /* 0x0000003f3f3ff290 */ /* 0x000ff6000fffe03f */
[----:B------:R-:W-:Y:S01]  /*3a8f0*/  @!UPT UIADD3 URZ, URZ, URZ, URZ ;  /* 0x0000003f3f3ff290 */ /* 0x000fe2000fffe03f */
[----:B------:R0:W-:Y:S01]  /*3a900*/  STL.64 [R1+0x270], R24 ;  /* 0x0002701801007387 */ /* 0x0001e20000100a00 */
[----:B------:R1:W-:Y:S03]  /*3a910*/  STL.64 [R1+0x278], R26 ;  /* 0x0002781a01007387 */ /* 0x0003e60000100a00 */
[----:B0-----:R-:W2:Y:S01]  /*3a920*/  LDL.LU.64 R24, [R1+0xc80] ;  /* 0x000c800001187983 */ /* 0x001ea20000300a00 */
[----:B-1----:R-:W2:Y:S02]  /*3a930*/  LDL.LU.64 R26, [R1+0xc88] ;  /* 0x000c8800011a7983 */ /* 0x002ea40000300a00 */
[----:B------:R-:W-:Y:S02]  /*3a940*/  STL [R1+0x6ce0], R9 ;  /* 0x006ce00901007387 */ /* 0x000fe40000100800 */
[----:B------:R0:W-:Y:S01]  /*3a950*/  STL [R1+0x6d80], R8 ;  /* 0x006d800801007387 */ /* 0x0001e20000100800 */
[----:B------:R-:W-:Y:S04]  /*3a960*/  STL.64 [R1+0x6d88], R10 ;  /* 0x006d880a01007387 */ /* 0x000fe80000100a00 */
[----:B0-----:R-:W4:Y:S01]  /*3a970*/  LDL.64 R8, [R1+0xa0] ;  /* 0x0000a00001087983 */ /* 0x001f220000100a00 */
[----:B------:R-:W-:-:S03]  /*3a980*/  IMAD.MOV.U32 R3, RZ, RZ, R17 ;  /* 0x000000ffff037224 */ /* 0x000fc600078e0011 */
[----:B----4-:R3:W-:Y:S02]  /*3a990*/  STL.64 [R1+0x6da0], R8 ;  /* 0x006da00801007387 */ /* 0x0107e40000100a00 */
[C---:B---3--:R-:W-:Y:S02]  /*3a9a0*/  HMMA.16816.F32 R8, R12.reuse, R4, R20 ;  /* 0x000000040c08723c */ /* 0x048fe40000001814 */
[----:B------:R-:W0:Y:S06]  /*3a9b0*/  LDSM.16.MT88.4 R20, [R29+0x300] ;  /* 0x000300001d14783b */ /* 0x000e2c0000004200 */
[----:B--2---:R-:W-:Y:S01]  /*3a9c0*/  HMMA.16816.F32 R24, R12, R16, R24 ;  /* 0x000000100c18723c */ /* 0x004fe20000001818 */
[----:B------:R1:W-:Y:S04]  /*3a9d0*/  STL.64 [R1+0x6db0], R4 ;  /* 0x006db00401007387 */ /* 0x0003e80000100a00 */
[----:B-1----:R-:W2:Y:S10]  /*3a9e0*/  LDL.LU.64 R4, [R1+0xc70] ;  /* 0x000c700001047983 */ /* 0x002eb40000300a00 */
[----:B------:R1:W-:Y:S01]  /*3a9f0*/  STL.64 [R1+0x260], R8 ;  /* 0x0002600801007387 */ /* 0x0003e20000100a00 */
[----:B------:R3:W-:Y:S02]  /*3aa00*/  STL.64 [R1+0x268], R10 ;  /* 0x0002680a01007387 */ /* 0x0007e40000100a00 */
[----:B------:R-:W2:Y:S01]  /*3aa10*/  LDL.LU.64 R6, [R1+0xc78] ;  /* 0x000c780001067983 */ /* 0x000ea20000300a00 */
[----:B-1----:R-:W4:Y:S01]  /*3aa20*/  LDL.LU.64 R8, [R1+0xa70] ;  /* 0x000a700001087983 */ /* 0x002f220000300a00 */
[----:B---3--:R-:W4:Y:S02]  /*3aa30*/  LDL.LU.64 R10, [R1+0xa78] ;  /* 0x000a7800010a7983 */ /* 0x008f240000300a00 */
[----:B------:R-:W-:Y:S01]  /*3aa40*/  STL [R1+0x6cb8], R29 ;  /* 0x006cb81d01007387 */ /* 0x000fe20000100800 */
[----:B0-----:R-:W-:Y:S01]  /*3aa50*/  STL.64 [R1+0x6be8], R22 ;  /* 0x006be81601007387 */ /* 0x001fe20000100a00 */
[----:B------:R0:W-:Y:S02]  /*3aa60*/  STL.64 [R1+0x6be0], R20 ;  /* 0x006be01401007387 */ /* 0x0001e40000100a00 */
[----:B0-----:R-:W-:-:S02]  /*3aa70*/  IMAD.MOV.U32 R20, RZ, RZ, R2 ;  /* 0x000000ffff147224 */ /* 0x001fc400078e0002 */
[----:B------:R-:W-:-:S05]  /*3aa80*/  IMAD.MOV.U32 R21, RZ, RZ, R0 ;  /* 0x000000ffff157224 */ /* 0x000fca00078e0000 */
[----:B------:R0:W-:Y:S04]  /*3aa90*/  STL.64 [R1+0x6d90], R20 ;  /* 0x006d901401007387 */ /* 0x0001e80000100a00 */
[----:B0-----:R-:W3:Y:S01]  /*3aaa0*/  LDL.LU.64 R20, [R1+0xa60] ;  /* 0x000a600001147983 */ /* 0x001ee20000300a00 */
[----:B------:R-:W3:Y:S02]  /*3aab0*/  LDL.LU.64 R22, [R1+0xa68] ;  /* 0x000a680001167983 */ /* 0x000ee40000300a00 */
[----:B------:R0:W-:Y:S02]  /*3aac0*/  STL.64 [R1+0x250], R24 ;  /* 0x0002501801007387 */ /* 0x0001e40000100a00 */
[----:B------:R1:W-:Y:S01]  /*3aad0*/  STL.64 [R1+0x258], R26 ;  /* 0x0002581a01007387 */ /* 0x0003e20000100a00 */
[----:B0-----:R-:W2:Y:S01]  /*3aae0*/  LDL.LU.64 R24, [R1+0x6dc0] ;  /* 0x006dc00001187983 */ /* 0x001ea20000300a00 */
[----:B-1----:R-:W-:-:S02]  /*3aaf0*/  IMAD.MOV.U32 R27, RZ, RZ, R16 ;  /* 0x000000ffff1b7224 */ /* 0x002fc400078e0010 */
[----:B------:R-:W2:Y:S02]  /*3ab00*/  LDL.LU.64 R16, [R1+0x6db8] ;  /* 0x006db80001107983 */ /* 0x000ea40000300a00 */
[----:B------:R-:W-:Y:S01]  /*3ab10*/  STL [R1+0x6cc0], R3 ;  /* 0x006cc00301007387 */ /* 0x000fe20000100800 */
[----:B------:R-:W-:Y:S01]  /*3ab20*/  STL [R1+0x6cbc], R27 ;  /* 0x006cbc1b01007387 */ /* 0x000fe20000100800 */
[C---:B--2---:R-:W-:Y:S01]  /*3ab30*/  HMMA.16816.F32 R4, R12.reuse, R16, R4 ;  /* 0x000000100c04723c */ /* 0x044fe20000001804 */
[----:B------:R-:W-:Y:S11]  /*3ab40*/  IMAD.MOV.U32 R28, RZ, RZ, R17 ;  /* 0x000000ffff1c7224 */ /* 0x000ff600078e0011 */
[----:B------:R-:W-:Y:S11]  /*3ab50*/  @!UPT UIADD3 URZ, URZ, URZ, URZ ;  /* 0x0000003f3f3ff290 */ /* 0x000ff6000fffe03f */
[----:B------:R0:W-:Y:S01]  /*3ab60*/  STL.64 [R1+0x660], R4 ;  /* 0x0006600401007387 */ /* 0x0001e20000100a00 */
[----:B------:R1:W-:Y:S03]  /*3ab70*/  STL.64 [R1+0x668], R6 ;  /* 0x0006680601007387 */ /* 0x0003e60000100a00 */
[----:B0-----:R-:W2:Y:S01]  /*3ab80*/  LDL.LU.64 R4, [R1+0x6db0] ;  /* 0x006db00001047983 */ /* 0x001ea20000300a00 */
[----:B-1----:R-:W-:Y:S02]  /*3ab90*/  IMAD.MOV.U32 R7, RZ, RZ, R16 ;  /* 0x000000ffff077224 */ /* 0x002fe400078e0010 */
        /* <DEDUP_REMOVED lines=9> */
[----:B------:R-:W4:Y:S01]  /*3ac30*/  LDL.LU.64 R18, [R1+0x6d98] ;  /* 0x006d980001127983 */ /* 0x000f220000300a00 */
[----:B------:R-:W4:Y:S01]  /*3ac40*/  LDL.64 R16, [R1+0x80] ;  /* 0x0000800001107983 */ /* 0x000f220000100a00 */
[----:B------:R-:W-:Y:S02]  /*3ac50*/  STL.64 [R1+0x6cd0], R6 ;  /* 0x006cd00601007387 */ /* 0x000fe40000100a00 */
[----:B--2---:R0:W-:Y:S02]  /*3ac60*/  STL.64 [R1+0x6cc8], R4 ;  /* 0x006cc80401007387 */ /* 0x0041e40000100a00 */
[----:B0-----:R-:W2:Y:S01]  /*3ac70*/  LDL.64 R4, [R1+0x90] ;  /* 0x0000900001047983 */ /* 0x001ea20000100a00 */
[----:B---3--:R-:W-:Y:S01]  /*3ac80*/  HMMA.16816.F32 R20, R12, R8, R20 ;  /* 0x000000080c14723c */ /* 0x008fe20000001814 */
[----:B------:R-:W-:Y:S11]  /*3ac90*/  IMAD.MOV.U32 R27, RZ, RZ, R9 ;  /* 0x000000ffff1b7224 */ /* 0x000ff600078e0009 */
[----:B------:R-:W-:Y:S11]  /*3aca0*/  @!UPT UIADD3 URZ, URZ, URZ, URZ ;  /* 0x0000003f3f3ff290 */ /* 0x000ff6000fffe03f */
[----:B------:R0:W-:Y:S01]  /*3acb0*/  STL.64 [R1+0x640], R20 ;  /* 0x0006401401007387 */ /* 0x0001e20000100a00 */
[----:B------:R-:W-:Y:S03]  /*3acc0*/  STL.64 [R1+0x648], R22 ;  /* 0x0006481601007387 */ /* 0x000fe60000100a00 */
[----:B0-----:R-:W3:Y:S01]  /*3acd0*/  LDL.LU.64 R20, [R1+0x6d90] ;  /* 0x006d900001147983 */ /* 0x001ee20000300a00 */
[----:B------:R-:W3:Y:S02]  /*3ace0*/  LDL.LU.64 R10, [R1+0x6d88] ;  /* 0x006d8800010a7983 */ /* 0x000ee40000300a00 */
[----:B------:R-:W-:Y:S02]  /*3acf0*/  STL [R1+0x6d68], R27 ;  /* 0x006d681b01007387 */ /* 0x000fe40000100800 */
[----:B------:R0:W-:Y:S02]  /*3ad00*/  STL.64 [R1+0x6d60], R24 ;  /* 0x006d601801007387 */ /* 0x0001e40000100a00 */
[----:B0-----:R-:W3:Y:S01]  /*3ad10*/  LDL.LU.64 R24, [R1+0xa50] ;  /* 0x000a500001187983 */ /* 0x001ee20000300a00 */
[----:B------:R-:W3:Y:S02]  /*3ad20*/  LDL.LU.64 R26, [R1+0xa58] ;  /* 0x000a5800011a7983 */ /* 0x000ee40000300a00 */
[----:B--2---:R-:W-:-:S02]  /*3ad30*/  IMAD.MOV.U32 R2, RZ, RZ, R4 ;  /* 0x000000ffff027224 */ /* 0x004fc400078e0004 */
[----:B------:R-:W-:Y:S01]  /*3ad40*/  IMAD.MOV.U32 R0, RZ, RZ, R5 ;  /* 0x000000ffff007224 */ /* 0x000fe200078e0005 */
[----:B---3--:R-:W-:Y:S11]  /*3ad50*/  HMMA.16816.F32 R24, R12, R4, R24 ;  /* 0x000000040c18723c */ /* 0x008ff60000001818 */
[----:B------:R-:W-:Y:S11]  /*3ad60*/  @!UPT UIADD3 URZ, URZ, URZ, URZ ;  /* 0x0000003f3f3ff290 */ /* 0x000ff6000fffe03f */
[----:B------:R-:W-:Y:S01]  /*3ad70*/  @!UPT UIADD3 URZ, URZ, URZ, URZ ;  /* 0x0000003f3f3ff290 */ /* 0x000fe2000fffe03f */
[----:B------:R-:W-:Y:S01]  /*3ad80*/  STL.64 [R1+0x630], R24 ;  /* 0x0006301801007387 */ /* 0x000fe20000100a00 */
[----:B------:R-:W-:Y:S02]  /*3ad90*/  STL.64 [R1+0x638], R26 ;  /* 0x0006381a01007387 */ /* 0x000fe40000100a00 */
[----:B------:R-:W2:Y:S02]  /*3ada0*/  LDL.LU.64 R4, [R1+0xe20] ;  /* 0x000e200001047983 */ /* 0x000ea40000300a00 */
[----:B------:R-:W3:Y:S02]  /*3adb0*/  LDL.LU.64 R6, [R1+0xe28] ;  /* 0x000e280001067983 */ /* 0x000ee40000300a00 */
[----:B---3--:R-:W-:Y:S01]  /*3adc0*/  STL.64 [R1+0x6cf0], R6 ;  /* 0x006cf00601007387 */ /* 0x008fe20000100a00 */
[----:B--2---:R0:W-:Y:S03]  /*3add0*/  STL.64 [R1+0x6ce8], R4 ;  /* 0x006ce80401007387 */ /* 0x0041e60000100a00 */
[----:B0-----:R-:W2:Y:S01]  /*3ade0*/  LDL.LU.64 R4, [R1+0xe30] ;  /* 0x000e300001047983 */ /* 0x001ea20000300a00 */
[----:B------:R-:W3:Y:S02]  /*3adf0*/  LDL.LU.64 R6, [R1+0xe38] ;  /* 0x000e380001067983 */ /* 0x000ee40000300a00 */
[----:B------:R-:W-:Y:S01]  /*3ae00*/  IMAD.MOV.U32 R3, RZ, RZ, R8 ;  /* 0x000000ffff037224 */ /* 0x000fe200078e0008 */
[----:B---3--:R-:W-:Y:S01]  /*3ae10*/  STL.64 [R1+0x6d00], R6 ;  /* 0x006d000601007387 */ /* 0x008fe20000100a00 */
[----:B--2---:R0:W-:Y:S02]  /*3ae20*/  STL.64 [R1+0x6cf8], R4 ;  /* 0x006cf80401007387 */ /* 0x0041e40000100a00 */
[----:B------:R-:W2:Y:S02]  /*3ae30*/  LDL.LU.64 R8, [R1+0x570] ;  /* 0x0005700001087983 */ /* 0x000ea40000300a00 */
[----:B0-----:R-:W-:-:S02]  /*3ae40*/  IMAD.MOV.U32 R4, RZ, RZ, R11 ;  /* 0x000000ffff047224 */ /* 0x001fc400078e000b */
[----:B------:R-:W-:Y:S02]  /*3ae50*/  IMAD.MOV.U32 R5, RZ, RZ, R10 ;  /* 0x000000ffff057224 */ /* 0x000fe400078e000a */
[----:B------:R-:W2:Y:S01]  /*3ae60*/  LDL.LU.64 R10, [R1+0x578] ;  /* 0x00057800010a7983 */ /* 0x000ea20000300a00 */
[----:B------:R-:W3:Y:S02]  /*3ae70*/  LDL.LU.64 R24, [R1+0x560] ;  /* 0x0005600001187983 */ /* 0x000ee40000300a00 */
[----:B------:R-:W2:Y:S02]  /*3ae80*/  LDL.LU.64 R26, [R1+0x568] ;  /* 0x00056800011a7983 */ /* 0x000ea40000300a00 */
[----:B--2---:R-:W-:Y:S01]  /*3ae90*/  STL.64 [R1+0x6d78], R26 ;  /* 0x006d781a01007387 */ /* 0x004fe20000100a00 */
[----:B---3--:R0:W-:Y:S03]  /*3aea0*/  STL.64 [R1+0x6d70], R24 ;  /* 0x006d701801007387 */ /* 0x0081e60000100a00 */
[----:B0-----:R-:W2:Y:S01]  /*3aeb0*/  LDL.64 R24, [R1+0x70] ;  /* 0x0000700001187983 */ /* 0x001ea20000100a00 */
[----:B------:R4:W-:Y:S02]  /*3aec0*/  STL.64 [R1+0x6d18], R4 ;  /* 0x006d180401007387 */ /* 0x0009e40000100a00 */
[----:B----4-:R-:W-:-:S02]  /*3aed0*/  IMAD.MOV.U32 R4, RZ, RZ, R19 ;  /* 0x000000ffff047224 */ /* 0x010fc400078e0013 */
[----:B------:R-:W-:-:S05]  /*3aee0*/  IMAD.MOV.U32 R5, RZ, RZ, R18 ;  /* 0x000000ffff057224 */ /* 0x000fca00078e0012 */
[----:B------:R0:W-:Y:S04]  /*3aef0*/  STL.64 [R1+0x6d40], R4 ;  /* 0x006d400401007387 */ /* 0x0001e80000100a00 */
[----:B0-----:R-:W3:Y:S01]  /*3af00*/  LDL.LU.64 R4, [R1+0xa40] ;  /* 0x000a400001047983 */ /* 0x001ee20000300a00 */
[----:B------:R-:W3:Y:S02]  /*3af10*/  LDL.LU.64 R6, [R1+0xa48] ;  /* 0x000a480001067983 */ /* 0x000ee40000300a00 */
[----:B------:R-:W-:Y:S02]  /*3af20*/  IMAD.MOV.U32 R23, RZ, RZ, R16 ;  /* 0x000000ffff177224 */ /* 0x000fe400078e0010 */
[----:B------:R-:W-:Y:S01]  /*3af30*/  IMAD.MOV.U32 R22, RZ, RZ, R17 ;  /* 0x000000ffff167224 */ /* 0x000fe200078e0011 */
[C---:B--2---:R-:W-:Y:S08]  /*3af40*/  HMMA.16816.F32 R8, R12.reuse, R24, R8 ;  /* 0x000000180c08723c */ /* 0x044ff00000001808 */
[----:B---3--:R-:W-:Y:S11]  /*3af50*/  HMMA.16816.F32 R4, R12, R16, R4 ;  /* 0x000000100c04723c */ /* 0x008ff60000001804 */
[----:B------:R-:W-:Y:S11]  /*3af60*/  @!UPT UIADD3 URZ, URZ, URZ, URZ ;  /* 0x0000003f3f3ff290 */ /* 0x000ff6000fffe03f */
[----:B------:R-:W-:Y:S01]  /*3af70*/  @!UPT UIADD3 URZ, URZ, URZ, URZ ;  /* 0x0000003f3f3ff290 */ /* 0x000fe2000fffe03f */
[----:B------:R-:W-:Y:S01]  /*3af80*/  STL.64 [R1+0x620], R4 ;  /* 0x0006200401007387 */ /* 0x000fe20000100a00 */
[----:B------:R-:W-:Y:S02]  /*3af90*/  STL.64 [R1+0x628], R6 ;  /* 0x0006280601007387 */ /* 0x000fe40000100a00 */
[----:B------:R-:W-:Y:S02]  /*3afa0*/  STL.64 [R1+0x6d58], R22 ;  /* 0x006d581601007387 */ /* 0x000fe40000100a00 */
[----:B------:R0:W-:Y:S02]  /*3afb0*/  STL.64 [R1+0x6d50], R20 ;  /* 0x006d501401007387 */ /* 0x0001e40000100a00 */
[----:B0-----:R-:W2:Y:S01]  /*3afc0*/  LDL.64 R20, [R1+0x60] ;  /* 0x0000600001147983 */ /* 0x001ea20000100a00 */
[----:B------:R-:W3:Y:S02]  /*3afd0*/  LDL.LU.64 R16, [R1+0x550] ;  /* 0x0005500001107983 */ /* 0x000ee40000300a00 */
[----:B------:R-:W3:Y:S02]  /*3afe0*/  LDL.LU.64 R18, [R1+0x558] ;  /* 0x0005580001127983 */ /* 0x000ee40000300a00 */
[----:B------:R-:W4:Y:S01]  /*3aff0*/  LDL.LU.64 R4, [R1+0x500] ;  /* 0x0005000001047983 */ /* 0x000f220000300a00 */
[----:B------:R-:W4:Y:S01]  /*3b000*/  LDL.LU.64 R6, [R1+0x508] ;  /* 0x0005080001067983 */ /* 0x000f220000300a00 */
[----:B------:R0:W-:Y:S02]  /*3b010*/  STL.64 [R1+0x610], R8 ;  /* 0x0006100801007387 */ /* 0x0001e40000100a00 */
[----:B------:R1:W-:Y:S01]  /*3b020*/  STL.64 [R1+0x618], R10 ;  /* 0x0006180a01007387 */ /* 0x0003e20000100a00 */
[----:B0-----:R-:W2:Y:S01]  /*3b030*/  LDL.LU R8, [R1+0x6d80] ;  /* 0x006d800001087983 */ /* 0x001ea20000300800 */
[----:B-1----:R-:W-:-:S02]  /*3b040*/  IMAD.MOV.U32 R10, RZ, RZ, R24 ;  /* 0x000000ffff0a7224 */ /* 0x002fc400078e0018 */
[----:B------:R-:W-:Y:S02]  /*3b050*/  IMAD.MOV.U32 R11, RZ, RZ, R25 ;  /* 0x000000ffff0b7224 */ /* 0x000fe400078e0019 */
[----:B------:R-:W2:Y:S01]  /*3b060*/  LDL.LU.64 R26, [R1+0x6d78] ;  /* 0x006d7800011a7983 */ /* 0x000ea20000300a00 */
[----:B------:R-:W2:Y:S02]  /*3b070*/  LDL.LU.64 R24, [R1+0x6d70] ;  /* 0x006d700001187983 */ /* 0x000ea40000300a00 */
[C---:B--2---:R-:W-:Y:S01]  /*3b080*/  HMMA.16816.F32 R24, R12.reuse, R20, R24 ;  /* 0x000000140c18723c */ /* 0x044fe20000001818 */
[----:B------:R-:W-:Y:S11]  /*3b090*/  IMAD.MOV.U32 R9, RZ, RZ, R21 ;  /* 0x000000ffff097224 */ /* 0x000ff600078e0015 */
[----:B------:R-:W-:Y:S11]  /*3b0a0*/  @!UPT UIADD3 URZ, URZ, URZ, URZ ;  /* 0x0000003f3f3ff290 */ /* 0x000ff6000fffe03f */
[----:B------:R-:W-:Y:S01]  /*3b0b0*/  STL.64 [R1+0x600], R24 ;  /* 0x0006001801007387 */ /* 0x000fe20000100a00 */
[----:B------:R0:W-:Y:S03]  /*3b0c0*/  STL.64 [R1+0x608], R26 ;  /* 0x0006081a01007387 */ /* 0x0001e60000100a00 */
[----:B0-----:R-:W2:Y:S01]  /*3b0d0*/  LDL.LU R27, [R1+0x6d68] ;  /* 0x006d6800011b7983 */ /* 0x001ea20000300800 */
[----:B------:R-:W2:Y:S02]  /*3b0e0*/  LDL.LU.64 R24, [R1+0x6d60] ;  /* 0x006d600001187983 */ /* 0x000ea40000300a00 */
[----:B------:R-:W-:Y:S02]  /*3b0f0*/  IMAD.MOV.U32 R26, RZ, RZ, R20 ;  /* 0x000000ffff1a7224 */ /* 0x000fe400078e0014 */
[----:B------:R-:W2:Y:S01]  /*3b100*/  LDL.LU.64 R22, [R1+0x6d58] ;  /* 0x006d580001167983 */ /* 0x000ea20000300a00 */
[----:B------:R-:W3:Y:S01]  /*3b110*/  LDL.LU.64 R20, [R1+0x6d50] ;  /* 0x006d500001147983 */ /* 0x000ee20000300a00 */
[----:B------:R-:W-:Y:S02]  /*3b120*/  STL.64 [R1+0x6d28], R10 ;  /* 0x006d280a01007387 */ /* 0x000fe40000100a00 */
[----:B------:R0:W-:Y:S02]  /*3b130*/  STL.64 [R1+0x6d20], R8 ;  /* 0x006d200801007387 */ /* 0x0001e40000100a00 */
[----:B0-----:R-:W4:Y:S01]  /*3b140*/  LDL.LU.64 R8, [R1+0xe50] ;  /* 0x000e500001087983 */ /* 0x001f220000300a00 */
[----:B------:R-:W4:Y:S01]  /*3b150*/  LDL.LU.64 R10, [R1+0xe58] ;  /* 0x000e5800010a7983 */ /* 0x000f220000300a00 */
[C---:B---3--:R-:W-:Y:S02]  /*3b160*/  HMMA.16816.F32 R16, R12.reuse, R20, R16 ;  /* 0x000000140c10723c */ /* 0x048fe40000001810 */
[----:B--2---:R-:W-:Y:S01]  /*3b170*/  STL.64 [R1+0x6d10], R26 ;  /* 0x006d101a01007387 */ /* 0x004fe20000100a00 */
[----:B------:R0:W-:Y:S03]  /*3b180*/  STL.64 [R1+0x6d08], R24 ;  /* 0x006d081801007387 */ /* 0x0001e60000100a00 */
[----:B0-----:R-:W2:Y:S01]  /*3b190*/  LDL.LU.64 R24, [R1+0xe40] ;  /* 0x000e400001187983 */ /* 0x001ea20000300a00 */
[----:B------:R-:W2:Y:S11]  /*3b1a0*/  LDL.LU.64 R26, [R1+0xe48] ;  /* 0x000e4800011a7983 */ /* 0x000eb60000300a00 */
[----:B------:R-:W-:Y:S05]  /*3b1b0*/  @!UPT UIADD3 URZ, URZ, URZ, URZ ;  /* 0x0000003f3f3ff290 */ /* 0x000fea000fffe03f */
[----:B------:R0:W-:Y:S01]  /*3b1c0*/  STL.64 [R1+0x5f0], R16 ;  /* 0x0005f01001007387 */ /* 0x0001e20000100a00 */
[----:B------:R1:W-:Y:S03]  /*3b1d0*/  STL.64 [R1+0x5f8], R18 ;  /* 0x0005f81201007387 */ /* 0x0003e60000100a00 */
[----:B0-----:R-:W4:Y:S01]  /*3b1e0*/  LDL.LU.64 R16, [R1+0x6d48] ;  /* 0x006d480001107983 */ /* 0x001f220000300a00 */
[----:B------:R-:W-:Y:S01]  /*3b1f0*/  STL.64 [R1+0x6bf8], R20 ;  /* 0x006bf81401007387 */ /* 0x000fe20000100a00 */
[----:B----4-:R-:W-:Y:S02]  /*3b200*/  HMMA.16816.F32 R12, R12, R16, R4 ;  /* 0x000000100c0c723c */ /* 0x010fe40000001804 */
[----:B------:R-:W3:Y:S01]  /*3b210*/  LDL.LU.64 R4, [R1+0x6d40] ;  /* 0x006d400001047983 */ /* 0x000ee20000300a00 */
[----:B-1----:R-:W3:Y:S02]  /*3b220*/  LDL.LU.64 R18, [R1+0x6d38] ;  /* 0x006d380001127983 */ /* 0x002ee40000300a00 */
[----:B------:R-:W3:Y:S11]  /*3b230*/  LDL.LU.64 R16, [R1+0x6d30] ;  /* 0x006d300001107983 */ /* 0x000ef60000300a00 */
[----:B------:R-:W-:Y:S07]  /*3b240*/  @!UPT UIADD3 URZ, URZ, URZ, URZ ;  /* 0x0000003f3f3ff290 */ /* 0x000fee000fffe03f */
[----:B------:R0:W-:Y:S01]  /*3b250*/  STL.64 [R1+0x240], R12 ;  /* 0x0002400c01007387 */ /* 0x0001e20000100a00 */
[----:B------:R-:W-:Y:S03]  /*3b260*/  STL.64 [R1+0x248], R14 ;  /* 0x0002480e01007387 */ /* 0x000fe60000100a00 */
[----:B0-----:R-:W4:Y:S04]  /*3b270*/  LDL R12, [R1] ;  /* 0x00000000010c7983 */ /* 0x001f280000100800 */
[----:B------:R-:W4:Y:S01]  /*3b280*/  LDL R13, [R1+0x4] ;  /* 0x00000400010d7983 */ /* 0x000f220000100800 */
[C---:B---3--:R-:W-:Y:S03]  /*3b290*/  HMMA.16816.F32 R4, R16.reuse, R4, R8 ;  /* 0x000000041004723c */ /* 0x048fe60000001808 */
[----:B------:R-:W3:Y:S01]  /*3b2a0*/  LDL.LU.64 R10, [R1+0x6d28] ;  /* 0x006d2800010a7983 */ /* 0x000ee20000300a00 */
        /* <DEDUP_REMOVED lines=11> */
[----:B0-----:R-:W4:Y:S01]  /*3b360*/  LDL.LU.64 R6, [R1+0x6d00] ;  /* 0x006d000001067983 */ /* 0x001f220000300a00 */
[----:B------:R-:W4:Y:S02]  /*3b370*/  LDL.LU.64 R4, [R1+0x6cf8] ;  /* 0x006cf80001047983 */ /* 0x000f240000300a00 */
[C---:B----4-:R-:W-:Y:S01]  /*3b380*/  HMMA.16816.F32 R12, R16.reuse, R12, R4 ;  /* 0x0000000c100c723c */ /* 0x050fe20000001804 */
[----:B------:R-:W4:Y:S01]  /*3b390*/  LDL.LU.64 R6, [R1+0x6cf0] ;  /* 0x006cf00001067983 */ /* 0x000f220000300a00 */
[----:B------:R-:W4:Y:S11]  /*3b3a0*/  LDL.LU.64 R4, [R1+0x6ce8] ;  /* 0x006ce80001047983 */ /* 0x000f360000300a00 */
[----:B------:R-:W-:Y:S10]  /*3b3b0*/  @!UPT UIADD3 URZ, URZ, URZ, URZ ;  /* 0x0000003f3f3ff290 */ /* 0x000ff4000fffe03f */
[----:B------:R-:W-:Y:S01]  /*3b3c0*/  STL.64 [R1+0x5c0], R12 ;  /* 0x0005c00c01007387 */ /* 0x000fe20000100a00 */
[----:B------:R4:W-:Y:S02]  /*3b3d0*/  STL.64 [R1+0x5c8], R14 ;  /* 0x0005c80e01007387 */ /* 0x0009e40000100a00 */
[----:B--2---:R-:W-:Y:S01]  /*3b3e0*/  IMAD.MOV.U32 R20, RZ, RZ, R26 ;  /* 0x000000ffff147224 */ /* 0x004fe200078e001a */
[----:B----4-:R-:W-:Y:S01]  /*3b3f0*/  HMMA.16816.F32 R12, R16, R24, R4 ;  /* 0x00000018100c723c */ /* 0x010fe20000001804 */
[----:B------:R-:W2:Y:S01]  /*3b400*/  LDL.LU.64 R4, [R1+0xc50] ;  /* 0x000c500001047983 */ /* 0x000ea20000300a00 */
[----:B------:R-:W2:Y:S11]  /*3b410*/  LDL.LU.64 R6, [R1+0xc58] ;  /* 0x000c580001067983 */ /* 0x000eb60000300a00 */
[----:B------:R-:W-:Y:S10]  /*3b420*/  @!UPT UIADD3 URZ, URZ, URZ, URZ ;  /* 0x0000003f3f3ff290 */ /* 0x000ff4000fffe03f */
[----:B------:R0:W-:Y:S01]  /*3b430*/  STL.64 [R1+0x5b0], R12 ;  /* 0x0005b00c01007387 */ /* 0x0001e20000100a00 */
[----:B------:R1:W-:Y:S02]  /*3b440*/  STL.64 [R1+0x5b8], R14 ;  /* 0x0005b80e01007387 */ /* 0x0003e40000100a00 */
[----:B------:R-:W4:Y:S02]  /*3b450*/  LDL.LU R26, [R1+0x6ce4] ;  /* 0x006ce400011a7983 */ /* 0x000f240000300800 */
[----:B------:R-:W-:Y:S02]  /*3b460*/  IMAD.MOV.U32 R21, RZ, RZ, R9 ;  /* 0x000000ffff157224 */ /* 0x000fe400078e0009 */
[----:B------:R-:W2:Y:S04]  /*3b470*/  LDL.LU R9, [R1+0x6ce0] ;  /* 0x006ce00001097983 */ /* 0x000ea80000300800 */
[----:B0-----:R-:W2:Y:S01]  /*3b480*/  LDL.LU.64 R12, [R1+0xc20] ;  /* 0x000c2000010c7983 */ /* 0x001ea20000300a00 */
[----:B-1----:R-:W2:Y:S02]  /*3b490*/  LDL.LU.64 R14, [R1+0xc28] ;  /* 0x000c2800010e7983 */ /* 0x002ea40000300a00 */
[----:B------:R3:W-:Y:S02]  /*3b4a0*/  STL.64 [R1+0x6c10], R20 ;  /* 0x006c101401007387 */ /* 0x0007e40000100a00 */
[----:B---3--:R-:W-:-:S02]  /*3b4b0*/  IMAD.MOV.U32 R20, RZ, RZ, R10 ;  /* 0x000000ffff147224 */ /* 0x008fc400078e000a */
[----:B------:R-:W-:Y:S01]  /*3b4c0*/  IMAD.MOV.U32 R21, RZ, RZ, R11 ;  /* 0x000000ffff157224 */ /* 0x000fe200078e000b */
[----:B------:R-:W3:Y:S01]  /*3b4d0*/  LDL.LU R10, [R1+0x6cdc] ;  /* 0x006cdc00010a7983 */ /* 0x000ee20000300800 */
[----:B------:R-:W3:Y:S03]  /*3b4e0*/  LDL.LU R11, [R1+0x6cd8] ;  /* 0x006cd800010b7983 */ /* 0x000ee60000300800 */
[----:B------:R-:W-:Y:S04]  /*3b4f0*/  STL.64 [R1+0x6c28], R20 ;  /* 0x006c281401007387 */ /* 0x000fe80000100a00 */
[----:B----4-:R-:W-:Y:S01]  /*3b500*/  STL [R1+0x6ba8], R26 ;  /* 0x006ba81a01007387 */ /* 0x010fe20000100800 */
[----:B------:R0:W-:Y:S03]  /*3b510*/  STL.64 [R1+0x6ba0], R24 ;  /* 0x006ba01801007387 */ /* 0x0001e60000100a00 */
[----:B0-----:R-:W4:Y:S04]  /*3b520*/  LDL.LU.64 R24, [R1] ;  /* 0x0000000001187983 */ /* 0x001f280000300a00 */
[----:B----4-:R0:W-:Y:S04]  /*3b530*/  STL.64 [R1+0x6bc0], R24 ;  /* 0x006bc01801007387 */ /* 0x0101e80000100a00 */
[----:B0-----:R-:W4:Y:S01]  /*3b540*/  LDL.LU.64 R24, [R1+0x10] ;  /* 0x0000100001187983 */ /* 0x001f220000300a00 */
[----:B--2---:R-:W-:Y:S03]  /*3b550*/  HMMA.16816.F32 R4, R16, R8, R4 ;  /* 0x000000081004723c */ /* 0x004fe60000001804 */
[----:B----4-:R0:W-:Y:S04]  /*3b560*/  STL.64 [R1+0x6bc8], R24 ;  /* 0x006bc81801007387 */ /* 0x0101e80000100a00 */
[----:B0-----:R-:W2:Y:S01]  /*3b570*/  LDL.LU.64 R24, [R1+0x20] ;  /* 0x0000200001187983 */ /* 0x001ea20000300a00 */
[----:B------:R-:W-:-:S02]  /*3b580*/  IMAD.MOV.U32 R20, RZ, RZ, R23 ;  /* 0x000000ffff147224 */ /* 0x000fc400078e0017 */
[----:B------:R-:W-:Y:S01]  /*3b590*/  IMAD.MOV.U32 R21, RZ, RZ, R22 ;  /* 0x000000ffff157224 */ /* 0x000fe200078e0016 */
[----:B--2---:R-:W-:Y:S11]  /*3b5a0*/  STL.64 [R1+0x6bf0], R24 ;  /* 0x006bf01801007387 */ /* 0x004ff60000100a00 */
[----:B------:R-:W-:Y:S01]  /*3b5b0*/  @!UPT UIADD3 URZ, URZ, URZ, URZ ;  /* 0x0000003f3f3ff290 */ /* 0x000fe2000fffe03f */
[----:B------:R-:W-:Y:S02]  /*3b5c0*/  STL.64 [R1+0x5a0], R4 ;  /* 0x0005a00401007387 */ /* 0x000fe40000100a00 */
[----:B------:R0:W-:Y:S02]  /*3b5d0*/  STL.64 [R1+0x5a8], R6 ;  /* 0x0005a80601007387 */ /* 0x0001e40000100a00 */
[----:B0-----:R-:W2:Y:S01]  /*3b5e0*/  LDL.LU.64 R6, [R1+0x6cd0] ;  /* 0x006cd00001067983 */ /* 0x001ea20000300a00 */
[----:B------:R-:W4:Y:S02]  /*3b5f0*/  LDL.LU.64 R4, [R1+0x6cc8] ;  /* 0x006cc80001047983 */ /* 0x000f240000300a00 */
[----:B------:R0:W-:Y:S02]  /*3b600*/  STL.64 [R1+0x6c40], R20 ;  /* 0x006c401401007387 */ /* 0x0001e40000100a00 */
[----:B---3--:R-:W-:Y:S01]  /*3b610*/  STL.64 [R1+0x6b98], R10 ;  /* 0x006b980a01007387 */ /* 0x008fe20000100a00 */
[----:B------:R4:W-:Y:S04]  /*3b620*/  STL.64 [R1+0x6b90], R8 ;  /* 0x006b900801007387 */ /* 0x0009e80000100a00 */
[----:B0-----:R-:W3:Y:S01]  /*3b630*/  LDL.LU.64 R20, [R1+0xa10] ;  /* 0x000a100001147983 */ /* 0x001ee20000300a00 */
[----:B------:R-:W2:Y:S01]  /*3b640*/  LDL.LU.64 R22, [R1+0xa18] ;  /* 0x000a180001167983 */ /* 0x000ea20000300a00 */
[----:B----4-:R-:W-:Y:S11]  /*3b650*/  HMMA.16816.F32 R8, R16, R4, R12 ;  /* 0x000000041008723c */ /* 0x010ff6000000180c */
[----:B------:R-:W-:Y:S11]  /*3b660*/  @!UPT UIADD3 URZ, URZ, URZ, URZ ;  /* 0x0000003f3f3ff290 */ /* 0x000ff6000fffe03f */
[----:B------:R-:W-:Y:S01]  /*3b670*/  @!UPT UIADD3 URZ, URZ, URZ, URZ ;  /* 0x0000003f3f3ff290 */ /* 0x000fe2000fffe03f */
[----:B------:R-:W-:Y:S01]  /*3b680*/  STL.64 [R1+0x590], R8 ;  /* 0x0005900801007387 */ /* 0x000fe20000100a00 */
[----:B------:R-:W-:Y:S02]  /*3b690*/  STL.64 [R1+0x598], R10 ;  /* 0x0005980a01007387 */ /* 0x000fe40000100a00 */
[----:B--2---:R-:W-:Y:S02]  /*3b6a0*/  STL.64 [R1+0x6c50], R22 ;  /* 0x006c501601007387 */ /* 0x004fe40000100a00 */
[----:B---3--:R0:W-:Y:S02]  /*3b6b0*/  STL.64 [R1+0x6c48], R20 ;  /* 0x006c481401007387 */ /* 0x0081e40000100a00 */
[----:B0-----:R-:W-:Y:S02]  /*3b6c0*/  IMAD.MOV.U32 R20, RZ, RZ, R3 ;  /* 0x000000ffff147224 */ /* 0x001fe400078e0003 */
[----:B------:R-:W-:Y:S01]  /*3b6d0*/  IMAD.MOV.U32 R21, RZ, RZ, R27 ;  /* 0x000000ffff157224 */ /* 0x000fe200078e001b */
[----:B------:R-:W2:Y:S01]  /*3b6e0*/  LDL.LU R3, [R1+0x6cc0] ;  /* 0x006cc00001037983 */ /* 0x000ea20000300800 */
[----:B------:R-:W3:Y:S03]  /*3b6f0*/  LDL.LU R27, [R1+0x6cbc] ;  /* 0x006cbc00011b7983 */ /* 0x000ee60000300800 */
[----:B------:R0:W-:Y:S02]  /*3b700*/  STL.64 [R1+0x6c68], R20 ;  /* 0x006c681401007387 */ /* 0x0001e40000100a00 */
[----:B0-----:R-:W-:-:S02]  /*3b710*/  IMAD.MOV.U32 R20, RZ, RZ, R29 ;  /* 0x000000ffff147224 */ /* 0x001fc400078e001d */
[----:B------:R-:W-:Y:S01]  /*3b720*/  IMAD.MOV.U32 R21, RZ, RZ, R6 ;  /* 0x000000ffff157224 */ /* 0x000fe200078e0006 */
[----:B------:R-:W4:Y:S01]  /*3b730*/  LDL.LU R29, [R1+0x6cb8] ;  /* 0x006cb800011d7983 */ /* 0x000f220000300800 */
[----:B------:R-:W2:Y:S03]  /*3b740*/  LDL.LU R6, [R1+0x6cb4] ;  /* 0x006cb40001067983 */ /* 0x000ea60000300800 */
[----:B------:R0:W-:Y:S02]  /*3b750*/  STL.64 [R1+0x6c80], R20 ;  /* 0x006c801401007387 */ /* 0x0001e40000100a00 */
[----:B0-----:R-:W-:Y:S02]  /*3b760*/  IMAD.MOV.U32 R20, RZ, RZ, R7 ;  /* 0x000000ffff147224 */ /* 0x001fe400078e0007 */
[----:B------:R-:W-:Y:S01]  /*3b770*/  IMAD.MOV.U32 R21, RZ, RZ, R28 ;  /* 0x000000ffff157224 */ /* 0x000fe200078e001c */
[----:B------:R-:W2:Y:S04]  /*3b780*/  LDL.LU R7, [R1+0x6cb0] ;  /* 0x006cb00001077983 */ /* 0x000ea80000300800 */
[----:B------:R3:W-:Y:S01]  /*3b790*/  STL.64 [R1+0x6c98], R20 ;  /* 0x006c981401007387 */ /* 0x0007e20000100a00 */
[----:B------:R-:W2:Y:S02]  /*3b7a0*/  LDL.LU.64 R24, [R1+0x900] ;  /* 0x0009000001187983 */ /* 0x000ea40000300a00 */
[----:B---3--:R-:W-:-:S02]  /*3b7b0*/  IMAD.MOV.U32 R20, RZ, RZ, R27 ;  /* 0x000000ffff147224 */ /* 0x008fc400078e001b */
[----:B------:R-:W3:Y:S04]  /*3b7c0*/  LDL.LU.64 R26, [R1+0x908] ;  /* 0x00090800011a7983 */ /* 0x000ee80000300a00 */
[----:B----4-:R-:W0:Y:S04]  /*3b7d0*/  LDSM.16.MT88.4 R12, [R29+0x380] ;  /* 0x000380001d0c783b */ /* 0x010e280000004200 */
[----:B---3--:R-:W-:Y:S01]  /*3b7e0*/  STL.64 [R1+0x6c08], R26 ;  /* 0x006c081a01007387 */ /* 0x008fe20000100a00 */
[----:B--2---:R1:W-:Y:S03]  /*3b7f0*/  STL.64 [R1+0x6c00], R24 ;  /* 0x006c001801007387 */ /* 0x0043e60000100a00 */
[----:B-1----:R-:W2:Y:S01]  /*3b800*/  LDL.LU.64 R24, [R1+0x910] ;  /* 0x0009100001187983 */ /* 0x002ea20000300a00 */
[----:B------:R-:W3:Y:S03]  /*3b810*/  LDL.LU.64 R26, [R1+0x918] ;  /* 0x00091800011a7983 */ /* 0x000ee60000300a00 */
        /* <DEDUP_REMOVED lines=19> */
[----:B------:R-:W3:Y:S02]  /*3b950*/  LDL.LU.64 R26, [R1+0xc38] ;  /* 0x000c3800011a7983 */ /* 0x000ee40000300a00 */
[----:B------:R-:W-:Y:S01]  /*3b960*/  IMAD.MOV.U32 R21, RZ, RZ, R3 ;  /* 0x000000ffff157224 */ /* 0x000fe200078e0003 */
[----:B---3--:R-:W-:Y:S01]  /*3b970*/  STL.64 [R1+0x6ca8], R26 ;  /* 0x006ca81a01007387 */ /* 0x008fe20000100a00 */
[----:B--2---:R1:W-:Y:S03]  /*3b980*/  STL.64 [R1+0x6ca0], R24 ;  /* 0x006ca01801007387 */ /* 0x0043e60000100a00 */
[----:B-1----:R-:W2:Y:S01]  /*3b990*/  LDL.LU.64 R24, [R1+0xc40] ;  /* 0x000c400001187983 */ /* 0x002ea20000300a00 */
[----:B------:R-:W2:Y:S02]  /*3b9a0*/  LDL.LU.64 R26, [R1+0xc48] ;  /* 0x000c4800011a7983 */ /* 0x000ea40000300a00 */
[----:B------:R-:W3:Y:S02]  /*3b9b0*/  LDL.LU.64 R8, [R1+0x840] ;  /* 0x0008400001087983 */ /* 0x000ee40000300a00 */
[----:B------:R-:W3:Y:S01]  /*3b9c0*/  LDL.LU.64 R10, [R1+0x848] ;  /* 0x00084800010a7983 */ /* 0x000ee20000300a00 */
[----:B------:R-:W-:Y:S01]  /*3b9d0*/  STL.64 [R1+0x6bb8], R6 ;  /* 0x006bb80601007387 */ /* 0x000fe20000100a00 */
[----:B------:R-:W-:Y:S02]  /*3b9e0*/  STL.64 [R1+0x6bb0], R4 ;  /* 0x006bb00401007387 */ /* 0x000fe40000100a00 */
[----:B0-----:R-:W-:Y:S02]  /*3b9f0*/  STL.64 [R1+0x6b48], R14 ;  /* 0x006b480e01007387 */ /* 0x001fe40000100a00 */
[----:B------:R0:W-:Y:S02]  /*3ba00*/  STL.64 [R1+0x6b40], R12 ;  /* 0x006b400c01007387 */ /* 0x0001e40000100a00 */
[----:B0-----:R-:W3:Y:S01]  /*3ba10*/  LDL.LU.64 R12, [R1+0x40] ;  /* 0x00004000010c7983 */ /* 0x001ee20000300a00 */
        /* <DEDUP_REMOVED lines=25> */
[----:B------:R-:W-:Y:S01]  /*3bbb0*/  STL.64 [R1+0x550], R20 ;  /* 0x0005501401007387 */ /* 0x000fe20000100a00 */
[----:B------:R0:W-:Y:S03]  /*3bbc0*/  STL.64 [R1+0x558], R22 ;  /* 0x0005581601007387 */ /* 0x0001e60000100a00 */
[----:B0-----:R-:W4:Y:S01]  /*3bbd0*/  LDL.LU.64 R22, [R1+0x6c50] ;  /* 0x006c500001167983 */ /* 0x001f220000300a00 */
[----:B------:R-:W4:Y:S02]  /*3bbe0*/  LDL.LU.64 R20, [R1+0x6c48] ;  /* 0x006c480001147983 */ /* 0x000f240000300a00 */
[----:B------:R-:W-:Y:S02]  /*3bbf0*/  IMAD.MOV.U32 R4, RZ, RZ, R2 ;  /* 0x000000ffff047224 */ /* 0x000fe400078e0002 */
[----:B------:R-:W-:-:S07]  /*3bc00*/  IMAD.MOV.U32 R5, RZ, RZ, R0 ;  /* 0x000000ffff057224 */ /* 0x000fce00078e0000 */
[C---:B----4-:R-:W-:Y:S01]  /*3bc10*/  HMMA.16816.F32 R4, R16.reuse, R4, R20 ;  /* 0x000000041004723c */ /* 0x050fe20000001814 */
[----:B------:R-:W2:Y:S11]  /*3bc20*/  LDL.LU.64 R20, [R1+0x6c40] ;  /* 0x006c400001147983 */ /* 0x000eb60000300a00 */
[----:B------:R-:W-:Y:S11]  /*3bc30*/  @!UPT UIADD3 URZ, URZ, URZ, URZ ;  /* 0x0000003f3f3ff290 */ /* 0x000ff6000fffe03f */
[----:B------:R0:W-:Y:S01]  /*3bc40*/  STL.64 [R1+0x540], R4 ;  /* 0x0005400401007387 */ /* 0x0001e20000100a00 */
[----:B------:R1:W-:Y:S03]  /*3bc50*/  STL.64 [R1+0x548], R6 ;  /* 0x0005480601007387 */ /* 0x0003e60000100a00 */
[----:B0-----:R-:W4:Y:S01]  /*3bc60*/  LDL.LU.64 R4, [R1+0xdf0] ;  /* 0x000df00001047983 */ /* 0x001f220000300a00 */
[----:B-1----:R-:W3:Y:S01]  /*3bc70*/  LDL.LU.64 R6, [R1+0xdf8] ;  /* 0x000df80001067983 */ /* 0x002ee20000300a00 */
[C---:B--2---:R-:W-:Y:S02]  /*3bc80*/  HMMA.16816.F32 R20, R16.reuse, R20, R24 ;  /* 0x000000141014723c */ /* 0x044fe40000001818 */
[----:B---3--:R-:W-:Y:S01]  /*3bc90*/  STL.64 [R1+0x6bd8], R6 ;  /* 0x006bd80601007387 */ /* 0x008fe20000100a00 */
[----:B----4-:R0:W-:Y:S03]  /*3bca0*/  STL.64 [R1+0x6bd0], R4 ;  /* 0x006bd00401007387 */ /* 0x0101e60000100a00 */
[----:B0-----:R-:W2:Y:S01]  /*3bcb0*/  LDL.LU.64 R4, [R1+0xe10] ;  /* 0x000e100001047983 */ /* 0x001ea20000300a00 */
[----:B------:R-:W2:Y:S02]  /*3bcc0*/  LDL.LU.64 R6, [R1+0xe18] ;  /* 0x000e180001067983 */ /* 0x000ea40000300a00 */
[----:B------:R-:W3:Y:S02]  /*3bcd0*/  LDL.LU.64 R26, [R1+0x6c38] ;  /* 0x006c3800011a7983 */ /* 0x000ee40000300a00 */
[----:B------:R-:W3:Y:S11]  /*3bce0*/  LDL.LU.64 R24, [R1+0x6c30] ;  /* 0x006c300001187983 */ /* 0x000ef60000300a00 */
[----:B------:R-:W-:Y:S01]  /*3bcf0*/  @!UPT UIADD3 URZ, URZ, URZ, URZ ;  /* 0x0000003f3f3ff290 */ /* 0x000fe2000fffe03f */
        /* <DEDUP_REMOVED lines=18> */
[----:B------:R-:W3:Y:S11]  /*3be20*/  LDL.LU.64 R24, [R1+0x6bf0] ;  /* 0x006bf00001187983 */ /* 0x000ef60000300a00 */
[----:B------:R-:W-:Y:S10]  /*3be30*/  @!UPT UIADD3 URZ, URZ, URZ, URZ ;  /* 0x0000003f3f3ff290 */ /* 0x000ff4000fffe03f */
[----:B------:R-:W-:Y:S01]  /*3be40*/  STL.64 [R1+0x500], R20 ;  /* 0x0005001401007387 */ /* 0x000fe20000100a00 */
[----:B------:R0:W-:Y:S03]  /*3be50*/  STL.64 [R1+0x508], R22 ;  /* 0x0005081601007387 */ /* 0x0001e60000100a00 */
[----:B0-----:R-:W2:Y:S01]  /*3be60*/  LDL.LU.64 R22, [R1+0x6be8] ;  /* 0x006be80001167983 */ /* 0x001ea20000300a00 */
[----:B------:R-:W2:Y:S01]  /*3be70*/  LDL.LU.64 R20, [R1+0x6be0] ;  /* 0x006be00001147983 */ /* 0x000ea20000300a00 */
[----:B------:R-:W-:Y:S01]  /*3be80*/  HMMA.16816.F32 R16, R16, R12, R8 ;  /* 0x0000000c1010723c */ /* 0x000fe20000001808 */
[----:B------:R-:W4:Y:S01]  /*3be90*/  LDL.LU.64 R8, [R1+0xde0] ;  /* 0x000de00001087983 */ /* 0x000f220000300a00 */
[----:B------:R-:W4:Y:S11]  /*3bea0*/  LDL.LU.64 R10, [R1+0xde8] ;  /* 0x000de800010a7983 */ /* 0x000f360000300a00 */
[----:B------:R-:W-:Y:S10]  /*3beb0*/  @!UPT UIADD3 URZ, URZ, URZ, URZ ;  /* 0x0000003f3f3ff290 */ /* 0x000ff4000fffe03f */
[----:B------:R0:W-:Y:S01]  /*3bec0*/  STL.64 [R1+0x230], R16 ;  /* 0x0002301001007387 */ /* 0x0001e20000100a00 */
[----:B------:R-:W-:Y:S03]  /*3bed0*/  STL.64 [R1+0x238], R18 ;  /* 0x0002381201007387 */ /* 0x000fe60000100a00 */
[----:B0-----:R-:W4:Y:S01]  /*3bee0*/  LDL.LU.64 R16, [R1+0x30] ;  /* 0x0000300001107983 */ /* 0x001f220000300a00 */
[----:B------:R-:W-:Y:S02]  /*3bef0*/  STL [R1+0x6b54], R12 ;  /* 0x006b540c01007387 */ /* 0x000fe40000100800 */
[----:B------:R0:W-:Y:S02]  /*3bf00*/  STL [R1+0x6b50], R13 ;  /* 0x006b500d01007387 */ /* 0x0001e40000100800 */
[----:B0-----:R-:W4:Y:S01]  /*3bf10*/  LDL.LU.64 R12, [R1+0xe00] ;  /* 0x000e0000010c7983 */ /* 0x001f220000300a00 */
[----:B------:R-:W4:Y:S02]  /*3bf20*/  LDL.LU.64 R14, [R1+0xe08] ;  /* 0x000e0800010e7983 */ /* 0x000f240000300a00 */
[----:B---3--:R-:W-:-:S02]  /*3bf30*/  IMAD.MOV.U32 R28, RZ, RZ, R24 ;  /* 0x000000ffff1c7224 */ /* 0x008fc400078e0018 */
[----:B------:R-:W-:Y:S01]  /*3bf40*/  IMAD.MOV.U32 R3, RZ, RZ, R25 ;  /* 0x000000ffff037224 */ /* 0x000fe200078e0019 */
[C---:B--2---:R-:W-:Y:S11]  /*3bf50*/  HMMA.16816.F32 R4, R20.reuse, R24, R4 ;  /* 0x000000181404723c */ /* 0x044ff60000001804 */
[----:B------:R-:W-:Y:S11]  /*3bf60*/  @!UPT UIADD3 URZ, URZ, URZ, URZ ;  /* 0x0000003f3f3ff290 */ /* 0x000ff6000fffe03f */
[----:B------:R-:W-:Y:S01]  /*3bf70*/  @!UPT UIADD3 URZ, URZ, URZ, URZ ;  /* 0x0000003f3f3ff290 */ /* 0x000fe2000fffe03f */
[----:B------:R-:W-:Y:S01]  /*3bf80*/  STL.64 [R1+0x220], R4 ;  /* 0x0002200401007387 */ /* 0x000fe20000100a00 */
[----:B------:R0:W-:Y:S03]  /*3bf90*/  STL.64 [R1+0x228], R6 ;  /* 0x0002280601007387 */ /* 0x0001e60000100a00 */
[----:B0-----:R-:W2:Y:S01]  /*3bfa0*/  LDL.LU.64 R6, [R1+0x6bd8] ;  /* 0x006bd80001067983 */ /* 0x001ea20000300a00 */
[----:B------:R-:W2:Y:S02]  /*3bfb0*/  LDL.LU.64 R4, [R1+0x6bd0] ;  /* 0x006bd00001047983 */ /* 0x000ea40000300a00 */
[----:B------:R-:W4:Y:S02]  /*3bfc0*/  LDL.LU.64 R24, [R1+0x6bc8] ;  /* 0x006bc80001187983 */ /* 0x000f240000300a00 */
[C---:B----4-:R-:W-:Y:S11]  /*3bfd0*/  HMMA.16816.F32 R12, R20.reuse, R24, R12 ;  /* 0x00000018140c723c */ /* 0x050ff6000000180c */
[----:B------:R-:W-:Y:S11]  /*3bfe0*/  @!UPT UIADD3 URZ, URZ, URZ, URZ ;  /* 0x0000003f3f3ff290 */ /* 0x000ff6000fffe03f */
[----:B------:R-:W-:Y:S01]  /*3bff0*/  @!UPT UIADD3 URZ, URZ, URZ, URZ ;  /* 0x0000003f3f3ff290 */ /* 0x000fe2000fffe03f */
[----:B------:R-:W-:Y:S01]  /*3c000*/  STL.64 [R1+0x210], R12 ;  /* 0x0002100c01007387 */ /* 0x000fe20000100a00 */
[----:B------:R0:W-:Y:S02]  /*3c010*/  STL.64 [R1+0x218], R14 ;  /* 0x0002180e01007387 */ /* 0x0001e40000100a00 */
[----:B0-----:R-:W-:Y:S02]  /*3c020*/  IMAD.MOV.U32 R15, RZ, RZ, R24 ;  /* 0x000000ffff0f7224 */ /* 0x001fe400078e0018 */
[----:B------:R-:W-:Y:S02]  /*3c030*/  IMAD.MOV.U32 R14, RZ, RZ, R25 ;  /* 0x000000ffff0e7224 */ /* 0x000fe400078e0019 */
[----:B------:R-:W2:Y:S02]  /*3c040*/  LDL.LU.64 R24, [R1+0x6bc0] ;  /* 0x006bc00001187983 */ /* 0x000ea40000300a00 */
[----:B--2---:R-:W-:Y:S01]  /*3c050*/  HMMA.16816.F32 R4, R20, R24, R4 ;  /* 0x000000181404723c */ /* 0x004fe20000001804 */
[----:B------:R-:W-:-:S02]  /*3c060*/  IMAD.MOV.U32 R12, RZ, RZ, R24 ;  /* 0x000000ffff0c7224 */ /* 0x000fc400078e0018 */
[----:B------:R-:W-:Y:S11]  /*3c070*/  IMAD.MOV.U32 R13, RZ, RZ, R25 ;  /* 0x000000ffff0d7224 */ /* 0x000ff600078e0019 */
[----:B------:R-:W-:Y:S09]  /*3c080*/  @!UPT UIADD3 URZ, URZ, URZ, URZ ;  /* 0x0000003f3f3ff290 */ /* 0x000ff2000fffe03f */
[----:B------:R-:W-:Y:S01]  /*3c090*/  STL.64 [R1+0x200], R4 ;  /* 0x0002000401007387 */ /* 0x000fe20000100a00 */
[----:B------:R0:W-:Y:S03]  /*3c0a0*/  STL.64 [R1+0x208], R6 ;  /* 0x0002080601007387 */ /* 0x0001e60000100a00 */
[----:B0-----:R-:W2:Y:S01]  /*3c0b0*/  LDL.LU.64 R6, [R1+0x6bb8] ;  /* 0x006bb80001067983 */ /* 0x001ea20000300a00 */
[----:B------:R-:W3:Y:S02]  /*3c0c0*/  LDL.LU.64 R4, [R1+0x6bb0] ;  /* 0x006bb00001047983 */ /* 0x000ee40000300a00 */
[----:B------:R-:W4:Y:S02]  /*3c0d0*/  LDL.LU R26, [R1+0x6ba8] ;  /* 0x006ba800011a7983 */ /* 0x000f240000300800 */
[----:B------:R-:W2:Y:S01]  /*3c0e0*/  LDL.LU.64 R24, [R1+0x6ba0] ;  /* 0x006ba00001187983 */ /* 0x000ea20000300a00 */
[----:B------:R-:W-:Y:S01]  /*3c0f0*/  STL.64 [R1+0x6b60], R14 ;  /* 0x006b600e01007387 */ /* 0x000fe20000100a00 */
[----:B------:R0:W-:Y:S03]  /*3c100*/  STL.64 [R1+0x6b58], R12 ;  /* 0x006b580c01007387 */ /* 0x0001e60000100a00 */
[----:B0-----:R-:W3:Y:S01]  /*3c110*/  LDL.LU.64 R12, [R1+0xbf0] ;  /* 0x000bf000010c7983 */ /* 0x001ee20000300a00 */
[----:B------:R-:W3:Y:S01]  /*3c120*/  LDL.LU.64 R14, [R1+0xbf8] ;  /* 0x000bf800010e7983 */ /* 0x000ee20000300a00 */
[C---:B--2---:R-:W-:Y:S11]  /*3c130*/  HMMA.16816.F32 R8, R20.reuse, R24, R8 ;  /* 0x000000181408723c */ /* 0x044ff60000001808 */
[----:B------:R-:W-:Y:S11]  /*3c140*/  @!UPT UIADD3 URZ, URZ, URZ, URZ ;  /* 0x0000003f3f3ff290 */ /* 0x000ff6000fffe03f */
[----:B------:R-:W-:Y:S01]  /*3c150*/  @!UPT UIADD3 URZ, URZ, URZ, URZ ;  /* 0x0000003f3f3ff290 */ /* 0x000fe2000fffe03f */
[----:B------:R-:W-:Y:S01]  /*3c160*/  STL.64 [R1+0x1f0], R8 ;  /* 0x0001f00801007387 */ /* 0x000fe20000100a00 */
[----:B------:R0:W-:Y:S03]  /*3c170*/  STL.64 [R1+0x1f8], R10 ;  /* 0x0001f80a01007387 */ /* 0x0001e60000100a00 */
[----:B0-----:R-:W2:Y:S01]  /*3c180*/  LDL.LU.64 R10, [R1+0x6b98] ;  /* 0x006b9800010a7983 */ /* 0x001ea20000300a00 */
[----:B------:R-:W2:Y:S02]  /*3c190*/  LDL.LU.64 R8, [R1+0x6b90] ;  /* 0x006b900001087983 */ /* 0x000ea40000300a00 */
[----:B----4-:R-:W-:Y:S02]  /*3c1a0*/  STL [R1+0x6b88], R26 ;  /* 0x006b881a01007387 */ /* 0x010fe40000100800 */
[----:B------:R0:W-:Y:S02]  /*3c1b0*/  STL.64 [R1+0x6b80], R24 ;  /* 0x006b801801007387 */ /* 0x0001e40000100a00 */
[----:B0-----:R-:W2:Y:S01]  /*3c1c0*/  LDL.LU.64 R24, [R1+0xc10] ;  /* 0x000c100001187983 */ /* 0x001ea20000300a00 */
[----:B------:R-:W2:Y:S02]  /*3c1d0*/  LDL.LU.64 R26, [R1+0xc18] ;  /* 0x000c1800011a7983 */ /* 0x000ea40000300a00 */
[C---:B--2---:R-:W-:Y:S11]  /*3c1e0*/  HMMA.16816.F32 R24, R20.reuse, R8, R24 ;  /* 0x000000081418723c */ /* 0x044ff60000001818 */
[----:B------:R-:W-:Y:S11]  /*3c1f0*/  @!UPT UIADD3 URZ, URZ, URZ, URZ ;  /* 0x0000003f3f3ff290 */ /* 0x000ff6000fffe03f */
[----:B------:R-:W-:Y:S01]  /*3c200*/  @!UPT UIADD3 URZ, URZ, URZ, URZ ;  /* 0x0000003f3f3ff290 */ /* 0x000fe2000fffe03f */
[----:B------:R0:W-:Y:S01]  /*3c210*/  STL.64 [R1+0x1e0], R24 ;  /* 0x0001e01801007387 */ /* 0x0001e20000100a00 */
[----:B------:R1:W-:Y:S03]  /*3c220*/  STL.64 [R1+0x1e8], R26 ;  /* 0x0001e81a01007387 */ /* 0x0003e60000100a00 */
[----:B0-----:R-:W2:Y:S01]  /*3c230*/  LDL.LU.64 R24, [R1+0xc00] ;  /* 0x000c000001187983 */ /* 0x001ea20000300a00 */
[----:B-1----:R-:W2:Y:S02]  /*3c240*/  LDL.LU.64 R26, [R1+0xc08] ;  /* 0x000c0800011a7983 */ /* 0x002ea40000300a00 */
[----:B------:R-:W-:Y:S02]  /*3c250*/  STL.64 [R1+0x6af8], R10 ;  /* 0x006af80a01007387 */ /* 0x000fe40000100a00 */
[----:B------:R0:W-:Y:S02]  /*3c260*/  STL.64 [R1+0x6af0], R8 ;  /* 0x006af00801007387 */ /* 0x0001e40000100a00 */
[----:B0-----:R-:W4:Y:S01]  /*3c270*/  LDL.LU.64 R8, [R1+0xa0] ;  /* 0x0000a00001087983 */ /* 0x001f220000300a00 */
[----:B---3--:R-:W-:Y:S03]  /*3c280*/  HMMA.16816.F32 R12, R20, R4, R12 ;  /* 0x00000004140c723c */ /* 0x008fe6000000180c */
[----:B----4-:R0:W-:Y:S04]  /*3c290*/  STL.64 [R1+0x6b70], R8 ;  /* 0x006b700801007387 */ /* 0x0101e80000100a00 */
[----:B0-----:R-:W3:Y:S04]  /*3c2a0*/  LDL.LU.64 R8, [R1+0xb0] ;  /* 0x0000b00001087983 */ /* 0x001ee80000300a00 */
[----:B---3--:R0:W-:Y:S04]  /*3c2b0*/  STL.64 [R1+0x6b78], R8 ;  /* 0x006b780801007387 */ /* 0x0081e80000100a00 */
[----:B0-----:R-:W2:Y:S08]  /*3c2c0*/  LDL.LU.64 R8, [R1+0xc0] ;  /* 0x0000c00001087983 */ /* 0x001eb00000300a00 */
[----:B------:R0:W-:Y:S02]  /*3c2d0*/  STL.64 [R1+0x1d0], R12 ;  /* 0x0001d00c01007387 */ /* 0x0001e40000100a00 */
[----:B------:R-:W-:Y:S01]  /*3c2e0*/  STL.64 [R1+0x1d8], R14 ;  /* 0x0001d80e01007387 */ /* 0x000fe20000100a00 */
[----:B0-----:R-:W3:Y:S04]  /*3c2f0*/  LDL.LU.64 R12, [R1+0x80] ;  /* 0x00008000010c7983 */ /* 0x001ee80000300a00 */
[----:B---3--:R0:W-:Y:S04]  /*3c300*/  STL.64 [R1+0x6b68], R12 ;  /* 0x006b680c01007387 */ /* 0x0081e80000100a00 */
[----:B0-----:R-:W3:Y:S01]  /*3c310*/  LDL.LU.64 R12, [R1+0x90] ;  /* 0x00009000010c7983 */ /* 0x001ee20000300a00 */
[----:B------:R-:W-:Y:S02]  /*3c320*/  STL.64 [R1+0x6ae8], R6 ;  /* 0x006ae80601007387 */ /* 0x000fe40000100a00 */
[----:B------:R0:W-:Y:S02]  /*3c330*/  STL.64 [R1+0x6ae0], R4 ;  /* 0x006ae00401007387 */ /* 0x0001e40000100a00 */
[----:B0-----:R-:W4:Y:S01]  /*3c340*/  LDL.LU.64 R4, [R1+0xbe0] ;  /* 0x000be00001047983 */ /* 0x001f220000300a00 */
[----:B------:R-:W4:Y:S02]  /*3c350*/  LDL.LU.64 R6, [R1+0xbe8] ;  /* 0x000be80001067983 */ /* 0x000f240000300a00 */
[----:B------:R-:W-:-:S02]  /*3c360*/  IMAD.MOV.U32 R2, RZ, RZ, R16 ;  /* 0x000000ffff027224 */ /* 0x000fc400078e0010 */
[----:B------:R-:W-:Y:S01]  /*3c370*/  IMAD.MOV.U32 R0, RZ, RZ, R17 ;  /* 0x000000ffff007224 */ /* 0x000fe200078e0011 */
[C---:B--2---:R-:W-:Y:S08]  /*3c380*/  HMMA.16816.F32 R24, R20.reuse, R8, R24 ;  /* 0x000000081418723c */ /* 0x044ff00000001818 */
[----:B----4-:R-:W-:Y:S01]  /*3c390*/  HMMA.16816.F32 R4, R20, R16, R4 ;  /* 0x000000101404723c */ /* 0x010fe20000001804 */
[----:B------:R0:W1:Y:S02]  /*3c3a0*/  LDSM.16.MT88.4 R16, [R29+0x4000] ;  /* 0x004000001d10783b */ /* 0x0000640000004200 */
[----:B0-----:R-:W-:Y:S11]  /*3c3b0*/  IMAD.MOV.U32 R29, RZ, RZ, R9 ;  /* 0x000000ffff1d7224 */ /* 0x001ff600078e0009 */
[----:B------:R-:W-:Y:S09]  /*3c3c0*/  @!UPT UIADD3 URZ, URZ, URZ, URZ ;  /* 0x0000003f3f3ff290 */ /* 0x000ff2000fffe03f */
[----:B------:R0:W-:Y:S01]  /*3c3d0*/  STL.64 [R1+0x1c0], R4 ;  /* 0x0001c00401007387 */ /* 0x0001e20000100a00 */
[----:B------:R-:W-:Y:S03]  /*3c3e0*/  STL.64 [R1+0x1c8], R6 ;  /* 0x0001c80601007387 */ /* 0x000fe60000100a00 */
[----:B0-----:R-:W2:Y:S04]  /*3c3f0*/  LDL.LU.64 R4, [R1+0x70] ;  /* 0x0000700001047983 */ /* 0x001ea80000300a00 */
[----:B-1----:R-:W-:Y:S01]  /*3c400*/  STL.64 [R1+0x69e0], R18 ;  /* 0x0069e01201007387 */ /* 0x002fe20000100a00 */
[----:B------:R0:W-:Y:S03]  /*3c410*/  STL.64 [R1+0x69d8], R16 ;  /* 0x0069d81001007387 */ /* 0x0001e60000100a00 */
[----:B0-----:R-:W4:Y:S01]  /*3c420*/  LDL.LU.64 R16, [R1+0x9f0] ;  /* 0x0009f00001107983 */ /* 0x001f220000300a00 */
[----:B------:R-:W4:Y:S02]  /*3c430*/  LDL.LU.64 R18, [R1+0x9f8] ;  /* 0x0009f80001127983 */ /* 0x000f240000300a00 */
[----:B------:R-:W-:Y:S02]  /*3c440*/  STL.64 [R1+0x1b0], R24 ;  /* 0x0001b01801007387 */ /* 0x000fe40000100a00 */
[----:B------:R0:W-:Y:S02]  /*3c450*/  STL.64 [R1+0x1b8], R26 ;  /* 0x0001b81a01007387 */ /* 0x0001e40000100a00 */
[----:B0-----:R-:W2:Y:S01]  /*3c460*/  LDL.LU R26, [R1+0x6b88] ;  /* 0x006b8800011a7983 */ /* 0x001ea20000300800 */
[----:B------:R-:W2:Y:S02]  /*3c470*/  LDL.LU.64 R24, [R1+0x6b80] ;  /* 0x006b800001187983 */ /* 0x000ea40000300a00 */
[----:B------:R-:W-:-:S02]  /*3c480*/  IMAD.MOV.U32 R27, RZ, RZ, R8 ;  /* 0x000000ffff1b7224 */ /* 0x000fc400078e0008 */
[----:B------:R-:W4:Y:S02]  /*3c490*/  LDL.LU.64 R8, [R1+0x6b78] ;  /* 0x006b780001087983 */ /* 0x000f240000300a00 */
[C---:B----4-:R-:W-:Y:S02]  /*3c4a0*/  HMMA.16816.F32 R16, R20.reuse, R8, R16 ;  /* 0x000000081410723c */ /* 0x050fe40000001810 */
[----:B--2---:R-:W-:Y:S01]  /*3c4b0*/  STL.64 [R1+0x6b08], R26 ;  /* 0x006b081a01007387 */ /* 0x004fe20000100a00 */
[----:B------:R0:W-:Y:S03]  /*3c4c0*/  STL.64 [R1+0x6b00], R24 ;  /* 0x006b001801007387 */ /* 0x0001e60000100a00 */
[----:B0-----:R-:W2:Y:S11]  /*3c4d0*/  LDL.LU.64 R24, [R1+0x60] ;  /* 0x0000600001187983 */ /* 0x001eb60000300a00 */
[----:B------:R-:W-:Y:S06]  /*3c4e0*/  @!UPT UIADD3 URZ, URZ, URZ, URZ ;  /* 0x0000003f3f3ff290 */ /* 0x000fec000fffe03f */
[----:B------:R0:W-:Y:S01]  /*3c4f0*/  STL.64 [R1+0x1a0], R16 ;  /* 0x0001a01001007387 */ /* 0x0001e20000100a00 */
[----:B------:R-:W-:Y:S02]  /*3c500*/  STL.64 [R1+0x1a8], R18 ;  /* 0x0001a81201007387 */ /* 0x000fe40000100a00 */
[----:B0-----:R-:W-:Y:S02]  /*3c510*/  IMAD.MOV.U32 R16, RZ, RZ, R9 ;  /* 0x000000ffff107224 */ /* 0x001fe400078e0009 */
[----:B------:R-:W-:Y:S02]  /*3c520*/  IMAD.MOV.U32 R17, RZ, RZ, R8 ;  /* 0x000000ffff117224 */ /* 0x000fe400078e0008 */
[----:B------:R-:W4:Y:S01]  /*3c530*/  LDL.LU.64 R8, [R1+0x6b70] ;  /* 0x006b700001087983 */ /* 0x000f220000300a00 */
[----:B------:R-:W-:Y:S02]  /*3c540*/  STL [R1+0x6a94], R16 ;  /* 0x006a941001007387 */ /* 0x000fe40000100800 */
[----:B------:R0:W-:Y:S02]  /*3c550*/  STL [R1+0x6a90], R17 ;  /* 0x006a901101007387 */ /* 0x0001e40000100800 */
[----:B0-----:R-:W4:Y:S01]  /*3c560*/  LDL.LU.64 R16, [R1+0x9e0] ;  /* 0x0009e00001107983 */ /* 0x001f220000300a00 */
        /* <DEDUP_REMOVED lines=8> */
[----:B------:R-:W4:Y:S01]  /*3c5f0*/  LDL.LU.64 R8, [R1+0x50] ;  /* 0x0000500001087983 */ /* 0x000f220000300a00 */
[----:B------:R-:W-:Y:S02]  /*3c600*/  STL [R1+0x6a9c], R18 ;  /* 0x006a9c1201007387 */ /* 0x000fe40000100800 */
[----:B------:R0:W-:Y:S02]  /*3c610*/  STL [R1+0x6a98], R19 ;  /* 0x006a981301007387 */ /* 0x0001e40000100800 */
[----:B------:R-:W3:Y:S01]  /*3c620*/  LDL.LU.64 R16, [R1+0x9c0] ;  /* 0x0009c00001107983 */ /* 0x000ee20000300a00 */
[----:B0-----:R-:W3:Y:S02]  /*3c630*/  LDL.LU.64 R18, [R1+0x9c8] ;  /* 0x0009c80001127983 */ /* 0x001ee40000300a00 */
[C---:B---3--:R-:W-:Y:S11]  /*3c640*/  HMMA.16816.F32 R16, R20.reuse, R12, R16 ;  /* 0x0000000c1410723c */ /* 0x048ff60000001810 */
[----:B------:R-:W-:Y:S11]  /*3c650*/  @!UPT UIADD3 URZ, URZ, URZ, URZ ;  /* 0x0000003f3f3ff290 */ /* 0x000ff6000fffe03f */
[----:B------:R-:W-:Y:S01]  /*3c660*/  @!UPT UIADD3 URZ, URZ, URZ, URZ ;  /* 0x0000003f3f3ff290 */ /* 0x000fe2000fffe03f */
[----:B------:R0:W-:Y:S01]  /*3c670*/  STL.64 [R1+0x180], R16 ;  /* 0x0001801001007387 */ /* 0x0001e20000100a00 */
[----:B------:R-:W-:Y:S02]  /*3c680*/  STL.64 [R1+0x188], R18 ;  /* 0x0001881201007387 */ /* 0x000fe40000100a00 */
[----:B0-----:R-:W-:Y:S02]  /*3c690*/  IMAD.MOV.U32 R17, RZ, RZ, R13 ;  /* 0x000000ffff117224 */ /* 0x001fe400078e000d */
[----:B------:R-:W-:Y:S02]  /*3c6a0*/  IMAD.MOV.U32 R16, RZ, RZ, R12 ;  /* 0x000000ffff107224 */ /* 0x000fe400078e000c */
[----:B------:R-:W3:Y:S01]  /*3c6b0*/  LDL.LU.64 R12, [R1+0x6b68] ;  /* 0x006b6800010c7983 */ /* 0x000ee20000300a00 */
[----:B------:R-:W-:Y:S02]  /*3c6c0*/  STL [R1+0x6aa4], R17 ;  /* 0x006aa41101007387 */ /* 0x000fe40000100800 */
[----:B------:R0:W-:Y:S02]  /*3c6d0*/  STL [R1+0x6aa0], R16 ;  /* 0x006aa01001007387 */ /* 0x0001e40000100800 */
[----:B0-----:R-:W3:Y:S01]  /*3c6e0*/  LDL.LU.64 R16, [R1+0x9b0] ;  /* 0x0009b00001107983 */ /* 0x001ee20000300a00 */
[----:B------:R-:W3:Y:S02]  /*3c6f0*/  LDL.LU.64 R18, [R1+0x9b8] ;  /* 0x0009b80001127983 */ /* 0x000ee40000300a00 */
[C---:B---3--:R-:W-:Y:S11]  /*3c700*/  HMMA.16816.F32 R16, R20.reuse, R12, R16 ;  /* 0x0000000c1410723c */ /* 0x048ff60000001810 */
[----:B------:R-:W-:Y:S11]  /*3c710*/  @!UPT UIADD3 URZ, URZ, URZ, URZ ;  /* 0x0000003f3f3ff290 */ /* 0x000ff6000fffe03f */
[----:B------:R-:W-:Y:S01]  /*3c720*/  @!UPT UIADD3 URZ, URZ, URZ, URZ ;  /* 0x0000003f3f3ff290 */ /* 0x000fe2000fffe03f */
[----:B------:R-:W-:Y:S01]  /*3c730*/  STL.64 [R1+0x170], R16 ;  /* 0x0001701001007387 */ /* 0x000fe20000100a00 */
[----:B------:R0:W-:Y:S02]  /*3c740*/  STL.64 [R1+0x178], R18 ;  /* 0x0001781201007387 */ /* 0x0001e40000100a00 */
[----:B------:R-:W3:Y:S02]  /*3c750*/  LDL.LU.64 R14, [R1+0x6b60] ;  /* 0x006b6000010e7983 */ /* 0x000ee40000300a00 */
[----:B0-----:R-:W-:Y:S02]  /*3c760*/  IMAD.MOV.U32 R19, RZ, RZ, R13 ;  /* 0x000000ffff137224 */ /* 0x001fe400078e000d */
[----:B------:R-:W-:Y:S02]  /*3c770*/  IMAD.MOV.U32 R18, RZ, RZ, R12 ;  /* 0x000000ffff127224 */ /* 0x000fe400078e000c */
[----:B------:R-:W2:Y:S01]  /*3c780*/  LDL.LU.64 R12, [R1+0x6b58] ;  /* 0x006b5800010c7983 */ /* 0x000ea20000300a00 */
[----:B------:R-:W-:Y:S02]  /*3c790*/  STL [R1+0x6aac], R19 ;  /* 0x006aac1301007387 */ /* 0x000fe40000100800 */
[----:B------:R0:W-:Y:S02]  /*3c7a0*/  STL [R1+0x6aa8], R18 ;  /* 0x006aa81201007387 */ /* 0x0001e40000100800 */
[----:B------:R-:W2:Y:S01]  /*3c7b0*/  LDL.LU.64 R16, [R1+0x8f0] ;  /* 0x0008f00001107983 */ /* 0x000ea20000300a00 */
[----:B0-----:R-:W2:Y:S02]  /*3c7c0*/  LDL.LU.64 R18, [R1+0x8f8] ;  /* 0x0008f80001127983 */ /* 0x001ea40000300a00 */
[C---:B--2---:R-:W-:Y:S11]  /*3c7d0*/  HMMA.16816.F32 R16, R20.reuse, R4, R16 ;  /* 0x000000041410723c */ /* 0x044ff60000001810 */
[----:B------:R-:W-:Y:S11]  /*3c7e0*/  @!UPT UIADD3 URZ, URZ, URZ, URZ ;  /* 0x0000003f3f3ff290 */ /* 0x000ff6000fffe03f */
[----:B------:R-:W-:Y:S01]  /*3c7f0*/  @!UPT UIADD3 URZ, URZ, URZ, URZ ;  /* 0x0000003f3f3ff290 */ /* 0x000fe2000fffe03f */
[----:B------:R0:W-:Y:S01]  /*3c800*/  STL.64 [R1+0x160], R16 ;  /* 0x0001601001007387 */ /* 0x0001e20000100a00 */
[----:B------:R-:W-:Y:S02]  /*3c810*/  STL.64 [R1+0x168], R18 ;  /* 0x0001681201007387 */ /* 0x000fe40000100a00 */
[----:B0-----:R-:W-:Y:S02]  /*3c820*/  IMAD.MOV.U32 R16, RZ, RZ, R5 ;  /* 0x000000ffff107224 */ /* 0x001fe400078e0005 */
[----:B------:R-:W-:Y:S02]  /*3c830*/  IMAD.MOV.U32 R17, RZ, RZ, R4 ;  /* 0x000000ffff117224 */ /* 0x000fe400078e0004 */
[----:B------:R-:W2:Y:S01]  /*3c840*/  LDL.LU.64 R4, [R1+0x830] ;  /* 0x0008300001047983 */ /* 0x000ea20000300a00 */
[----:B------:R-:W2:Y:S02]  /*3c850*/  LDL.LU.64 R6, [R1+0x838] ;  /* 0x0008380001067983 */ /* 0x000ea40000300a00 */
[----:B------:R-:W-:Y:S02]  /*3c860*/  STL [R1+0x6ab4], R16 ;  /* 0x006ab41001007387 */ /* 0x000fe40000100800 */
[----:B------:R0:W-:Y:S02]  /*3c870*/  STL [R1+0x6ab0], R17 ;  /* 0x006ab01101007387 */ /* 0x0001e40000100800 */
[----:B0-----:R-:W2:Y:S01]  /*3c880*/  LDL.LU.64 R16, [R1+0x8e0] ;  /* 0x0008e00001107983 */ /* 0x001ea20000300a00 */
[----:B------:R-:W2:Y:S02]  /*3c890*/  LDL.LU.64 R18, [R1+0x8e8] ;  /* 0x0008e80001127983 */ /* 0x000ea40000300a00 */
[----:B--2---:R-:W-:Y:S11]  /*3c8a0*/  HMMA.16816.F32 R16, R20, R24, R16 ;  /* 0x000000181410723c */ /* 0x004ff60000001810 */
[----:B------:R-:W-:Y:S11]  /*3c8b0*/  @!UPT UIADD3 URZ, URZ, URZ, URZ ;  /* 0x0000003f3f3ff290 */ /* 0x000ff6000fffe03f */
[----:B------:R-:W-:Y:S01]  /*3c8c0*/  @!UPT UIADD3 URZ, URZ, URZ, URZ ;  /* 0x0000003f3f3ff290 */ /* 0x000fe2000fffe03f */
[----:B------:R-:W-:Y:S01]  /*3c8d0*/  STL.64 [R1+0x150], R16 ;  /* 0x0001501001007387 */ /* 0x000fe20000100a00 */
[----:B------:R0:W-:Y:S02]  /*3c8e0*/  STL.64 [R1+0x158], R18 ;  /* 0x0001581201007387 */ /* 0x0001e40000100a00 */
[----:B0-----:R-:W-:Y:S02]  /*3c8f0*/  IMAD.MOV.U32 R19, RZ, RZ, R24 ;  /* 0x000000ffff137224 */ /* 0x001fe400078e0018 */
[----:B------:R-:W-:Y:S02]  /*3c900*/  IMAD.MOV.U32 R18, RZ, RZ, R25 ;  /* 0x000000ffff127224 */ /* 0x000fe400078e0019 */
[----:B------:R-:W-:Y:S02]  /*3c910*/  IMAD.MOV.U32 R24, RZ, RZ, R12 ;  /* 0x000000ffff187224 */ /* 0x000fe400078e000c */
[----:B------:R-:W-:Y:S01]  /*3c920*/  IMAD.MOV.U32 R25, RZ, RZ, R13 ;  /* 0x000000ffff197224 */ /* 0x000fe200078e000d */
[----:B------:R-:W2:Y:S01]  /*3c930*/  LDL.LU R12, [R1+0x6b54] ;  /* 0x006b5400010c7983 */ /* 0x000ea20000300800 */
[----:B------:R-:W2:Y:S03]  /*3c940*/  LDL.LU R13, [R1+0x6b50] ;  /* 0x006b5000010d7983 */ /* 0x000ea60000300800 */
[----:B------:R3:W-:Y:S02]  /*3c950*/  STL.64 [R1+0x6b20], R24 ;  /* 0x006b201801007387 */ /* 0x0007e40000100a00 */
[----:B---3--:R-:W-:-:S02]  /*3c960*/  IMAD.MOV.U32 R24, RZ, RZ, R15 ;  /* 0x000000ffff187224 */ /* 0x008fc400078e000f */
[----:B------:R-:W-:-:S05]  /*3c970*/  IMAD.MOV.U32 R25, RZ, RZ, R14 ;  /* 0x000000ffff197224 */ /* 0x000fca00078e000e */
[----:B------:R0:W-:Y:S04]  /*3c980*/  STL.64 [R1+0x6b38], R24 ;  /* 0x006b381801007387 */ /* 0x0001e80000100a00 */
[----:B0-----:R-:W3:Y:S01]  /*3c990*/  LDL.LU.64 R24, [R1+0x8d0] ;  /* 0x0008d00001187983 */ /* 0x001ee20000300a00 */
[----:B------:R-:W3:Y:S02]  /*3c9a0*/  LDL.LU.64 R26, [R1+0x8d8] ;  /* 0x0008d800011a7983 */ /* 0x000ee40000300a00 */
[----:B------:R0:W-:Y:S02]  /*3c9b0*/  STL [R1+0x6abc], R18 ;  /* 0x006abc1201007387 */ /* 0x0001e40000100800 */
[----:B------:R1:W-:Y:S02]  /*3c9c0*/  STL [R1+0x6ab8], R19 ;  /* 0x006ab81301007387 */ /* 0x0003e40000100800 */
[----:B----4-:R-:W-:-:S02]  /*3c9d0*/  IMAD.MOV.U32 R16, RZ, RZ, R8 ;  /* 0x000000ffff107224 */ /* 0x010fc400078e0008 */
[----:B------:R-:W-:Y:S01]  /*3c9e0*/  IMAD.MOV.U32 R17, RZ, RZ, R9 ;  /* 0x000000ffff117224 */ /* 0x000fe200078e0009 */
[----:B--2---:R-:W-:Y:S01]  /*3c9f0*/  HMMA.16816.F32 R4, R20, R12, R4 ;  /* 0x0000000c1404723c */ /* 0x004fe20000001804 */
[----:B0-----:R-:W-:Y:S02]  /*3ca00*/  IMAD.MOV.U32 R18, RZ, RZ, R12 ;  /* 0x000000ffff127224 */ /* 0x001fe400078e000c */
[----:B-1----:R-:W-:-:S05]  /*3ca10*/  IMAD.MOV.U32 R19, RZ, RZ, R13 ;  /* 0x000000ffff137224 */ /* 0x002fca00078e000d */
[----:B---3--:R-:W-:Y:S11]  /*3ca20*/  HMMA.16816.F32 R24, R20, R8, R24 ;  /* 0x000000081418723c */ /* 0x008ff60000001818 */
[----:B------:R-:W-:Y:S11]  /*3ca30*/  @!UPT UIADD3 URZ, URZ, URZ, URZ ;  /* 0x0000003f3f3ff290 */ /* 0x000ff6000fffe03f */
[----:B------:R-:W-:Y:S01]  /*3ca40*/  @!UPT UIADD3 URZ, URZ, URZ, URZ ;  /* 0x0000003f3f3ff290 */ /* 0x000fe2000fffe03f */
[----:B------:R0:W-:Y:S01]  /*3ca50*/  STL.64 [R1+0x140], R24 ;  /* 0x0001401801007387 */ /* 0x0001e20000100a00 */
[----:B------:R1:W-:Y:S02]  /*3ca60*/  STL.64 [R1+0x148], R26 ;  /* 0x0001481a01007387 */ /* 0x0003e40000100a00 */
[----:B------:R-:W-:Y:S02]  /*3ca70*/  STL.64 [R1+0x130], R4 ;  /* 0x0001300401007387 */ /* 0x000fe40000100a00 */
[----:B------:R-:W-:Y:S01]  /*3ca80*/  STL.64 [R1+0x138], R6 ;  /* 0x0001380601007387 */ /* 0x000fe20000100a00 */
[----:B------:R-:W2:Y:S01]  /*3ca90*/  LDL.LU.64 R14, [R1+0x6b48] ;  /* 0x006b4800010e7983 */ /* 0x000ea20000300a00 */
[----:B------:R-:W2:Y:S03]  /*3caa0*/  LDL.LU.64 R12, [R1+0x6b40] ;  /* 0x006b4000010c7983 */ /* 0x000ea60000300a00 */
[----:B0-----:R-:W2:Y:S01]  /*3cab0*/  LDL.LU.64 R24, [R1+0xdd0] ;  /* 0x000dd00001187983 */ /* 0x001ea20000300a00 */
[----:B-1----:R-:W2:Y:S02]  /*3cac0*/  LDL.LU.64 R26, [R1+0xdd8] ;  /* 0x000dd800011a7983 */ /* 0x002ea40000300a00 */
[----:B------:R-:W-:Y:S02]  /*3cad0*/  STL.64 [R1+0x6ac8], R18 ;  /* 0x006ac81201007387 */ /* 0x000fe40000100a00 */
[----:B------:R-:W-:Y:S01]  /*3cae0*/  STL.64 [R1+0x6ac0], R16 ;  /* 0x006ac01001007387 */ /* 0x000fe20000100a00 */
[----:B------:R-:W3:Y:S01]  /*3caf0*/  LDL.LU.64 R8, [R1+0xd20] ;  /* 0x000d200001087983 */ /* 0x000ee20000300a00 */
[----:B------:R-:W4:Y:S03]  /*3cb00*/  LDL.LU.64 R10, [R1+0xd28] ;  /* 0x000d2800010a7983 */ /* 0x000f260000300a00 */
[----:B----4-:R-:W-:Y:S01]  /*3cb10*/  STL.64 [R1+0x6b18], R10 ;  /* 0x006b180a01007387 */ /* 0x010fe20000100a00 */
[----:B---3--:R0:W-:Y:S03]  /*3cb20*/  STL.64 [R1+0x6b10], R8 ;  /* 0x006b100801007387 */ /* 0x0081e60000100a00 */
[----:B0-----:R-:W3:Y:S01]  /*3cb30*/  LDL.LU.64 R8, [R1+0xd40] ;  /* 0x000d400001087983 */ /* 0x001ee20000300a00 */
[----:B------:R-:W4:Y:S02]  /*3cb40*/  LDL.LU.64 R10, [R1+0xd48] ;  /* 0x000d4800010a7983 */ /* 0x000f240000300a00 */
[----:B------:R-:W-:-:S02]  /*3cb50*/  IMAD.MOV.U32 R16, RZ, RZ, R28 ;  /* 0x000000ffff107224 */ /* 0x000fc400078e001c */
[----:B------:R-:W-:Y:S02]  /*3cb60*/  IMAD.MOV.U32 R17, RZ, RZ, R3 ;  /* 0x000000ffff117224 */ /* 0x000fe400078e0003 */
[----:B------:R-:W-:Y:S02]  /*3cb70*/  IMAD.MOV.U32 R20, RZ, RZ, R2 ;  /* 0x000000ffff147224 */ /* 0x000fe400078e0002 */
[----:B------:R-:W-:-:S03]  /*3cb80*/  IMAD.MOV.U32 R21, RZ, RZ, R0 ;  /* 0x000000ffff157224 */ /* 0x000fc600078e0000 */
[----:B--2---:R-:W-:Y:S01]  /*3cb90*/  HMMA.16816.F32 R16, R12, R16, R24 ;  /* 0x000000100c10723c */ /* 0x004fe20000001818 */
[----:B----4-:R-:W-:Y:S01]  /*3cba0*/  STL.64 [R1+0x6b30], R10 ;  /* 0x006b300a01007387 */ /* 0x010fe20000100a00 */
[----:B---3--:R0:W-:Y:S03]  /*3cbb0*/  STL.64 [R1+0x6b28], R8 ;  /* 0x006b280801007387 */ /* 0x0081e60000100a00 */
[----:B0-----:R-:W2:Y:S01]  /*3cbc0*/  LDL.LU.64 R8, [R1+0xd80] ;  /* 0x000d800001087983 */ /* 0x001ea20000300a00 */
[----:B------:R-:W2:Y:S02]  /*3cbd0*/  LDL.LU.64 R10, [R1+0xd88] ;  /* 0x000d8800010a7983 */ /* 0x000ea40000300a00 */
[----:B------:R-:W3:Y:S02]  /*3cbe0*/  LDL.LU.64 R4, [R1+0xb40] ;  /* 0x000b400001047983 */ /* 0x000ee40000300a00 */
[----:B------:R-:W3:Y:S01]  /*3cbf0*/  LDL.LU.64 R6, [R1+0xb48] ;  /* 0x000b480001067983 */ /* 0x000ee20000300a00 */
[----:B------:R0:W-:Y:S04]  /*3cc00*/  STL.64 [R1+0x6ad8], R20 ;  /* 0x006ad81401007387 */ /* 0x0001e80000100a00 */
[----:B0-----:R-:W4:Y:S01]  /*3cc10*/  LDL.LU.64 R20, [R1+0xaf0] ;  /* 0x000af00001147983 */ /* 0x001f220000300a00 */
[----:B------:R-:W4:Y:S02]  /*3cc20*/  LDL.LU.64 R22, [R1+0xaf8] ;  /* 0x000af80001167983 */ /* 0x000f240000300a00 */
[----:B------:R-:W2:Y:S06]  /*3cc30*/  LDL.LU.64 R24, [R1+0x6b38] ;  /* 0x006b380001187983 */ /* 0x000eac0000300a00 */
[----:B------:R-:W-:-:S02]  /*3cc40*/  IMAD.MOV.U32 R0, RZ, RZ, R19 ;  /* 0x000000ffff007224 */ /* 0x000fc400078e0013 */
[----:B------:R-:W-:Y:S02]  /*3cc50*/  IMAD.MOV.U32 R2, RZ, RZ, R18 ;  /* 0x000000ffff027224 */ /* 0x000fe400078e0012 */
[----:B------:R-:W-:Y:S02]  /*3cc60*/  IMAD.MOV.U32 R28, RZ, RZ, R16 ;  /* 0x000000ffff1c7224 */ /* 0x000fe400078e0010 */
[----:B------:R-:W-:Y:S02]  /*3cc70*/  IMAD.MOV.U32 R3, RZ, RZ, R17 ;  /* 0x000000ffff037224 */ /* 0x000fe400078e0011 */
[----:B------:R-:W3:Y:S01]  /*3cc80*/  LDL.LU.64 R16, [R1+0xa90] ;  /* 0x000a900001107983 */ /* 0x000ee20000300a00 */
[----:B------:R-:W3:Y:S02]  /*3cc90*/  LDL.LU.64 R18, [R1+0xa98] ;  /* 0x000a980001127983 */ /* 0x000ee40000300a00 */
[----:B------:R-:W-:Y:S02]  /*3cca0*/  STL [R1+0x625c], R0 ;  /* 0x00625c0001007387 */ /* 0x000fe40000100800 */
[----:B------:R-:W-:Y:S01]  /*3ccb0*/  STL [R1+0x6258], R2 ;  /* 0x0062580201007387 */ /* 0x000fe20000100800 */
[----:B------:R-:W-:Y:S01]  /*3ccc0*/  STL [R1+0x6254], R3 ;  /* 0x0062540301007387 */ /* 0x000fe20000100800 */
[----:B------:R-:W-:Y:S01]  /*3ccd0*/  STL [R1+0x6250], R28 ;  /* 0x0062501c01007387 */ /* 0x000fe20000100800 */
        /* <DEDUP_REMOVED lines=14> */
[----:B------:R-:W2:Y:S02]  /*3cdc0*/  LDL.LU.64 R24, [R1+0x6b00] ;  /* 0x006b000001187983 */ /* 0x000ea40000300a00 */
[C---:B--2---:R-:W-:Y:S11]  /*3cdd0*/  HMMA.16816.F32 R8, R12.reuse, R24, R8 ;  /* 0x000000180c08723c */ /* 0x044ff60000001808 */
[----:B------:R-:W-:Y:S11]  /*3cde0*/  @!UPT UIADD3 URZ, URZ, URZ, URZ ;  /* 0x0000003f3f3ff290 */ /* 0x000ff6000fffe03f */
[----:B------:R-:W-:Y:S01]  /*3cdf0*/  @!UPT UIADD3 URZ, URZ, URZ, URZ ;  /* 0x0000003f3f3ff290 */ /* 0x000fe2000fffe03f */
[----:B------:R-:W-:Y:S01]  /*3ce00*/  STL.64 [R1+0xf0], R8 ;  /* 0x0000f00801007387 */ /* 0x000fe20000100a00 */
[----:B------:R0:W-:Y:S03]  /*3ce10*/  STL.64 [R1+0xf8], R10 ;  /* 0x0000f80a01007387 */ /* 0x0001e60000100a00 */
[----:B0-----:R-:W2:Y:S01]  /*3ce20*/  LDL.LU.64 R10, [R1+0x6af8] ;  /* 0x006af800010a7983 */ /* 0x001ea20000300a00 */
[----:B------:R-:W3:Y:S02]  /*3ce30*/  LDL.LU.64 R8, [R1+0x6af0] ;  /* 0x006af00001087983 */ /* 0x000ee40000300a00 */
[----:B------:R-:W2:Y:S01]  /*3ce40*/  LDL R25, [R1+0x9d0] ;  /* 0x0009d00001197983 */ /* 0x000ea20000100800 */
[C---:B---3--:R-:W-:Y:S11]  /*3ce50*/  HMMA.16816.F32 R4, R12.reuse, R8, R4 ;  /* 0x000000080c04723c */ /* 0x048ff60000001804 */
[----:B------:R-:W-:Y:S11]  /*3ce60*/  @!UPT UIADD3 URZ, URZ, URZ, URZ ;  /* 0x0000003f3f3ff290 */ /* 0x000ff6000fffe03f */
[----:B------:R-:W-:Y:S01]  /*3ce70*/  @!UPT UIADD3 URZ, URZ, URZ, URZ ;  /* 0x0000003f3f3ff290 */ /* 0x000fe2000fffe03f */
[----:B------:R-:W-:Y:S01]  /*3ce80*/  STL.64 [R1+0xe0], R4 ;  /* 0x0000e00401007387 */ /* 0x000fe20000100a00 */
[----:B------:R0:W-:Y:S03]  /*3ce90*/  STL.64 [R1+0xe8], R6 ;  /* 0x0000e80601007387 */ /* 0x0001e60000100a00 */
[----:B0-----:R-:W3:Y:S01]  /*3cea0*/  LDL.LU.64 R6, [R1+0x6ae8] ;  /* 0x006ae80001067983 */ /* 0x001ee20000300a00 */
[----:B------:R-:W4:Y:S02]  /*3ceb0*/  LDL.LU.64 R4, [R1+0x6ae0] ;  /* 0x006ae00001047983 */ /* 0x000f240000300a00 */
[----:B----4-:R-:W-:Y:S11]  /*3cec0*/  HMMA.16816.F32 R20, R12, R4, R20 ;  /* 0x000000040c14723c */ /* 0x010ff60000001814 */
[----:B------:R-:W-:Y:S11]  /*3ced0*/  @!UPT UIADD3 URZ, URZ, URZ, URZ ;  /* 0x0000003f3f3ff290 */ /* 0x000ff6000fffe03f */
[----:B------:R-:W-:Y:S01]  /*3cee0*/  @!UPT UIADD3 URZ, URZ, URZ, URZ ;  /* 0x0000003f3f3ff290 */ /* 0x000fe2000fffe03f */
[----:B------:R0:W-:Y:S01]  /*3cef0*/  STL [R1+0xd0], R20 ;  /* 0x0000d01401007387 */ /* 0x0001e20000100800 */
[----:B------:R-:W-:Y:S02]  /*3cf00*/  IMAD.MOV.U32 R24, RZ, RZ, R21 ;  /* 0x000000ffff187224 */ /* 0x000fe400078e0015 */
[----:B------:R-:W-:Y:S01]  /*3cf10*/  STL [R1+0xd8], R22 ;  /* 0x0000d81601007387 */ /* 0x000fe20000100800 */
[----:B0-----:R-:W4:Y:S01]  /*3cf20*/  LDL.LU.64 R20, [R1+0x6ad8] ;  /* 0x006ad80001147983 */ /* 0x001f220000300a00 */
[----:B------:R-:W-:Y:S02]  /*3cf30*/  IMAD.MOV.U32 R4, RZ, RZ, R23 ;  /* 0x000000ffff047224 */ /* 0x000fe400078e0017 */
[----:B------:R-:W-:Y:S03]  /*3cf40*/  STL [R1+0x63e0], R24 ;  /* 0x0063e01801007387 */ /* 0x000fe60000100800 */
[----:B------:R0:W-:Y:S01]  /*3cf50*/  STL [R1+0x6260], R4 ;  /* 0x0062600401007387 */ /* 0x0001e20000100800 */
[----:B---3--:R-:W-:Y:S02]  /*3cf60*/  STL.64 [R1+0x69d0], R6 ;  /* 0x0069d00601007387 */ /* 0x008fe40000100a00 */
[----:B0-----:R-:W-:-:S02]  /*3cf70*/  IMAD.MOV.U32 R4, RZ, RZ, R27 ;  /* 0x000000ffff047224 */ /* 0x001fc400078e001b */
[----:B------:R-:W3:Y:S01]  /*3cf80*/  LDL.LU R27, [R1+0x6ad0] ;  /* 0x006ad000011b7983 */ /* 0x000ee20000300800 */
[----:B------:R-:W-:Y:S01]  /*3cf90*/  IMAD.MOV.U32 R5, RZ, RZ, R29 ;  /* 0x000000ffff057224 */ /* 0x000fe200078e001d */
[----:B----4-:R-:W-:Y:S02]  /*3cfa0*/  HMMA.16816.F32 R20, R12, R20, R16 ;  /* 0x000000140c14723c */ /* 0x010fe40000001810 */
[----:B------:R-:W4:Y:S01]  /*3cfb0*/  LDL.LU.64 R18, [R1+0x6ac8] ;  /* 0x006ac80001127983 */ /* 0x000f220000300a00 */
[----:B------:R-:W4:Y:S11]  /*3cfc0*/  LDL.LU.64 R16, [R1+0x6ac0] ;  /* 0x006ac00001107983 */ /* 0x000f360000300a00 */
[----:B------:R-:W-:Y:S09]  /*3cfd0*/  @!UPT UIADD3 URZ, URZ, URZ, URZ ;  /* 0x0000003f3f3ff290 */ /* 0x000ff2000fffe03f */
[----:B------:R-:W-:Y:S01]  /*3cfe0*/  STL [R1+0x830], R20 ;  /* 0x0008301401007387 */ /* 0x000fe20000100800 */
[----:B------:R-:W-:Y:S02]  /*3cff0*/  IMAD.MOV.U32 R29, RZ, RZ, R21 ;  /* 0x000000ffff1d7224 */ /* 0x000fe400078e0015 */
[----:B------:R-:W-:Y:S02]  /*3d000*/  IMAD.MOV.U32 R9, RZ, RZ, R22 ;  /* 0x000000ffff097224 */ /* 0x000fe400078e0016 */
[----:B------:R-:W-:Y:S02]  /*3d010*/  IMAD.MOV.U32 R8, RZ, RZ, R23 ;  /* 0x000000ffff087224 */ /* 0x000fe400078e0017 */
[----:B--2---:R-:W0:Y:S04]  /*3d020*/  LDSM.16.MT88.4 R20, [R25+0x4080] ;  /* 0x004080001914783b */ /* 0x004e280000004200 */
[----:B------:R-:W-:Y:S01]  /*3d030*/  STL [R1+0x63e8], R8 ;  /* 0x0063e80801007387 */ /* 0x000fe20000100800 */
[----:B------:R1:W-:Y:S02]  /*3d040*/  STL [R1+0x63e4], R9 ;  /* 0x0063e40901007387 */ /* 0x0003e40000100800 */
[----:B------:R2:W-:Y:S01]  /*3d050*/  STL.64 [R1+0x6990], R10 ;  /* 0x0069900a01007387 */ /* 0x0005e20000100a00 */
[----:B-1----:R-:W4:Y:S01]  /*3d060*/  LDL.LU.64 R8, [R1+0xa80] ;  /* 0x000a800001087983 */ /* 0x002f220000300a00 */
[----:B--2---:R-:W2:Y:S02]  /*3d070*/  LDL.LU.64 R10, [R1+0xa88] ;  /* 0x000a8800010a7983 */ /* 0x004ea40000300a00 */
[----:B------:R-:W-:Y:S02]  /*3d080*/  STL [R1+0x6264], R29 ;  /* 0x0062641d01007387 */ /* 0x000fe40000100800 */
[----:B---3--:R-:W-:Y:S01]  /*3d090*/  STL.64 [R1+0x69a0], R26 ;  /* 0x0069a01a01007387 */ /* 0x008fe20000100a00 */
[----:B------:R-:W-:Y:S04]  /*3d0a0*/  STL [R1+0x6998], R25 ;  /* 0x0069981901007387 */ /* 0x000fe80000100800 */
[----:B0-----:R-:W-:Y:S01]  /*3d0b0*/  STL.64 [R1+0x68c0], R22 ;  /* 0x0068c01601007387 */ /* 0x001fe20000100a00 */
[----:B------:R4:W-:Y:S02]  /*3d0c0*/  STL.64 [R1+0x68b8], R20 ;  /* 0x0068b81401007387 */ /* 0x0009e40000100a00 */
[----:B----4-:R-:W-:-:S02]  /*3d0d0*/  IMAD.MOV.U32 R20, RZ, RZ, R18 ;  /* 0x000000ffff147224 */ /* 0x010fc400078e0012 */
[----:B------:R-:W-:Y:S01]  /*3d0e0*/  IMAD.MOV.U32 R21, RZ, RZ, R19 ;  /* 0x000000ffff157224 */ /* 0x000fe200078e0013 */
[----:B------:R-:W3:Y:S01]  /*3d0f0*/  LDL.LU R18, [R1+0x6abc] ;  /* 0x006abc0001127983 */ /* 0x000ee20000300800 */
[----:B------:R-:W4:Y:S02]  /*3d100*/  LDL.LU R19, [R1+0x6ab8] ;  /* 0x006ab80001137983 */ /* 0x000f240000300800 */
[----:B------:R-:W2:Y:S02]  /*3d110*/  LDL R22, [R1+0x48] ;  /* 0x0000480001167983 */ /* 0x000ea40000100800 */
[----:B------:R-:W2:Y:S02]  /*3d120*/  LDL R23, [R1+0x4c] ;  /* 0x00004c0001177983 */ /* 0x000ea40000100800 */
[----:B--2---:R-:W-:Y:S01]  /*3d130*/  STL.64 [R1+0x69f0], R22 ;  /* 0x0069f01601007387 */ /* 0x004fe20000100a00 */
[----:B------:R0:W-:Y:S02]  /*3d140*/  STL.64 [R1+0x69e8], R20 ;  /* 0x0069e81401007387 */ /* 0x0001e40000100a00 */
[----:B0-----:R-:W-:-:S02]  /*3d150*/  IMAD.MOV.U32 R20, RZ, RZ, R16 ;  /* 0x000000ffff147224 */ /* 0x001fc400078e0010 */
[----:B------:R-:W-:Y:S01]  /*3d160*/  IMAD.MOV.U32 R21, RZ, RZ, R17 ;  /* 0x000000ffff157224 */ /* 0x000fe200078e0011 */
[----:B------:R-:W2:Y:S01]  /*3d170*/  LDL.LU R16, [R1+0x6ab4] ;  /* 0x006ab40001107983 */ /* 0x000ea20000300800 */
[----:B------:R-:W2:Y:S01]  /*3d180*/  LDL.LU R17, [R1+0x6ab0] ;  /* 0x006ab00001117983 */ /* 0x000ea20000300800 */
[----:B------:R-:W-:Y:S02]  /*3d190*/  HMMA.16816.F32 R4, R12, R4, R8 ;  /* 0x000000040c04723c */ /* 0x000fe40000001808 */
[----:B------:R4:W-:Y:S02]  /*3d1a0*/  STL.64 [R1+0x6a00], R20 ;  /* 0x006a001401007387 */ /* 0x0009e40000100a00 */
[----:B----4-:R-:W-:Y:S02]  /*3d1b0*/  IMAD.MOV.U32 R20, RZ, RZ, R19 ;  /* 0x000000ffff147224 */ /* 0x010fe400078e0013 */
[----:B---3--:R-:W-:Y:S01]  /*3d1c0*/  IMAD.MOV.U32 R21, RZ, RZ, R18 ;  /* 0x000000ffff157224 */ /* 0x008fe200078e0012 */
[----:B------:R-:W3:Y:S11]  /*3d1d0*/  LDL.LU R19, [R1+0x6aac] ;  /* 0x006aac0001137983 */ /* 0x000ef60000300800 */
[----:B------:R-:W-:Y:S05]  /*3d1e0*/  @!UPT UIADD3 URZ, URZ, URZ, URZ ;  /* 0x0000003f3f3ff290 */ /* 0x000fea000fffe03f */
[----:B------:R-:W-:Y:S01]  /*3d1f0*/  STL.64 [R1+0x840], R4 ;  /* 0x0008400401007387 */ /* 0x000fe20000100a00 */
[----:B------:R-:W-:Y:S02]  /*3d200*/  STL.64 [R1+0x848], R6 ;  /* 0x0008480601007387 */ /* 0x000fe40000100a00 */
[----:B------:R-:W4:Y:S02]  /*3d210*/  LDL.LU R18, [R1+0x6aa8] ;  /* 0x006aa80001127983 */ /* 0x000f240000300800 */
[----:B------:R2:W-:Y:S01]  /*3d220*/  STL.64 [R1+0x6a18], R20 ;  /* 0x006a181401007387 */ /* 0x0005e20000100a00 */
[----:B------:R-:W4:Y:S04]  /*3d230*/  LDL R26, [R1+0x8] ;  /* 0x00000800011a7983 */ /* 0x000f280000100800 */
[----:B------:R-:W4:Y:S01]  /*3d240*/  LDL R27, [R1+0xc] ;  /* 0x00000c00011b7983 */ /* 0x000f220000100800 */
[----:B--2---:R-:W-:-:S02]  /*3d250*/  IMAD.MOV.U32 R21, RZ, RZ, R16 ;  /* 0x000000ffff157224 */ /* 0x004fc400078e0010 */
[----:B------:R-:W-:Y:S02]  /*3d260*/  IMAD.MOV.U32 R20, RZ, RZ, R17 ;  /* 0x000000ffff147224 */ /* 0x000fe400078e0011 */
[----:B------:R-:W2:Y:S01]  /*3d270*/  LDL.LU R17, [R1+0x6aa4] ;  /* 0x006aa40001117983 */ /* 0x000ea20000300800 */
[----:B------:R-:W2:Y:S02]  /*3d280*/  LDL.LU R16, [R1+0x6aa0] ;  /* 0x006aa00001107983 */ /* 0x000ea40000300800 */
[----:B------:R3:W-:Y:S02]  /*3d290*/  STL.64 [R1+0x6a30], R20 ;  /* 0x006a301401007387 */ /* 0x0007e40000100a00 */
[----:B---3--:R-:W-:Y:S02]  /*3d2a0*/  IMAD.MOV.U32 R21, RZ, RZ, R19 ;  /* 0x000000ffff157224 */ /* 0x008fe400078e0013 */
[----:B----4-:R-:W-:Y:S01]  /*3d2b0*/  IMAD.MOV.U32 R20, RZ, RZ, R18 ;  /* 0x000000ffff147224 */ /* 0x010fe200078e0012 */
[----:B------:R-:W-:Y:S01]  /*3d2c0*/  STL.64 [R1+0x69b8], R26 ;  /* 0x0069b81a01007387 */ /* 0x000fe20000100a00 */
[----:B------:R-:W3:Y:S02]  /*3d2d0*/  LDL.LU R8, [R1+0x4c0] ;  /* 0x0004c00001087983 */ /* 0x000ee40000300800 */
[----:B------:R-:W3:Y:S02]  /*3d2e0*/  LDL.LU R9, [R1+0x4c4] ;  /* 0x0004c40001097983 */ /* 0x000ee40000300800 */
[----:B------:R-:W4:Y:S01]  /*3d2f0*/  LDL.LU R10, [R1+0x4c8] ;  /* 0x0004c800010a7983 */ /* 0x000f220000300800 */
[----:B------:R-:W4:Y:S01]  /*3d300*/  LDL.LU R11, [R1+0x4cc] ;  /* 0x0004cc00010b7983 */ /* 0x000f220000300800 */
[----:B------:R-:W3:Y:S02]  /*3d310*/  LDL.LU R18, [R1+0x6a9c] ;  /* 0x006a9c0001127983 */ /* 0x000ee40000300800 */
[----:B------:R-:W3:Y:S02]  /*3d320*/  LDL.LU R19, [R1+0x6a98] ;  /* 0x006a980001137983 */ /* 0x000ee40000300800 */
[----:B------:R2:W-:Y:S02]  /*3d330*/  STL.64 [R1+0x6a48], R20 ;  /* 0x006a481401007387 */ /* 0x0005e40000100a00 */
[----:B--2---:R-:W-:-:S02]  /*3d340*/  IMAD.MOV.U32 R21, RZ, RZ, R17 ;  /* 0x000000ffff157224 */ /* 0x004fc400078e0011 */
[----:B------:R-:W-:Y:S02]  /*3d350*/  IMAD.MOV.U32 R20, RZ, RZ, R16 ;  /* 0x000000ffff147224 */ /* 0x000fe400078e0010 */
[----:B------:R-:W2:Y:S01]  /*3d360*/  LDL.LU R16, [R1+0x6a94] ;  /* 0x006a940001107983 */ /* 0x000ea20000300800 */
[----:B------:R-:W2:Y:S02]  /*3d370*/  LDL.LU R17, [R1+0x6a90] ;  /* 0x006a900001117983 */ /* 0x000ea40000300800 */
[----:B------:R3:W-:Y:S02]  /*3d380*/  STL.64 [R1+0x6a60], R20 ;  /* 0x006a601401007387 */ /* 0x0007e40000100a00 */
[----:B------:R-:W2:Y:S02]  /*3d390*/  LDL.64 R6, [R1+0x28] ;  /* 0x0000280001067983 */ /* 0x000ea40000100a00 */
[----:B--2---:R-:W-:Y:S01]  /*3d3a0*/  STL.64 [R1+0x69f8], R6 ;  /* 0x0069f80601007387 */ /* 0x004fe20000100a00 */
[----:B------:R-:W2:Y:S02]  /*3d3b0*/  LDL.LU R24, [R1+0x4e0] ;  /* 0x0004e00001187983 */ /* 0x000ea40000300800 */
[----:B------:R-:W2:Y:S02]  /*3d3c0*/  LDL.LU R25, [R1+0x4e4] ;  /* 0x0004e40001197983 */ /* 0x000ea40000300800 */
[----:B------:R-:W2:Y:S01]  /*3d3d0*/  LDL.LU R26, [R1+0x4e8] ;  /* 0x0004e800011a7983 */ /* 0x000ea20000300800 */
[----:B------:R-:W2:Y:S01]  /*3d3e0*/  LDL.LU R27, [R1+0x4ec] ;  /* 0x0004ec00011b7983 */ /* 0x000ea20000300800 */
[----:B---3--:R-:W-:-:S02]  /*3d3f0*/  IMAD.MOV.U32 R20, RZ, RZ, R19 ;  /* 0x000000ffff147224 */ /* 0x008fc400078e0013 */
[----:B------:R-:W-:-:S05]  /*3d400*/  IMAD.MOV.U32 R21, RZ, RZ, R18 ;  /* 0x000000ffff157224 */ /* 0x000fca00078e0012 */
[----:B------:R-:W-:Y:S04]  /*3d410*/  STL.64 [R1+0x6a78], R20 ;  /* 0x006a781401007387 */ /* 0x000fe80000100a00 */
[----:B--2---:R-:W-:Y:S01]  /*3d420*/  STL.64 [R1+0x6a10], R26 ;  /* 0x006a101a01007387 */ /* 0x004fe20000100a00 */
[----:B------:R0:W-:Y:S03]  /*3d430*/  STL.64 [R1+0x6a08], R24 ;  /* 0x006a081801007387 */ /* 0x0001e60000100a00 */
[----:B0-----:R-:W2:Y:S01]  /*3d440*/  LDL.LU.64 R24, [R1+0x8a0] ;  /* 0x0008a00001187983 */ /* 0x001ea20000300a00 */
[----:B------:R-:W3:Y:S03]  /*3d450*/  LDL.LU.64 R26, [R1+0x8a8] ;  /* 0x0008a800011a7983 */ /* 0x000ee60000300a00 */
[----:B---3--:R-:W-:Y:S01]  /*3d460*/  STL.64 [R1+0x6a28], R26 ;  /* 0x006a281a01007387 */ /* 0x008fe20000100a00 */
[----:B--2---:R0:W-:Y:S03]  /*3d470*/  STL.64 [R1+0x6a20], R24 ;  /* 0x006a201801007387 */ /* 0x0041e60000100a00 */
        /* <DEDUP_REMOVED lines=19> */
[----:B------:R-:W2:Y:S02]  /*3d5b0*/  LDL.LU.64 R26, [R1+0x858] ;  /* 0x00085800011a7983 */ /* 0x000ea40000300a00 */
[----:B------:R-:W3:Y:S02]  /*3d5c0*/  LDL.LU.64 R4, [R1+0x890] ;  /* 0x0008900001047983 */ /* 0x000ee40000300a00 */
[----:B------:R-:W3:Y:S01]  /*3d5d0*/  LDL.LU.64 R6, [R1+0x898] ;  /* 0x0008980001067983 */ /* 0x000ee20000300a00 */
[----:B------:R-:W3:Y:S01]  /*3d5e0*/  LDL.LU.64 R16, [R1+0x880] ;  /* 0x0008800001107983 */ /* 0x000ee20000300a00 */
[----:B------:R-:W3:Y:S02]  /*3d5f0*/  LDL.LU.64 R18, [R1+0x888] ;  /* 0x0008880001127983 */ /* 0x000ee40000300a00 */
[----:B----4-:R-:W-:Y:S02]  /*3d600*/  STL.64 [R1+0x69b0], R10 ;  /* 0x0069b00a01007387 */ /* 0x010fe40000100a00 */
[----:B------:R0:W-:Y:S02]  /*3d610*/  STL.64 [R1+0x69a8], R8 ;  /* 0x0069a80801007387 */ /* 0x0001e40000100a00 */
[----:B0-----:R-:W4:Y:S01]  /*3d620*/  LDL.LU R8, [R1+0x4d0] ;  /* 0x0004d00001087983 */ /* 0x001f220000300800 */
[----:B------:R-:W4:Y:S02]  /*3d630*/  LDL.LU R9, [R1+0x4d4] ;  /* 0x0004d40001097983 */ /* 0x000f240000300800 */
[----:B------:R-:W3:Y:S02]  /*3d640*/  LDL.LU R10, [R1+0x4d8] ;  /* 0x0004d800010a7983 */ /* 0x000ee40000300800 */
[----:B------:R-:W3:Y:S01]  /*3d650*/  LDL.LU R11, [R1+0x4dc] ;  /* 0x0004dc00010b7983 */ /* 0x000ee20000300800 */
[C---:B--2---:R-:W-:Y:S01]  /*3d660*/  HMMA.16816.F32 R20, R12.reuse, R20, R24 ;  /* 0x000000140c14723c */ /* 0x044fe20000001818 */
[----:B---3--:R0:W-:Y:S01]  /*3d670*/  STL.64 [R1+0x69c8], R10 ;  /* 0x0069c80a01007387 */ /* 0x0081e20000100a00 */
[----:B----4-:R-:W-:Y:S03]  /*3d680*/  STL.64 [R1+0x69c0], R8 ;  /* 0x0069c00801007387 */ /* 0x010fe60000100a00 */
[----:B0-----:R-:W2:Y:S01]  /*3d690*/  LDL.64 R10, [R1+0x18] ;  /* 0x00001800010a7983 */ /* 0x001ea20000100a00 */
[----:B------:R-:W3:Y:S02]  /*3d6a0*/  LDL.LU.64 R26, [R1+0x6a88] ;  /* 0x006a8800011a7983 */ /* 0x000ee40000300a00 */
[----:B------:R-:W3:Y:S11]  /*3d6b0*/  LDL.LU.64 R24, [R1+0x6a80] ;  /* 0x006a800001187983 */ /* 0x000ef60000300a00 */
[----:B------:R-:W-:Y:S04]  /*3d6c0*/  @!UPT UIADD3 URZ, URZ, URZ, URZ ;  /* 0x0000003f3f3ff290 */ /* 0x000fe8000fffe03f */
[----:B------:R0:W-:Y:S01]  /*3d6d0*/  STL.64 [R1+0x850], R20 ;  /* 0x0008501401007387 */ /* 0x0001e20000100a00 */
[----:B------:R3:W-:Y:S04]  /*3d6e0*/  STL.64 [R1+0x858], R22 ;  /* 0x0008581601007387 */ /* 0x0007e80000100a00 */
        /* <DEDUP_REMOVED lines=30> */
[----:B------:R-:W2:Y:S01]  /*3d8d0*/  LDL.LU.64 R26, [R1+0x6a10] ;  /* 0x006a1000011a7983 */ /* 0x000ea20000300a00 */
[----:B------:R-:W2:Y:S11]  /*3d8e0*/  LDL.LU.64 R24, [R1+0x6a08] ;  /* 0x006a080001187983 */ /* 0x000eb60000300a00 */
[----:B------:R-:W-:Y:S09]  /*3d8f0*/  @!UPT UIADD3 URZ, URZ, URZ, URZ ;  /* 0x0000003f3f3ff290 */ /* 0x000ff2000fffe03f */
[----:B------:R0:W-:Y:S01]  /*3d900*/  STL.64 [R1+0x950], R20 ;  /* 0x0009501401007387 */ /* 0x0001e20000100a00 */
[----:B------:R1:W-:Y:S03]  /*3d910*/  STL.64 [R1+0x958], R22 ;  /* 0x0009581601007387 */ /* 0x0003e60000100a00 */
[----:B0-----:R-:W1:Y:S02]  /*3d920*/  LDL.LU.64 R20, [R1+0x6a00] ;  /* 0x006a000001147983 */ /* 0x001e640000300a00 */
[C---:B-1----:R-:W-:Y:S02]  /*3d930*/  HMMA.16816.F32 R20, R12.reuse, R20, R4 ;  /* 0x000000140c14723c */ /* 0x042fe40000001804 */
[----:B------:R-:W3:Y:S11]  /*3d940*/  LDL.LU.64 R6, [R1+0x69f8] ;  /* 0x0069f80001067983 */ /* 0x000ef60000300a00 */
[----:B------:R-:W-:Y:S10]  /*3d950*/  @!UPT UIADD3 URZ, URZ, URZ, URZ ;  /* 0x0000003f3f3ff290 */ /* 0x000ff4000fffe03f */
[----:B------:R-:W-:Y:S01]  /*3d960*/  STL.64 [R1+0x980], R20 ;  /* 0x0009801401007387 */ /* 0x000fe20000100a00 */
[----:B------:R0:W-:Y:S03]  /*3d970*/  STL.64 [R1+0x988], R22 ;  /* 0x0009881601007387 */ /* 0x0001e60000100a00 */
[----:B0-----:R-:W4:Y:S01]  /*3d980*/  LDL.LU.64 R22, [R1+0x69f0] ;  /* 0x0069f00001167983 */ /* 0x001f220000300a00 */
[----:B------:R-:W2:Y:S02]  /*3d990*/  LDL.LU.64 R20, [R1+0x69e8] ;  /* 0x0069e80001147983 */ /* 0x000ea40000300a00 */
[----:B--2---:R-:W-:Y:S01]  /*3d9a0*/  HMMA.16816.F32 R12, R12, R20, R16 ;  /* 0x000000140c0c723c */ /* 0x004fe20000001810 */
[----:B------:R-:W2:Y:S01]  /*3d9b0*/  LDL.LU.64 R18, [R1+0x69e0] ;  /* 0x0069e00001127983 */ /* 0x000ea20000300a00 */
[----:B------:R-:W2:Y:S11]  /*3d9c0*/  LDL.LU.64 R16, [R1+0x69d8] ;  /* 0x0069d80001107983 */ /* 0x000eb60000300a00 */
[----:B------:R-:W-:Y:S10]  /*3d9d0*/  @!UPT UIADD3 URZ, URZ, URZ, URZ ;  /* 0x0000003f3f3ff290 */ /* 0x000ff4000fffe03f */
[----:B------:R0:W-:Y:S01]  /*3d9e0*/  STL.64 [R1+0x970], R12 ;  /* 0x0009700c01007387 */ /* 0x0001e20000100a00 */
[----:B------:R1:W-:Y:S03]  /*3d9f0*/  STL.64 [R1+0x978], R14 ;  /* 0x0009780e01007387 */ /* 0x0003e60000100a00 */
[----:B0-----:R-:W2:Y:S01]  /*3da00*/  LDL.LU R12, [R1+0x4a0] ;  /* 0x0004a000010c7983 */ /* 0x001ea20000300800 */
[----:B------:R-:W2:Y:S02]  /*3da10*/  LDL.LU R13, [R1+0x4a4] ;  /* 0x0004a400010d7983 */ /* 0x000ea40000300800 */
[----:B-1----:R-:W2:Y:S02]  /*3da20*/  LDL.LU R14, [R1+0x4a8] ;  /* 0x0004a800010e7983 */ /* 0x002ea40000300800 */
[----:B------:R-:W2:Y:S02]  /*3da30*/  LDL.LU R15, [R1+0x4ac] ;  /* 0x0004ac00010f7983 */ /* 0x000ea40000300800 */
[----:B--2---:R-:W-:Y:S01]  /*3da40*/  STL.64 [R1+0x6988], R14 ;  /* 0x0069880e01007387 */ /* 0x004fe20000100a00 */
[----:B------:R0:W-:Y:S03]  /*3da50*/  STL.64 [R1+0x6980], R12 ;  /* 0x0069800c01007387 */ /* 0x0001e60000100a00 */
[----:B0-----:R-:W2:Y:S01]  /*3da60*/  LDL.LU R12, [R1+0x4b0] ;  /* 0x0004b000010c7983 */ /* 0x001ea20000300800 */
[----:B------:R-:W2:Y:S02]  /*3da70*/  LDL.LU R13, [R1+0x4b4] ;  /* 0x0004b400010d7983 */ /* 0x000ea40000300800 */
[----:B------:R-:W2:Y:S02]  /*3da80*/  LDL.LU R14, [R1+0x4b8] ;  /* 0x0004b800010e7983 */ /* 0x000ea40000300800 */
[----:B------:R-:W2:Y:S01]  /*3da90*/  LDL.LU R15, [R1+0x4bc] ;  /* 0x0004bc00010f7983 */ /* 0x000ea20000300800 */
[----:B----4-:R0:W-:Y:S01]  /*3daa0*/  STL.64 [R1+0x68d0], R22 ;  /* 0x0068d01601007387 */ /* 0x0101e20000100a00 */
[----:B------:R-:W4:Y:S02]  /*3dab0*/  LDL.LU R20, [R1+0x4f0] ;  /* 0x0004f00001147983 */ /* 0x000f240000300800 */
[----:B------:R-:W4:Y:S01]  /*3dac0*/  LDL.LU R21, [R1+0x4f4] ;  /* 0x0004f40001157983 */ /* 0x000f220000300800 */
[----:B0-----:R-:W4:Y:S01]  /*3dad0*/  LDL.LU R22, [R1+0x4f8] ;  /* 0x0004f80001167983 */ /* 0x001f220000300800 */
[----:B------:R-:W4:Y:S01]  /*3dae0*/  LDL.LU R23, [R1+0x4fc] ;  /* 0x0004fc0001177983 */ /* 0x000f220000300800 */
[----:B------:R-:W-:Y:S01]  /*3daf0*/  HMMA.16816.F32 R24, R16, R10, R24 ;  /* 0x0000000a1018723c */ /* 0x000fe20000001818 */
[----:B---3--:R-:W-:-:S02]  /*3db00*/  IMAD.MOV.U32 R4, RZ, RZ, R7 ;  /* 0x000000ffff047224 */ /* 0x008fc400078e0007 */
[----:B------:R-:W-:Y:S02]  /*3db10*/  IMAD.MOV.U32 R29, RZ, RZ, R10 ;  /* 0x000000ffff1d7224 */ /* 0x000fe400078e000a */
[----:B------:R-:W-:Y:S11]  /*3db20*/  IMAD.MOV.U32 R28, RZ, RZ, R11 ;  /* 0x000000ffff1c7224 */ /* 0x000ff600078e000b */
[----:B------:R-:W-:Y:S08]  /*3db30*/  @!UPT UIADD3 URZ, URZ, URZ, URZ ;  /* 0x0000003f3f3ff290 */ /* 0x000ff0000fffe03f */
[----:B------:R-:W-:Y:S01]  /*3db40*/  IMAD.MOV.U32 R5, RZ, RZ, R27 ;  /* 0x000000ffff057224 */ /* 0x000fe200078e001b */
[C---:B----4-:R-:W-:Y:S11]  /*3db50*/  HMMA.16816.F32 R20, R16.reuse, R6, R20 ;  /* 0x000000061014723c */ /* 0x050ff60000001814 */
[----:B------:R-:W-:Y:S11]  /*3db60*/  @!UPT UIADD3 URZ, URZ, URZ, URZ ;  /* 0x0000003f3f3ff290 */ /* 0x000ff6000fffe03f */
[----:B------:R-:W-:Y:S01]  /*3db70*/  @!UPT UIADD3 URZ, URZ, URZ, URZ ;  /* 0x0000003f3f3ff290 */ /* 0x000fe2000fffe03f */
[----:B------:R0:W-:Y:S01]  /*3db80*/  STL.64 [R1+0x4f0], R20 ;  /* 0x0004f01401007387 */ /* 0x0001e20000100a00 */
[----:B------:R1:W-:Y:S02]  /*3db90*/  STL.64 [R1+0x4f8], R22 ;  /* 0x0004f81601007387 */ /* 0x0003e40000100a00 */
[----:B0-----:R-:W-:Y:S02]  /*3dba0*/  IMAD.MOV.U32 R20, RZ, RZ, R6 ;  /* 0x000000ffff147224 */ /* 0x001fe400078e0006 */
[----:B------:R-:W3:Y:S03]  /*3dbb0*/  LDL.LU.64 R6, [R1+0x69d0] ;  /* 0x0069d00001067983 */ /* 0x000ee60000300a00 */
[----:B------:R-:W-:Y:S02]  /*3dbc0*/  STL [R1+0x6970], R20 ;  /* 0x0069701401007387 */ /* 0x000fe40000100800 */
[----:B-1----:R-:W4:Y:S02]  /*3dbd0*/  LDL.64 R22, [R1+0x38] ;  /* 0x0000380001167983 */ /* 0x002f240000100a00 */
[----:B------:R-:W2:Y:S01]  /*3dbe0*/  LDL.LU.64 R10, [R1+0x69c8] ;  /* 0x0069c800010a7983 */ /* 0x000ea20000300a00 */
[----:B------:R-:W2:Y:S01]  /*3dbf0*/  LDL.LU.64 R8, [R1+0x69c0] ;  /* 0x0069c00001087983 */ /* 0x000ea20000300a00 */
[----:B------:R-:W-:Y:S02]  /*3dc00*/  STL.64 [R1+0x4e0], R24 ;  /* 0x0004e01801007387 */ /* 0x000fe40000100a00 */
[----:B------:R0:W-:Y:S02]  /*3dc10*/  STL [R1+0x4e8], R26 ;  /* 0x0004e81a01007387 */ /* 0x0001e40000100800 */
[----:B0-----:R-:W2:Y:S01]  /*3dc20*/  LDL.LU.64 R26, [R1+0x69b8] ;  /* 0x0069b800011a7983 */ /* 0x001ea20000300a00 */
[----:B------:R-:W-:Y:S01]  /*3dc30*/  STL [R1+0x6130], R5 ;  /* 0x0061300501007387 */ /* 0x000fe20000100800 */
[C---:B--2---:R-:W-:Y:S02]  /*3dc40*/  HMMA.16816.F32 R24, R16.reuse, R26, R8 ;  /* 0x0000001a1018723c */ /* 0x044fe40000001808 */
[----:B------:R-:W2:Y:S01]  /*3dc50*/  LDL.LU.64 R10, [R1+0x69b0] ;  /* 0x0069b000010a7983 */ /* 0x000ea20000300a00 */
[----:B------:R-:W2:Y:S11]  /*3dc60*/  LDL.LU.64 R8, [R1+0x69a8] ;  /* 0x0069a80001087983 */ /* 0x000eb60000300a00 */
[----:B------:R-:W-:Y:S09]  /*3dc70*/  @!UPT UIADD3 URZ, URZ, URZ, URZ ;  /* 0x0000003f3f3ff290 */ /* 0x000ff2000fffe03f */
[----:B------:R-:W-:Y:S01]  /*3dc80*/  STL.64 [R1+0x4d0], R24 ;  /* 0x0004d01801007387 */ /* 0x000fe20000100a00 */
[----:B------:R0:W-:Y:S03]  /*3dc90*/  STL.64 [R1+0x4d8], R26 ;  /* 0x0004d81a01007387 */ /* 0x0001e60000100a00 */
[----:B0-----:R-:W2:Y:S01]  /*3dca0*/  LDL.LU.64 R26, [R1+0x69a0] ;  /* 0x0069a000011a7983 */ /* 0x001ea20000300a00 */
[----:B------:R-:W3:Y:S01]  /*3dcb0*/  LDL.LU R25, [R1+0x6998] ;  /* 0x0069980001197983 */ /* 0x000ee20000300800 */
[C---:B--2---:R-:W-:Y:S11]  /*3dcc0*/  HMMA.16816.F32 R8, R16.reuse, R26, R8 ;  /* 0x0000001a1008723c */ /* 0x044ff60000001808 */
[----:B------:R-:W-:Y:S11]  /*3dcd0*/  @!UPT UIADD3 URZ, URZ, URZ, URZ ;  /* 0x0000003f3f3ff290 */ /* 0x000ff6000fffe03f */
[----:B------:R-:W-:Y:S01]  /*3dce0*/  @!UPT UIADD3 URZ, URZ, URZ, URZ ;  /* 0x0000003f3f3ff290 */ /* 0x000fe2000fffe03f */
[----:B------:R-:W-:Y:S01]  /*3dcf0*/  STL.64 [R1+0x4c0], R8 ;  /* 0x0004c00801007387 */ /* 0x000fe20000100a00 */
[----:B------:R0:W-:Y:S03]  /*3dd00*/  STL.64 [R1+0x4c8], R10 ;  /* 0x0004c80a01007387 */ /* 0x0001e60000100a00 */
[----:B0-----:R-:W2:Y:S02]  /*3dd10*/  LDL.LU.64 R10, [R1+0x6990] ;  /* 0x00699000010a7983 */ /* 0x001ea40000300a00 */
[C---:B--2---:R-:W-:Y:S11]  /*3dd20*/  HMMA.16816.F32 R12, R16.reuse, R10, R12 ;  /* 0x0000000a100c723c */ /* 0x044ff6000000180c */
[----:B------:R-:W-:Y:S11]  /*3dd30*/  @!UPT UIADD3 URZ, URZ, URZ, URZ ;  /* 0x0000003f3f3ff290 */ /* 0x000ff6000fffe03f */
[----:B------:R-:W-:Y:S01]  /*3dd40*/  @!UPT UIADD3 URZ, URZ, URZ, URZ ;  /* 0x0000003f3f3ff290 */ /* 0x000fe2000fffe03f */
[----:B------:R-:W-:Y:S01]  /*3dd50*/  STL.64 [R1+0x4b0], R12 ;  /* 0x0004b00c01007387 */ /* 0x000fe20000100a00 */
[----:B------:R0:W-:Y:S03]  /*3dd60*/  STL.64 [R1+0x4b8], R14 ;  /* 0x0004b80e01007387 */ /* 0x0001e60000100a00 */
[----:B0-----:R-:W3:Y:S01]  /*3dd70*/  LDL.LU.64 R14, [R1+0x6988] ;  /* 0x00698800010e7983 */ /* 0x001ee20000300a00 */
[----:B------:R-:W3:Y:S02]  /*3dd80*/  LDL.LU.64 R12, [R1+0x6980] ;  /* 0x00698000010c7983 */ /* 0x000ee40000300a00 */
[----:B------:R0:W-:Y:S02]  /*3dd90*/  STL.64 [R1+0x6860], R10 ;  /* 0x0068600a01007387 */ /* 0x0001e40000100a00 */
[----:B0-----:R-:W2:Y:S04]  /*3dda0*/  LDL.64 R10, [R1+0xc8] ;  /* 0x0000c800010a7983 */ /* 0x001ea80000100a00 */
[----:B--2---:R0:W-:Y:S01]  /*3ddb0*/  STL.64 [R1+0x6978], R10 ;  /* 0x0069780a01007387 */ /* 0x0041e20000100a00 */
[----:B------:R-:W4:Y:S02]  /*3ddc0*/  LDL.LU R8, [R1+0x820] ;  /* 0x0008200001087983 */ /* 0x000f240000300800 */
[----:B------:R-:W4:Y:S01]  /*3ddd0*/  LDL.LU R9, [R1+0x824] ;  /* 0x0008240001097983 */ /* 0x000f220000300800 */
[----:B0-----:R-:W4:Y:S01]  /*3dde0*/  LDL.LU R10, [R1+0x828] ;  /* 0x00082800010a7983 */ /* 0x001f220000300800 */
[----:B------:R-:W4:Y:S01]  /*3ddf0*/  LDL.LU R11, [R1+0x82c] ;  /* 0x00082c00010b7983 */ /* 0x000f220000300800 */
[C---:B---3--:R-:W-:Y:S01]  /*3de00*/  HMMA.16816.F32 R12, R16.reuse, R6, R12 ;  /* 0x00000006100c723c */ /* 0x048fe2000000180c */
[----:B------:R-:W-:Y:S11]  /*3de10*/  STL.64 [R1+0x6858], R6 ;  /* 0x0068580601007387 */ /* 0x000ff60000100a00 */
[----:B------:R-:W-:Y:S11]  /*3de20*/  @!UPT UIADD3 URZ, URZ, URZ, URZ ;  /* 0x0000003f3f3ff290 */ /* 0x000ff6000fffe03f */
[----:B------:R-:W-:Y:S01]  /*3de30*/  STL.64 [R1+0x4a0], R12 ;  /* 0x0004a00c01007387 */ /* 0x000fe20000100a00 */
[----:B------:R-:W-:Y:S02]  /*3de40*/  STL.64 [R1+0x4a8], R14 ;  /* 0x0004a80e01007387 */ /* 0x000fe40000100a00 */
[----:B------:R-:W0:Y:S04]  /*3de50*/  LDSM.16.MT88.4 R12, [R25+0x4100] ;  /* 0x00410000190c783b */ /* 0x000e280000004200 */
[----:B------:R-:W-:Y:S01]  /*3de60*/  STL.64 [R1+0x6870], R26 ;  /* 0x0068701a01007387 */ /* 0x000fe20000100a00 */
[----:B------:R1:W-:Y:S01]  /*3de70*/  STL [R1+0x6868], R25 ;  /* 0x0068681901007387 */ /* 0x0003e20000100800 */
[----:B------:R-:W2:Y:S03]  /*3de80*/  LDL.LU R24, [R1+0x810] ;  /* 0x0008100001187983 */ /* 0x000ea60000300800 */
[----:B-1----:R-:W2:Y:S01]  /*3de90*/  LDL.LU R25, [R1+0x814] ;  /* 0x0008140001197983 */ /* 0x002ea20000300800 */
[----:B------:R-:W2:Y:S02]  /*3dea0*/  LDL.LU R26, [R1+0x818] ;  /* 0x00081800011a7983 */ /* 0x000ea40000300800 */
[----:B------:R-:W2:Y:S01]  /*3deb0*/  LDL.LU R27, [R1+0x81c] ;  /* 0x00081c00011b7983 */ /* 0x000ea20000300800 */
[----:B0-----:R0:W-:Y:S01]  /*3dec0*/  STL.64 [R1+0x67b0], R14 ;  /* 0x0067b00e01007387 */ /* 0x0011e20000100a00 */
[----:B------:R-:W-:Y:S03]  /*3ded0*/  STL.64 [R1+0x67a8], R12 ;  /* 0x0067a80c01007387 */ /* 0x000fe60000100a00 */
[----:B0-----:R-:W3:Y:S04]  /*3dee0*/  LDL R14, [R1+0x88] ;  /* 0x00008800010e7983 */ /* 0x001ee80000100800 */
[----:B------:R-:W3:Y:S01]  /*3def0*/  LDL R15, [R1+0x8c] ;  /* 0x00008c00010f7983 */ /* 0x000ee20000100800 */
[C---:B----4-:R-:W-:Y:S11]  /*3df00*/  HMMA.16816.F32 R8, R16.reuse, R22, R8 ;  /* 0x000000161008723c */ /* 0x050ff60000001808 */
[----:B------:R-:W-:Y:S11]  /*3df10*/  @!UPT UIADD3 URZ, URZ, URZ, URZ ;  /* 0x0000003f3f3ff290 */ /* 0x000ff6000fffe03f */
[----:B------:R-:W-:Y:S01]  /*3df20*/  @!UPT UIADD3 URZ, URZ, URZ, URZ ;  /* 0x0000003f3f3ff290 */ /* 0x000fe2000fffe03f */
[----:B------:R-:W-:Y:S01]  /*3df30*/  STL.64 [R1+0x820], R8 ;  /* 0x0008200801007387 */ /* 0x000fe20000100a00 */
[----:B------:R0:W-:Y:S03]  /*3df40*/  STL.64 [R1+0x828], R10 ;  /* 0x0008280a01007387 */ /* 0x0001e60000100a00 */
[----:B0-----:R-:W2:Y:S01]  /*3df50*/  LDL.LU.64 R10, [R1+0x6978] ;  /* 0x00697800010a7983 */ /* 0x001ea20000300a00 */
[----:B------:R-:W-:Y:S02]  /*3df60*/  IMAD.MOV.U32 R12, RZ, RZ, R22 ;  /* 0x000000ffff0c7224 */ /* 0x000fe400078e0016 */
[----:B------:R-:W4:Y:S01]  /*3df70*/  LDL.LU R20, [R1+0x6970] ;  /* 0x0069700001147983 */ /* 0x000f220000300800 */
[----:B---3--:R-:W-:Y:S02]  /*3df80*/  STL.64 [R1+0x6948], R14 ;  /* 0x0069480e01007387 */ /* 0x008fe40000100a00 */
[----:B------:R2:W-:Y:S02]  /*3df90*/  STL [R1+0x6940], R12 ;  /* 0x0069400c01007387 */ /* 0x0005e40000100800 */
[----:B--2---:R-:W-:Y:S11]  /*3dfa0*/  HMMA.16816.F32 R12, R16, R10, R24 ;  /* 0x0000000a100c723c */ /* 0x004ff60000001818 */
[----:B------:R-:W-:Y:S11]  /*3dfb0*/  @!UPT UIADD3 URZ, URZ, URZ, URZ ;  /* 0x0000003f3f3ff290 */ /* 0x000ff6000fffe03f */
[----:B------:R-:W-:Y:S01]  /*3dfc0*/  @!UPT UIADD3 URZ, URZ, URZ, URZ ;  /* 0x0000003f3f3ff290 */ /* 0x000fe2000fffe03f */
[----:B------:R-:W-:Y:S01]  /*3dfd0*/  STL.64 [R1+0x810], R12 ;  /* 0x0008100c01007387 */ /* 0x000fe20000100a00 */
[----:B------:R-:W-:Y:S02]  /*3dfe0*/  STL.64 [R1+0x818], R14 ;  /* 0x0008180e01007387 */ /* 0x000fe40000100a00 */
[----:B------:R-:W2:Y:S02]  /*3dff0*/  LDL.64 R26, [R1+0x8] ;  /* 0x00000800011a7983 */ /* 0x000ea40000100a00 */
[----:B------:R-:W-:Y:S02]  /*3e000*/  IMAD.MOV.U32 R2, RZ, RZ, R10 ;  /* 0x000000ffff027224 */ /* 0x000fe400078e000a */
[----:B------:R-:W-:Y:S01]  /*3e010*/  IMAD.MOV.U32 R0, RZ, RZ, R11 ;  /* 0x000000ffff007224 */ /* 0x000fe200078e000b */
[----:B--2---:R-:W-:Y:S01]  /*3e020*/  STL.64 [R1+0x6950], R26 ;  /* 0x0069501a01007387 */ /* 0x004fe20000100a00 */
[----:B------:R-:W2:Y:S02]  /*3e030*/  LDL.LU R8, [R1+0x450] ;  /* 0x0004500001087983 */ /* 0x000ea40000300800 */
[----:B------:R-:W2:Y:S02]  /*3e040*/  LDL.LU R9, [R1+0x454] ;  /* 0x0004540001097983 */ /* 0x000ea40000300800 */
[----:B------:R-:W3:Y:S01]  /*3e050*/  LDL.LU R10, [R1+0x458] ;  /* 0x00045800010a7983 */ /* 0x000ee20000300800 */
[----:B------:R-:W3:Y:S01]  /*3e060*/  LDL.LU R11, [R1+0x45c] ;  /* 0x00045c00010b7983 */ /* 0x000ee20000300800 */
[----:B------:R-:W-:-:S03]  /*3e070*/  IMAD.MOV.U32 R3, RZ, RZ, R23 ;  /* 0x000000ffff037224 */ /* 0x000fc600078e0017 */
[----:B---3--:R-:W-:Y:S01]  /*3e080*/  STL.64 [R1+0x6880], R10 ;  /* 0x0068800a01007387 */ /* 0x008fe20000100a00 */
[----:B--2---:R0:W-:Y:S03]  /*3e090*/  STL.64 [R1+0x6878], R8 ;  /* 0x0068780801007387 */ /* 0x0041e60000100a00 */
[----:B0-----:R-:W2:Y:S01]  /*3e0a0*/  LDL.LU R8, [R1+0x460] ;  /* 0x0004600001087983 */ /* 0x001ea20000300800 */
[----:B------:R-:W2:Y:S02]  /*3e0b0*/  LDL.LU R9, [R1+0x464] ;  /* 0x0004640001097983 */ /* 0x000ea40000300800 */
[----:B------:R-:W3:Y:S02]  /*3e0c0*/  LDL.LU R10, [R1+0x468] ;  /* 0x00046800010a7983 */ /* 0x000ee40000300800 */
[----:B------:R-:W3:Y:S01]  /*3e0d0*/  LDL.LU R11, [R1+0x46c] ;  /* 0x00046c00010b7983 */ /* 0x000ee20000300800 */
[----:B------:R-:W2:Y:S04]  /*3e0e0*/  LDL R22, [R1+0x58] ;  /* 0x0000580001167983 */ /* 0x000ea80000100800 */
[----:B------:R-:W2:Y:S04]  /*3e0f0*/  LDL R23, [R1+0x5c] ;  /* 0x00005c0001177983 */ /* 0x000ea80000100800 */
[----:B--2---:R-:W-:Y:S01]  /*3e100*/  STL.64 [R1+0x68e8], R22 ;  /* 0x0068e81601007387 */ /* 0x004fe20000100a00 */
[----:B---3--:R-:W-:Y:S02]  /*3e110*/  STL.64 [R1+0x6890], R10 ;  /* 0x0068900a01007387 */ /* 0x008fe40000100a00 */
[----:B------:R0:W-:Y:S02]  /*3e120*/  STL.64 [R1+0x6888], R8 ;  /* 0x0068880801007387 */ /* 0x0001e40000100a00 */
[----:B0-----:R-:W2:Y:S01]  /*3e130*/  LDL.LU R8, [R1+0x470] ;  /* 0x0004700001087983 */ /* 0x001ea20000300800 */
[----:B------:R-:W2:Y:S02]  /*3e140*/  LDL.LU R9, [R1+0x474] ;  /* 0x0004740001097983 */ /* 0x000ea40000300800 */
[----:B------:R-:W3:Y:S02]  /*3e150*/  LDL.LU R10, [R1+0x478] ;  /* 0x00047800010a7983 */ /* 0x000ee40000300800 */
[----:B------:R-:W3:Y:S01]  /*3e160*/  LDL.LU R11, [R1+0x47c] ;  /* 0x00047c00010b7983 */ /* 0x000ee20000300800 */
[----:B------:R-:W2:Y:S04]  /*3e170*/  LDL R22, [R1+0x68] ;  /* 0x0000680001167983 */ /* 0x000ea80000100800 */
[----:B------:R-:W2:Y:S04]  /*3e180*/  LDL R23, [R1+0x6c] ;  /* 0x00006c0001177983 */ /* 0x000ea80000100800 */
[----:B--2---:R0:W-:Y:S01]  /*3e190*/  STL.64 [R1+0x6900], R22 ;  /* 0x0069001601007387 */ /* 0x0041e20000100a00 */
[----:B---3--:R4:W-:Y:S02]  /*3e1a0*/  STL.64 [R1+0x68a0], R10 ;  /* 0x0068a00a01007387 */ /* 0x0089e40000100a00 */
[----:B------:R1:W-:Y:S01]  /*3e1b0*/  STL.64 [R1+0x6898], R8 ;  /* 0x0068980801007387 */ /* 0x0003e20000100a00 */
[----:B0-----:R-:W2:Y:S04]  /*3e1c0*/  LDL R22, [R1+0x78] ;  /* 0x0000780001167983 */ /* 0x001ea80000100800 */
[----:B------:R-:W2:Y:S01]  /*3e1d0*/  LDL R23, [R1+0x7c] ;  /* 0x00007c0001177983 */ /* 0x000ea20000100800 */
[----:B----4-:R-:W-:-:S02]  /*3e1e0*/  IMAD.MOV.U32 R10, RZ, RZ, R20 ;  /* 0x000000ffff0a7224 */ /* 0x010fc400078e0014 */
[----:B------:R-:W-:Y:S01]  /*3e1f0*/  IMAD.MOV.U32 R11, RZ, RZ, R4 ;  /* 0x000000ffff0b7224 */ /* 0x000fe200078e0004 */
[----:B--2---:R-:W-:Y:S04]  /*3e200*/  STL.64 [R1+0x6918], R22 ;  /* 0x0069181601007387 */ /* 0x004fe80000100a00 */
[----:B------:R0:W-:Y:S02]  /*3e210*/  STL.64 [R1+0x68c8], R10 ;  /* 0x0068c80a01007387 */ /* 0x0001e40000100a00 */
[----:B-1----:R-:W2:Y:S02]  /*3e220*/  LDL.LU R8, [R1+0x490] ;  /* 0x0004900001087983 */ /* 0x002ea40000300800 */
[----:B------:R-:W2:Y:S01]  /*3e230*/  LDL.LU R9, [R1+0x494] ;  /* 0x0004940001097983 */ /* 0x000ea20000300800 */
[----:B0-----:R-:W3:Y:S01]  /*3e240*/  LDL.LU R10, [R1+0x498] ;  /* 0x00049800010a7983 */ /* 0x001ee20000300800 */
[----:B------:R-:W3:Y:S02]  /*3e250*/  LDL.LU R11, [R1+0x49c] ;  /* 0x00049c00010b7983 */ /* 0x000ee40000300800 */
[----:B------:R-:W4:Y:S02]  /*3e260*/  LDL.LU R20, [R1+0x7d0] ;  /* 0x0007d00001147983 */ /* 0x000f240000300800 */
[----:B------:R-:W4:Y:S01]  /*3e270*/  LDL.LU R21, [R1+0x7d4] ;  /* 0x0007d40001157983 */ /* 0x000f220000300800 */
[----:B------:R-:W2:Y:S01]  /*3e280*/  LDL.LU R22, [R1+0x7d8] ;  /* 0x0007d80001167983 */ /* 0x000ea20000300800 */
[----:B------:R-:W2:Y:S03]  /*3e290*/  LDL.LU R23, [R1+0x7dc] ;  /* 0x0007dc0001177983 */ /* 0x000ea60000300800 */
[----:B--2---:R0:W-:Y:S01]  /*3e2a0*/  STL.64 [R1+0x6928], R22 ;  /* 0x0069281601007387 */ /* 0x0041e20000100a00 */
[----:B----4-:R-:W-:Y:S03]  /*3e2b0*/  STL.64 [R1+0x6920], R20 ;  /* 0x0069201401007387 */ /* 0x010fe60000100a00 */
[----:B0-----:R-:W2:Y:S04]  /*3e2c0*/  LDL R22, [R1+0x98] ;  /* 0x0000980001167983 */ /* 0x001ea80000100800 */
[----:B------:R-:W2:Y:S04]  /*3e2d0*/  LDL R23, [R1+0x9c] ;  /* 0x00009c0001177983 */ /* 0x000ea80000100800 */
[----:B--2---:R0:W-:Y:S01]  /*3e2e0*/  STL.64 [R1+0x6958], R22 ;  /* 0x0069581601007387 */ /* 0x0041e20000100a00 */
[----:B------:R-:W2:Y:S02]  /*3e2f0*/  LDL.LU R24, [R1+0x7f0] ;  /* 0x0007f00001187983 */ /* 0x000ea40000300800 */
[----:B------:R-:W2:Y:S02]  /*3e300*/  LDL.LU R25, [R1+0x7f4] ;  /* 0x0007f40001197983 */ /* 0x000ea40000300800 */
[----:B------:R-:W4:Y:S01]  /*3e310*/  LDL.LU R26, [R1+0x7f8] ;  /* 0x0007f800011a7983 */ /* 0x000f220000300800 */
[----:B------:R-:W4:Y:S04]  /*3e320*/  LDL.LU R27, [R1+0x7fc] ;  /* 0x0007fc00011b7983 */ /* 0x000f280000300800 */
[----:B----4-:R-:W-:Y:S01]  /*3e330*/  STL.64 [R1+0x6968], R26 ;  /* 0x0069681a01007387 */ /* 0x010fe20000100a00 */
[----:B--2---:R1:W-:Y:S02]  /*3e340*/  STL.64 [R1+0x6960], R24 ;  /* 0x0069601801007387 */ /* 0x0043e40000100a00 */
[----:B0-----:R-:W2:Y:S02]  /*3e350*/  LDL R22, [R1+0xb8] ;  /* 0x0000b80001167983 */ /* 0x001ea40000100800 */
[----:B------:R-:W2:Y:S01]  /*3e360*/  LDL R23, [R1+0xbc] ;  /* 0x0000bc0001177983 */ /* 0x000ea20000100800 */
[----:B-1----:R-:W2:Y:S01]  /*3e370*/  LDL.LU R24, [R1+0x800] ;  /* 0x0008000001187983 */ /* 0x002ea20000300800 */
[----:B------:R-:W2:Y:S02]  /*3e380*/  LDL.LU R25, [R1+0x804] ;  /* 0x0008040001197983 */ /* 0x000ea40000300800 */
[----:B------:R-:W2:Y:S02]  /*3e390*/  LDL.LU R26, [R1+0x808] ;  /* 0x00080800011a7983 */ /* 0x000ea40000300800 */
[----:B------:R-:W2:Y:S01]  /*3e3a0*/  LDL.LU R27, [R1+0x80c] ;  /* 0x00080c00011b7983 */ /* 0x000ea20000300800 */
[----:B------:R-:W4:Y:S01]  /*3e3b0*/  LDL.64 R14, [R1+0xa8] ;  /* 0x0000a800010e7983 */ /* 0x000f220000100a00 */
[----:B---3--:R-:W-:Y:S02]  /*3e3c0*/  STL.64 [R1+0x68e0], R10 ;  /* 0x0068e00a01007387 */ /* 0x008fe40000100a00 */
[----:B------:R0:W-:Y:S02]  /*3e3d0*/  STL.64 [R1+0x68d8], R8 ;  /* 0x0068d80801007387 */ /* 0x0001e40000100a00 */
[----:B0-----:R-:W3:Y:S01]  /*3e3e0*/  LDL.LU R8, [R1+0x7a0] ;  /* 0x0007a00001087983 */ /* 0x001ee20000300800 */
[----:B------:R-:W3:Y:S02]  /*3e3f0*/  LDL.LU R9, [R1+0x7a4] ;  /* 0x0007a40001097983 */ /* 0x000ee40000300800 */
[----:B------:R-:W2:Y:S02]  /*3e400*/  LDL.LU R10, [R1+0x7a8] ;  /* 0x0007a800010a7983 */ /* 0x000ea40000300800 */
[----:B------:R-:W2:Y:S02]  /*3e410*/  LDL.LU R11, [R1+0x7ac] ;  /* 0x0007ac00010b7983 */ /* 0x000ea40000300800 */
[----:B--2---:R-:W-:Y:S01]  /*3e420*/  STL.64 [R1+0x68f8], R10 ;  /* 0x0068f80a01007387 */ /* 0x004fe20000100a00 */
[----:B---3--:R0:W-:Y:S03]  /*3e430*/  STL.64 [R1+0x68f0], R8 ;  /* 0x0068f00801007387 */ /* 0x0081e60000100a00 */
[----:B0-----:R-:W2:Y:S01]  /*3e440*/  LDL.LU R8, [R1+0x7b0] ;  /* 0x0007b00001087983 */ /* 0x001ea20000300800 */
[----:B------:R-:W2:Y:S02]  /*3e450*/  LDL.LU R9, [R1+0x7b4] ;  /* 0x0007b40001097983 */ /* 0x000ea40000300800 */
[----:B------:R-:W3:Y:S02]  /*3e460*/  LDL.LU R10, [R1+0x7b8] ;  /* 0x0007b800010a7983 */ /* 0x000ee40000300800 */
[----:B------:R-:W3:Y:S02]  /*3e470*/  LDL.LU R11, [R1+0x7bc] ;  /* 0x0007bc00010b7983 */ /* 0x000ee40000300800 */
[----:B---3--:R-:W-:Y:S01]  /*3e480*/  STL.64 [R1+0x6910], R10 ;  /* 0x0069100a01007387 */ /* 0x008fe20000100a00 */
[----:B--2---:R0:W-:Y:S03]  /*3e490*/  STL.64 [R1+0x6908], R8 ;  /* 0x0069080801007387 */ /* 0x0041e60000100a00 */
[----:B0-----:R-:W2:Y:S01]  /*3e4a0*/  LDL.LU R8, [R1+0x7c0] ;  /* 0x0007c00001087983 */ /* 0x001ea20000300800 */
[----:B------:R-:W2:Y:S02]  /*3e4b0*/  LDL.LU R9, [R1+0x7c4] ;  /* 0x0007c40001097983 */ /* 0x000ea40000300800 */
[----:B------:R-:W3:Y:S02]  /*3e4c0*/  LDL.LU R10, [R1+0x7c8] ;  /* 0x0007c800010a7983 */ /* 0x000ee40000300800 */
[----:B------:R-:W3:Y:S01]  /*3e4d0*/  LDL.LU R11, [R1+0x7cc] ;  /* 0x0007cc00010b7983 */ /* 0x000ee20000300800 */
[C---:B------:R-:W-:Y:S01]  /*3e4e0*/  HMMA.16816.F32 R20, R16.reuse, R22, R24 ;  /* 0x000000161014723c */ /* 0x040fe20000001818 */
[----:B---3--:R-:W-:Y:S01]  /*3e4f0*/  STL.64 [R1+0x6938], R10 ;  /* 0x0069380a01007387 */ /* 0x008fe20000100a00 */
[----:B--2---:R0:W-:Y:S03]  /*3e500*/  STL.64 [R1+0x6930], R8 ;  /* 0x0069300801007387 */ /* 0x0041e60000100a00 */
[----:B0-----:R-:W2:Y:S01]  /*3e510*/  LDL.LU R8, [R1+0x7e0] ;  /* 0x0007e00001087983 */ /* 0x001ea20000300800 */
[----:B------:R-:W2:Y:S02]  /*3e520*/  LDL.LU R9, [R1+0x7e4] ;  /* 0x0007e40001097983 */ /* 0x000ea40000300800 */
[----:B------:R-:W2:Y:S02]  /*3e530*/  LDL.LU R10, [R1+0x7e8] ;  /* 0x0007e800010a7983 */ /* 0x000ea40000300800 */
[----:B------:R-:W2:Y:S01]  /*3e540*/  LDL.LU R11, [R1+0x7ec] ;  /* 0x0007ec00010b7983 */ /* 0x000ea20000300800 */
[----:B------:R-:W3:Y:S01]  /*3e550*/  LDL.LU R4, [R1+0x440] ;  /* 0x0004400001047983 */ /* 0x000ee20000300800 */
[----:B------:R-:W3:Y:S02]  /*3e560*/  LDL.LU R5, [R1+0x444] ;  /* 0x0004440001057983 */ /* 0x000ee40000300800 */
[----:B------:R-:W2:Y:S02]  /*3e570*/  LDL.LU R6, [R1+0x448] ;  /* 0x0004480001067983 */ /* 0x000ea40000300800 */
[----:B------:R-:W2:Y:S02]  /*3e580*/  LDL.LU R7, [R1+0x44c] ;  /* 0x00044c0001077983 */ /* 0x000ea40000300800 */
[----:B--2---:R-:W-:Y:S01]  /*3e590*/  STL.64 [R1+0x68b0], R6 ;  /* 0x0068b00601007387 */ /* 0x004fe20000100a00 */
[----:B---3--:R0:W-:Y:S03]  /*3e5a0*/  STL.64 [R1+0x68a8], R4 ;  /* 0x0068a80401007387 */ /* 0x0081e60000100a00 */
[----:B0-----:R-:W2:Y:S01]  /*3e5b0*/  LDL.LU R4, [R1+0x480] ;  /* 0x0004800001047983 */ /* 0x001ea20000300800 */
[----:B------:R-:W2:Y:S02]  /*3e5c0*/  LDL.LU R5, [R1+0x484] ;  /* 0x0004840001057983 */ /* 0x000ea40000300800 */
[----:B------:R-:W2:Y:S02]  /*3e5d0*/  LDL.LU R6, [R1+0x488] ;  /* 0x0004880001067983 */ /* 0x000ea40000300800 */
[----:B------:R-:W2:Y:S01]  /*3e5e0*/  LDL.LU R7, [R1+0x48c] ;  /* 0x00048c0001077983 */ /* 0x000ea20000300800 */
[----:B------:R-:W3:Y:S01]  /*3e5f0*/  LDL.LU.64 R26, [R1+0x6968] ;  /* 0x00696800011a7983 */ /* 0x000ee20000300a00 */
[----:B------:R-:W3:Y:S02]  /*3e600*/  LDL.LU.64 R24, [R1+0x6960] ;  /* 0x0069600001187983 */ /* 0x000ee40000300a00 */
[----:B------:R-:W-:Y:S02]  /*3e610*/  STL.64 [R1+0x800], R20 ;  /* 0x0008001401007387 */ /* 0x000fe40000100a00 */
[----:B------:R0:W-:Y:S02]  /*3e620*/  STL.64 [R1+0x808], R22 ;  /* 0x0008081601007387 */ /* 0x0001e40000100a00 */
[----:B0-----:R-:W2:Y:S01]  /*3e630*/  LDL.LU.64 R22, [R1+0x6958] ;  /* 0x0069580001167983 */ /* 0x001ea20000300a00 */
[----:B----4-:R-:W-:Y:S01]  /*3e640*/  IMAD.MOV.U32 R13, RZ, RZ, R15 ;  /* 0x000000ffff0d7224 */ /* 0x010fe200078e000f */
[C---:B---3--:R-:W-:Y:S08]  /*3e650*/  HMMA.16816.F32 R24, R16.reuse, R14, R24 ;  /* 0x0000000e1018723c */ /* 0x048ff00000001818 */
[C---:B--2---:R-:W-:Y:S11]  /*3e660*/  HMMA.16816.F32 R20, R16.reuse, R22, R8 ;  /* 0x000000161014723c */ /* 0x044ff60000001808 */
[----:B------:R-:W-:Y:S04]  /*3e670*/  @!UPT UIADD3 URZ, URZ, URZ, URZ ;  /* 0x0000003f3f3ff290 */ /* 0x000fe8000fffe03f */
[----:B------:R0:W-:Y:S01]  /*3e680*/  STL.64 [R1+0x7f0], R24 ;  /* 0x0007f01801007387 */ /* 0x0001e20000100a00 */
[----:B------:R1:W-:Y:S02]  /*3e690*/  STL.64 [R1+0x7f8], R26 ;  /* 0x0007f81a01007387 */ /* 0x0003e40000100a00 */
[----:B0-----:R-:W-:Y:S01]  /*3e6a0*/  IMAD.MOV.U32 R24, RZ, RZ, R14 ;  /* 0x000000ffff187224 */ /* 0x001fe200078e000e */
[----:B-1----:R-:W2:Y:S01]  /*3e6b0*/  LDL.LU.64 R26, [R1+0x6950] ;  /* 0x00695000011a7983 */ /* 0x002ea20000300a00 */
[----:B------:R-:W3:Y:S02]  /*3e6c0*/  LDL.LU.64 R14, [R1+0x6948] ;  /* 0x00694800010e7983 */ /* 0x000ee40000300a00 */
[----:B------:R-:W4:Y:S02]  /*3e6d0*/  LDL.LU R12, [R1+0x6940] ;  /* 0x00694000010c7983 */ /* 0x000f240000300800 */
[----:B------:R-:W2:Y:S01]  /*3e6e0*/  LDL.LU.64 R10, [R1+0x6938] ;  /* 0x00693800010a7983 */ /* 0x000ea20000300a00 */
[----:B------:R-:W2:Y:S01]  /*3e6f0*/  LDL.LU.64 R8, [R1+0x6930] ;  /* 0x0069300001087983 */ /* 0x000ea20000300a00 */
[----:B------:R-:W-:Y:S02]  /*3e700*/  STL.64 [R1+0x7e0], R20 ;  /* 0x0007e01401007387 */ /* 0x000fe40000100a00 */
[----:B------:R0:W-:Y:S02]  /*3e710*/  STL.64 [R1+0x7e8], R22 ;  /* 0x0007e81601007387 */ /* 0x0001e40000100a00 */
[----:B0-----:R-:W3:Y:S01]  /*3e720*/  LDL.LU.64 R22, [R1+0x6928] ;  /* 0x0069280001167983 */ /* 0x001ee20000300a00 */
[----:B------:R-:W3:Y:S02]  /*3e730*/  LDL.LU.64 R20, [R1+0x6920] ;  /* 0x0069200001147983 */ /* 0x000ee40000300a00 */
[C---:B---3--:R-:W-:Y:S11]  /*3e740*/  HMMA.16816.F32 R20, R16.reuse, R14, R20 ;  /* 0x0000000e1014723c */ /* 0x048ff60000001814 */
[----:B------:R-:W-:Y:S11]  /*3e750*/  @!UPT UIADD3 URZ, URZ, URZ, URZ ;  /* 0x0000003f3f3ff290 */ /* 0x000ff6000fffe03f */
[----:B------:R-:W-:Y:S01]  /*3e760*/  @!UPT UIADD3 URZ, URZ, URZ, URZ ;  /* 0x0000003f3f3ff290 */ /* 0x000fe2000fffe03f */
[----:B------:R-:W-:Y:S01]  /*3e770*/  STL.64 [R1+0x7d0], R20 ;  /* 0x0007d01401007387 */ /* 0x000fe20000100a00 */
[----:B------:R0:W-:Y:S03]  /*3e780*/  STL.64 [R1+0x7d8], R22 ;  /* 0x0007d81601007387 */ /* 0x0001e60000100a00 */
[----:B0-----:R-:W2:Y:S01]  /*3e790*/  LDL.LU.64 R22, [R1+0x6918] ;  /* 0x0069180001167983 */ /* 0x001ea20000300a00 */
[----:B------:R-:W-:Y:S01]  /*3e7a0*/  STL.64 [R1+0x6800], R14 ;  /* 0x0068000e01007387 */ /* 0x000fe20000100a00 */
[C---:B--2---:R-:W-:Y:S02]  /*3e7b0*/  HMMA.16816.F32 R20, R16.reuse, R22, R8 ;  /* 0x000000161014723c */ /* 0x044fe40000001808 */
[----:B------:R-:W2:Y:S01]  /*3e7c0*/  LDL.LU.64 R10, [R1+0x6910] ;  /* 0x00691000010a7983 */ /* 0x000ea20000300a00 */
[----:B------:R-:W2:Y:S11]  /*3e7d0*/  LDL.LU.64 R8, [R1+0x6908] ;  /* 0x0069080001087983 */ /* 0x000eb60000300a00 */
[----:B------:R-:W-:Y:S09]  /*3e7e0*/  @!UPT UIADD3 URZ, URZ, URZ, URZ ;  /* 0x0000003f3f3ff290 */ /* 0x000ff2000fffe03f */
[----:B------:R-:W-:Y:S01]  /*3e7f0*/  STL.64 [R1+0x7c0], R20 ;  /* 0x0007c01401007387 */ /* 0x000fe20000100a00 */
        /* <DEDUP_REMOVED lines=16> */
[----:B--2---:R-:W-:Y:S02]  /*3e900*/  HMMA.16816.F32 R16, R16, R22, R8 ;  /* 0x000000161010723c */ /* 0x004fe40000001808 */
[----:B------:R-:W2:Y:S01]  /*3e910*/  LDL.LU.64 R10, [R1+0x68c8] ;  /* 0x0068c800010a7983 */ /* 0x000ea20000300a00 */
[----:B------:R-:W2:Y:S02]  /*3e920*/  LDL.LU.64 R22, [R1+0x68c0] ;  /* 0x0068c00001167983 */ /* 0x000ea40000300a00 */
[----:B------:R-:W2:Y:S11]  /*3e930*/  LDL.LU.64 R20, [R1+0x68b8] ;  /* 0x0068b80001147983 */ /* 0x000eb60000300a00 */
[----:B------:R-:W-:Y:S07]  /*3e940*/  @!UPT UIADD3 URZ, URZ, URZ, URZ ;  /* 0x0000003f3f3ff290 */ /* 0x000fee000fffe03f */
[----:B------:R-:W-:Y:S01]  /*3e950*/  STL.64 [R1+0x490], R16 ;  /* 0x0004901001007387 */ /* 0x000fe20000100a00 */
[----:B------:R-:W-:Y:S01]  /*3e960*/  STL.64 [R1+0x498], R18 ;  /* 0x0004981201007387 */ /* 0x000fe20000100a00 */
[----:B--2---:R-:W-:Y:S02]  /*3e970*/  HMMA.16816.F32 R8, R20, R10, R4 ;  /* 0x0000000a1408723c */ /* 0x004fe40000001804 */
[----:B------:R-:W2:Y:S01]  /*3e980*/  LDL.LU.64 R6, [R1+0x68b0] ;  /* 0x0068b00001067983 */ /* 0x000ea20000300a00 */
[----:B------:R-:W2:Y:S11]  /*3e990*/  LDL.LU.64 R4, [R1+0x68a8] ;  /* 0x0068a80001047983 */ /* 0x000eb60000300a00 */
[----:B------:R-:W-:Y:S09]  /*3e9a0*/  @!UPT UIADD3 URZ, URZ, URZ, URZ ;  /* 0x0000003f3f3ff290 */ /* 0x000ff2000fffe03f */
[----:B------:R-:W-:Y:S01]  /*3e9b0*/  STL.64 [R1+0x480], R8 ;  /* 0x0004800801007387 */ /* 0x000fe20000100a00 */
[----:B------:R0:W-:Y:S03]  /*3e9c0*/  STL.64 [R1+0x488], R10 ;  /* 0x0004880a01007387 */ /* 0x0001e60000100a00 */
[----:B0-----:R-:W3:Y:S01]  /*3e9d0*/  LDL.LU.64 R10, [R1+0x68a0] ;  /* 0x0068a000010a7983 */ /* 0x001ee20000300a00 */
[----:B------:R-:W3:Y:S02]  /*3e9e0*/  LDL.LU.64 R8, [R1+0x6898] ;  /* 0x0068980001087983 */ /* 0x000ee40000300a00 */
[----:B------:R-:W-:Y:S02]  /*3e9f0*/  IMAD.MOV.U32 R18, RZ, RZ, R29 ;  /* 0x000000ffff127224 */ /* 0x000fe400078e001d */
[----:B------:R-:W-:Y:S02]  /*3ea00*/  IMAD.MOV.U32 R19, RZ, RZ, R28 ;  /* 0x000000ffff137224 */ /* 0x000fe400078e001c */
[----:B------:R-:W-:-:S02]  /*3ea10*/  IMAD.MOV.U32 R14, RZ, RZ, R24 ;  /* 0x000000ffff0e7224 */ /* 0x000fc400078e0018 */
[----:B------:R-:W-:-:S03]  /*3ea20*/  IMAD.MOV.U32 R15, RZ, RZ, R13 ;  /* 0x000000ffff0f7224 */ /* 0x000fc600078e000d */
[C---:B---3--:R-:W-:Y:S01]  /*3ea30*/  HMMA.16816.F32 R16, R20.reuse, R18, R8 ;  /* 0x000000121410723c */ /* 0x048fe20000001808 */
[----:B------:R-:W3:Y:S01]  /*3ea40*/  LDL.LU.64 R10, [R1+0x6890] ;  /* 0x00689000010a7983 */ /* 0x000ee20000300a00 */
[----:B------:R-:W3:Y:S11]  /*3ea50*/  LDL.LU.64 R8, [R1+0x6888] ;  /* 0x0068880001087983 */ /* 0x000ef60000300a00 */
[----:B------:R-:W-:Y:S10]  /*3ea60*/  @!UPT UIADD3 URZ, URZ, URZ, URZ ;  /* 0x0000003f3f3ff290 */ /* 0x000ff4000fffe03f */
[----:B------:R-:W-:Y:S01]  /*3ea70*/  STL.64 [R1+0x470], R16 ;  /* 0x0004701001007387 */ /* 0x000fe20000100a00 */
[----:B------:R-:W-:Y:S02]  /*3ea80*/  STL.64 [R1+0x478], R18 ;  /* 0x0004781201007387 */ /* 0x000fe40000100a00 */
[----:B------:R0:W-:Y:S02]  /*3ea90*/  STL.64 [R1+0x6810], R14 ;  /* 0x0068100e01007387 */ /* 0x0001e40000100a00 */
[----:B0-----:R-:W2:Y:S01]  /*3eaa0*/  LDL.64 R14, [R1+0xb8] ;  /* 0x0000b800010e7983 */ /* 0x001ea20000100a00 */
[----:B---3--:R-:W-:Y:S03]  /*3eab0*/  HMMA.16816.F32 R8, R20, R26, R8 ;  /* 0x0000001a1408723c */ /* 0x008fe60000001808 */
[----:B--2---:R0:W-:Y:S01]  /*3eac0*/  STL.64 [R1+0x6828], R14 ;  /* 0x0068280e01007387 */ /* 0x0041e20000100a00 */
[----:B------:R-:W2:Y:S02]  /*3ead0*/  LDL.LU R16, [R1+0x430] ;  /* 0x0004300001107983 */ /* 0x000ea40000300800 */
[----:B------:R-:W2:Y:S02]  /*3eae0*/  LDL.LU R17, [R1+0x434] ;  /* 0x0004340001117983 */ /* 0x000ea40000300800 */
[----:B------:R-:W2:Y:S01]  /*3eaf0*/  LDL.LU R18, [R1+0x438] ;  /* 0x0004380001127983 */ /* 0x000ea20000300800 */
[----:B------:R-:W2:Y:S01]  /*3eb00*/  LDL.LU R19, [R1+0x43c] ;  /* 0x00043c0001137983 */ /* 0x000ea20000300800 */
[----:B0-----:R-:W-:-:S02]  /*3eb10*/  IMAD.MOV.U32 R14, RZ, RZ, R2 ;  /* 0x000000ffff0e7224 */ /* 0x001fc400078e0002 */
[----:B------:R-:W-:Y:S02]  /*3eb20*/  IMAD.MOV.U32 R15, RZ, RZ, R0 ;  /* 0x000000ffff0f7224 */ /* 0x000fe400078e0000 */
[----:B------:R-:W-:-:S03]  /*3eb30*/  IMAD.MOV.U32 R2, RZ, RZ, R26 ;  /* 0x000000ffff027224 */ /* 0x000fc600078e001a */
[----:B------:R-:W-:Y:S06]  /*3eb40*/  STL.64 [R1+0x6840], R14 ;  /* 0x0068400e01007387 */ /* 0x000fec0000100a00 */
[----:B------:R-:W-:Y:S02]  /*3eb50*/  STL.64 [R1+0x460], R8 ;  /* 0x0004600801007387 */ /* 0x000fe40000100a00 */
[----:B------:R0:W-:Y:S02]  /*3eb60*/  STL.64 [R1+0x468], R10 ;  /* 0x0004680a01007387 */ /* 0x0001e40000100a00 */
[----:B------:R-:W-:Y:S01]  /*3eb70*/  IMAD.MOV.U32 R0, RZ, RZ, R27 ;  /* 0x000000ffff007224 */ /* 0x000fe200078e001b */
[----:B0-----:R-:W3:Y:S01]  /*3eb80*/  LDL.LU.64 R10, [R1+0x6880] ;  /* 0x00688000010a7983 */ /* 0x001ee20000300a00 */
[----:B------:R-:W3:Y:S02]  /*3eb90*/  LDL.LU.64 R8, [R1+0x6878] ;  /* 0x0068780001087983 */ /* 0x000ee40000300a00 */
[----:B------:R-:W3:Y:S02]  /*3eba0*/  LDL.LU.64 R26, [R1+0x6870] ;  /* 0x00687000011a7983 */ /* 0x000ee40000300a00 */
[----:B------:R-:W2:Y:S01]  /*3ebb0*/  LDL.LU R25, [R1+0x6868] ;  /* 0x0068680001197983 */ /* 0x000ea20000300800 */
[C---:B---3--:R-:W-:Y:S11]  /*3ebc0*/  HMMA.16816.F32 R8, R20.reuse, R26, R8 ;  /* 0x0000001a1408723c */ /* 0x048ff60000001808 */
[----:B------:R-:W-:Y:S11]  /*3ebd0*/  @!UPT UIADD3 URZ, URZ, URZ, URZ ;  /* 0x0000003f3f3ff290 */ /* 0x000ff6000fffe03f */
[----:B------:R-:W-:Y:S01]  /*3ebe0*/  @!UPT UIADD3 URZ, URZ, URZ, URZ ;  /* 0x0000003f3f3ff290 */ /* 0x000fe2000fffe03f */
[----:B------:R-:W-:Y:S01]  /*3ebf0*/  STL.64 [R1+0x450], R8 ;  /* 0x0004500801007387 */ /* 0x000fe20000100a00 */
[----:B------:R0:W-:Y:S03]  /*3ec00*/  STL.64 [R1+0x458], R10 ;  /* 0x0004580a01007387 */ /* 0x0001e60000100a00 */
[----:B0-----:R-:W3:Y:S01]  /*3ec10*/  LDL.LU.64 R10, [R1+0x6860] ;  /* 0x00686000010a7983 */ /* 0x001ee20000300a00 */
[----:B------:R-:W-:Y:S01]  /*3ec20*/  STL [R1+0x6770], R27 ;  /* 0x0067701b01007387 */ /* 0x000fe20000100800 */
[C---:B---3--:R-:W-:Y:S11]  /*3ec30*/  HMMA.16816.F32 R4, R20.reuse, R10, R4 ;  /* 0x0000000a1404723c */ /* 0x048ff60000001804 */
[----:B------:R-:W-:Y:S11]  /*3ec40*/  @!UPT UIADD3 URZ, URZ, URZ, URZ ;  /* 0x0000003f3f3ff290 */ /* 0x000ff6000fffe03f */
[----:B------:R-:W-:Y:S01]  /*3ec50*/  @!UPT UIADD3 URZ, URZ, URZ, URZ ;  /* 0x0000003f3f3ff290 */ /* 0x000fe2000fffe03f */
[----:B------:R-:W-:Y:S01]  /*3ec60*/  STL.64 [R1+0x440], R4 ;  /* 0x0004400401007387 */ /* 0x000fe20000100a00 */
[----:B------:R0:W-:Y:S03]  /*3ec70*/  STL.64 [R1+0x448], R6 ;  /* 0x0004480601007387 */ /* 0x0001e60000100a00 */
[----:B0-----:R-:W2:Y:S01]  /*3ec80*/  LDL.LU.64 R6, [R1+0x6858] ;  /* 0x0068580001067983 */ /* 0x001ea20000300a00 */
[----:B------:R0:W-:Y:S02]  /*3ec90*/  STL.64 [R1+0x6808], R10 ;  /* 0x0068080a01007387 */ /* 0x0001e40000100a00 */
[----:B------:R-:W3:Y:S02]  /*3eca0*/  LDL.LU R8, [R1+0x760] ;  /* 0x0007600001087983 */ /* 0x000ee40000300800 */
[----:B------:R-:W3:Y:S01]  /*3ecb0*/  LDL.LU R9, [R1+0x764] ;  /* 0x0007640001097983 */ /* 0x000ee20000300800 */
[----:B0-----:R-:W2:Y:S01]  /*3ecc0*/  LDL.LU R10, [R1+0x768] ;  /* 0x00076800010a7983 */ /* 0x001ea20000300800 */
[----:B------:R-:W2:Y:S03]  /*3ecd0*/  LDL.LU R11, [R1+0x76c] ;  /* 0x00076c00010b7983 */ /* 0x000ea60000300800 */
        /* <DEDUP_REMOVED lines=12> */
[----:B------:R-:W-:Y:S01]  /*3eda0*/  HMMA.16816.F32 R16, R20, R6, R16 ;  /* 0x000000061410723c */ /* 0x000fe20000001810 */
[----:B----4-:R-:W-:Y:S01]  /*3edb0*/  IMAD.MOV.U32 R14, RZ, RZ, R12 ;  /* 0x000000ffff0e7224 */ /* 0x010fe200078e000c */
[----:B---3--:R-:W-:Y:S01]  /*3edc0*/  STL.64 [R1+0x6850], R10 ;  /* 0x0068500a01007387 */ /* 0x008fe20000100a00 */
[----:B--2---:R0:W-:Y:S03]  /*3edd0*/  STL.64 [R1+0x6848], R8 ;  /* 0x0068480801007387 */ /* 0x0041e60000100a00 */
[----:B0-----:R-:W2:Y:S01]  /*3ede0*/  LDL.LU R8, [R1+0x790] ;  /* 0x0007900001087983 */ /* 0x001ea20000300800 */
[----:B------:R-:W2:Y:S02]  /*3edf0*/  LDL.LU R9, [R1+0x794] ;  /* 0x0007940001097983 */ /* 0x000ea40000300800 */
[----:B------:R-:W2:Y:S02]  /*3ee00*/  LDL.LU R10, [R1+0x798] ;  /* 0x00079800010a7983 */ /* 0x000ea40000300800 */
[----:B------:R-:W2:Y:S01]  /*3ee10*/  LDL.LU R11, [R1+0x79c] ;  /* 0x00079c00010b7983 */ /* 0x000ea20000300800 */
[----:B------:R0:W-:Y:S01]  /*3ee20*/  STL.64 [R1+0x6738], R6 ;  /* 0x0067380601007387 */ /* 0x0001e20000100a00 */
[----:B------:R-:W3:Y:S10]  /*3ee30*/  LDL.LU R4, [R1+0x740] ;  /* 0x0007400001047983 */ /* 0x000ef40000300800 */
[----:B------:R-:W-:Y:S02]  /*3ee40*/  STL.64 [R1+0x430], R16 ;  /* 0x0004301001007387 */ /* 0x000fe40000100a00 */
[----:B------:R-:W-:Y:S02]  /*3ee50*/  STL.64 [R1+0x438], R18 ;  /* 0x0004381201007387 */ /* 0x000fe40000100a00 */
[----:B------:R-:W1:Y:S01]  /*3ee60*/  LDSM.16.MT88.4 R16, [R25+0x4180] ;  /* 0x004180001910783b */ /* 0x000e620000004200 */
[----:B------:R-:W-:-:S03]  /*3ee70*/  IMAD.MOV.U32 R15, RZ, RZ, R3 ;  /* 0x000000ffff0f7224 */ /* 0x000fc600078e0003 */
[----:B------:R-:W3:Y:S04]  /*3ee80*/  LDL.LU R5, [R1+0x744] ;  /* 0x0007440001057983 */ /* 0x000ee80000300800 */
[----:B0-----:R-:W3:Y:S01]  /*3ee90*/  LDL.LU R6, [R1+0x748] ;  /* 0x0007480001067983 */ /* 0x001ee20000300800 */
[----:B------:R-:W3:Y:S03]  /*3eea0*/  LDL.LU R7, [R1+0x74c] ;  /* 0x00074c0001077983 */ /* 0x000ee60000300800 */
[----:B-1----:R0:W-:Y:S01]  /*3eeb0*/  STL.64 [R1+0x6680], R18 ;  /* 0x0066801201007387 */ /* 0x0021e20000100a00 */
[----:B------:R-:W-:Y:S03]  /*3eec0*/  STL.64 [R1+0x6678], R16 ;  /* 0x0066781001007387 */ /* 0x000fe60000100a00 */
[----:B0-----:R-:W4:Y:S01]  /*3eed0*/  LDL.64 R18, [R1+0x48] ;  /* 0x0000480001127983 */ /* 0x001f220000100a00 */
[C---:B--2---:R-:W-:Y:S03]  /*3eee0*/  HMMA.16816.F32 R12, R20.reuse, R14, R8 ;  /* 0x0000000e140c723c */ /* 0x044fe60000001808 */
[----:B------:R-:W2:Y:S01]  /*3eef0*/  LDL.LU.64 R10, [R1+0x6850] ;  /* 0x00685000010a7983 */ /* 0x000ea20000300a00 */
[----:B------:R-:W2:Y:S11]  /*3ef00*/  LDL.LU.64 R8, [R1+0x6848] ;  /* 0x0068480001087983 */ /* 0x000eb60000300a00 */
[----:B------:R-:W-:Y:S08]  /*3ef10*/  @!UPT UIADD3 URZ, URZ, URZ, URZ ;  /* 0x0000003f3f3ff290 */ /* 0x000ff0000fffe03f */
        /* <DEDUP_REMOVED lines=10> */
[C---:B--2---:R-:W-:Y:S01]  /*3efc0*/  HMMA.16816.F32 R8, R20.reuse, R14, R8 ;  /* 0x0000000e1408723c */ /* 0x044fe20000001808 */
[----:B------:R-:W-:Y:S02]  /*3efd0*/  IMAD.MOV.U32 R27, RZ, RZ, R14 ;  /* 0x000000ffff1b7224 */ /* 0x000fe400078e000e */
[----:B------:R-:W-:Y:S11]  /*3efe0*/  IMAD.MOV.U32 R17, RZ, RZ, R15 ;  /* 0x000000ffff117224 */ /* 0x000ff600078e000f */
[----:B------:R-:W-:Y:S09]  /*3eff0*/  @!UPT UIADD3 URZ, URZ, URZ, URZ ;  /* 0x0000003f3f3ff290 */ /* 0x000ff2000fffe03f */
[----:B------:R-:W-:Y:S01]  /*3f000*/  STL.64 [R1+0x770], R8 ;  /* 0x0007700801007387 */ /* 0x000fe20000100a00 */
[----:B------:R0:W-:Y:S03]  /*3f010*/  STL.64 [R1+0x778], R10 ;  /* 0x0007780a01007387 */ /* 0x0001e60000100a00 */
[----:B0-----:R-:W2:Y:S01]  /*3f020*/  LDL.LU.64 R10, [R1+0x6820] ;  /* 0x00682000010a7983 */ /* 0x001ea20000300a00 */
[----:B------:R-:W2:Y:S02]  /*3f030*/  LDL.LU.64 R8, [R1+0x6818] ;  /* 0x0068180001087983 */ /* 0x000ea40000300a00 */
[----:B------:R-:W2:Y:S02]  /*3f040*/  LDL.LU.64 R14, [R1+0x6810] ;  /* 0x00681000010e7983 */ /* 0x000ea40000300a00 */
[----:B----4-:R0:W-:Y:S01]  /*3f050*/  STL.64 [R1+0x67e0], R18 ;  /* 0x0067e01201007387 */ /* 0x0101e20000100a00 */
[----:B------:R-:W-:Y:S04]  /*3f060*/  STL [R1+0x67d8], R17 ;  /* 0x0067d81101007387 */ /* 0x000fe80000100800 */
[----:B0-----:R-:W4:Y:S01]  /*3f070*/  LDL.64 R18, [R1+0x98] ;  /* 0x0000980001127983 */ /* 0x001f220000100a00 */
[----:B------:R-:W-:Y:S02]  /*3f080*/  STL.64 [R1+0x6798], R26 ;  /* 0x0067981a01007387 */ /* 0x000fe40000100a00 */
[----:B------:R0:W-:Y:S02]  /*3f090*/  STL [R1+0x6790], R25 ;  /* 0x0067901901007387 */ /* 0x0001e40000100800 */
[----:B------:R-:W4:Y:S01]  /*3f0a0*/  LDL.LU R24, [R1+0x750] ;  /* 0x0007500001187983 */ /* 0x000f220000300800 */
[----:B0-----:R-:W4:Y:S01]  /*3f0b0*/  LDL.LU R25, [R1+0x754] ;  /* 0x0007540001197983 */ /* 0x001f220000300800 */
[----:B------:R-:W4:Y:S02]  /*3f0c0*/  LDL.LU R26, [R1+0x758] ;  /* 0x00075800011a7983 */ /* 0x000f240000300800 */
[----:B------:R-:W4:Y:S01]  /*3f0d0*/  LDL.LU R27, [R1+0x75c] ;  /* 0x00075c00011b7983 */ /* 0x000f220000300800 */
[C---:B--2---:R-:W-:Y:S01]  /*3f0e0*/  HMMA.16816.F32 R12, R20.reuse, R14, R8 ;  /* 0x0000000e140c723c */ /* 0x044fe20000001808 */
[----:B------:R-:W2:Y:S11]  /*3f0f0*/  LDL.LU.64 R10, [R1+0x6808] ;  /* 0x00680800010a7983 */ /* 0x000eb60000300a00 */
[----:B------:R-:W-:Y:S11]  /*3f100*/  @!UPT UIADD3 URZ, URZ, URZ, URZ ;  /* 0x0000003f3f3ff290 */ /* 0x000ff6000fffe03f */
[----:B------:R-:W-:Y:S01]  /*3f110*/  STL.64 [R1+0x760], R12 ;  /* 0x0007600c01007387 */ /* 0x000fe20000100a00 */
[----:B------:R0:W-:Y:S03]  /*3f120*/  STL.64 [R1+0x768], R14 ;  /* 0x0007680e01007387 */ /* 0x0001e60000100a00 */
[----:B0-----:R-:W3:Y:S01]  /*3f130*/  LDL.LU.64 R14, [R1+0x6800] ;  /* 0x00680000010e7983 */ /* 0x001ee20000300a00 */
[C---:B----4-:R-:W-:Y:S01]  /*3f140*/  HMMA.16816.F32 R24, R20.reuse, R18, R24 ;  /* 0x000000121418723c */ /* 0x050fe20000001818 */
[----:B------:R-:W-:Y:S02]  /*3f150*/  IMAD.MOV.U32 R8, RZ, RZ, R19 ;  /* 0x000000ffff087224 */ /* 0x000fe400078e0013 */
[----:B------:R-:W-:Y:S11]  /*3f160*/  IMAD.MOV.U32 R9, RZ, RZ, R18 ;  /* 0x000000ffff097224 */ /* 0x000ff600078e0012 */
[----:B------:R-:W-:Y:S09]  /*3f170*/  @!UPT UIADD3 URZ, URZ, URZ, URZ ;  /* 0x0000003f3f3ff290 */ /* 0x000ff2000fffe03f */
[----:B------:R-:W-:Y:S01]  /*3f180*/  STL.64 [R1+0x750], R24 ;  /* 0x0007501801007387 */ /* 0x000fe20000100a00 */
[----:B------:R-:W-:Y:S02]  /*3f190*/  STL.64 [R1+0x758], R26 ;  /* 0x0007581a01007387 */ /* 0x000fe40000100a00 */
[----:B------:R-:W-:Y:S02]  /*3f1a0*/  STL [R1+0x6704], R8 ;  /* 0x0067040801007387 */ /* 0x000fe40000100800 */
[----:B------:R-:W-:Y:S01]  /*3f1b0*/  STL [R1+0x6700], R9 ;  /* 0x0067000901007387 */ /* 0x000fe20000100800 */
[----:B--2---:R-:W-:Y:S01]  /*3f1c0*/  STL.64 [R1+0x67e8], R10 ;  /* 0x0067e80a01007387 */ /* 0x004fe20000100a00 */
[----:B------:R-:W2:Y:S01]  /*3f1d0*/  LDL.LU R12, [R1+0x420] ;  /* 0x00042000010c7983 */ /* 0x000ea20000300800 */
[C---:B---3--:R-:W-:Y:S11]  /*3f1e0*/  HMMA.16816.F32 R4, R20.reuse, R14, R4 ;  /* 0x0000000e1404723c */ /* 0x048ff60000001804 */
[----:B------:R-:W-:Y:S11]  /*3f1f0*/  @!UPT UIADD3 URZ, URZ, URZ, URZ ;  /* 0x0000003f3f3ff290 */ /* 0x000ff6000fffe03f */
[----:B------:R-:W-:Y:S01]  /*3f200*/  @!UPT UIADD3 URZ, URZ, URZ, URZ ;  /* 0x0000003f3f3ff290 */ /* 0x000fe2000fffe03f */
[----:B------:R-:W-:Y:S01]  /*3f210*/  STL.64 [R1+0x740], R4 ;  /* 0x0007400401007387 */ /* 0x000fe20000100a00 */
[----:B------:R-:W-:Y:S02]  /*3f220*/  STL.64 [R1+0x748], R6 ;  /* 0x0007480601007387 */ /* 0x000fe40000100a00 */
[----:B------:R-:W2:Y:S02]  /*3f230*/  LDL.LU R13, [R1+0x424] ;  /* 0x00042400010d7983 */ /* 0x000ea40000300800 */
[----:B------:R-:W3:Y:S01]  /*3f240*/  LDL.LU R14, [R1+0x428] ;  /* 0x00042800010e7983 */ /* 0x000ee20000300800 */
[----:B------:R-:W3:Y:S01]  /*3f250*/  LDL.LU R15, [R1+0x42c] ;  /* 0x00042c00010f7983 */ /* 0x000ee20000300800 */
[----:B------:R-:W4:Y:S02]  /*3f260*/  LDL.LU R16, [R1+0x720] ;  /* 0x0007200001107983 */ /* 0x000f240000300800 */
[----:B------:R-:W4:Y:S02]  /*3f270*/  LDL.LU R17, [R1+0x724] ;  /* 0x0007240001117983 */ /* 0x000f240000300800 */
[----:B------:R-:W2:Y:S01]  /*3f280*/  LDL.LU R18, [R1+0x728] ;  /* 0x0007280001127983 */ /* 0x000ea20000300800 */
[----:B------:R-:W2:Y:S04]  /*3f290*/  LDL.LU R19, [R1+0x72c] ;  /* 0x00072c0001137983 */ /* 0x000ea80000300800 */
[----:B--2---:R-:W-:Y:S01]  /*3f2a0*/  STL.64 [R1+0x67f8], R18 ;  /* 0x0067f81201007387 */ /* 0x004fe20000100a00 */
[----:B----4-:R0:W-:Y:S03]  /*3f2b0*/  STL.64 [R1+0x67f0], R16 ;  /* 0x0067f01001007387 */ /* 0x0101e60000100a00 */
[----:B0-----:R-:W2:Y:S01]  /*3f2c0*/  LDL.LU R16, [R1+0x730] ;  /* 0x0007300001107983 */ /* 0x001ea20000300800 */
[----:B------:R-:W2:Y:S02]  /*3f2d0*/  LDL.LU R17, [R1+0x734] ;  /* 0x0007340001117983 */ /* 0x000ea40000300800 */
[----:B------:R-:W2:Y:S02]  /*3f2e0*/  LDL.LU R18, [R1+0x738] ;  /* 0x0007380001127983 */ /* 0x000ea40000300800 */
[----:B------:R-:W2:Y:S01]  /*3f2f0*/  LDL.LU R19, [R1+0x73c] ;  /* 0x00073c0001137983 */ /* 0x000ea20000300800 */
[----:B------:R-:W2:Y:S01]  /*3f300*/  LDL.64 R10, [R1+0x78] ;  /* 0x00007800010a7983 */ /* 0x000ea20000100a00 */
[----:B---3--:R0:W-:Y:S02]  /*3f310*/  STL.64 [R1+0x67c0], R14 ;  /* 0x0067c00e01007387 */ /* 0x0081e40000100a00 */
[----:B------:R-:W-:Y:S01]  /*3f320*/  STL.64 [R1+0x67b8], R12 ;  /* 0x0067b80c01007387 */ /* 0x000fe20000100a00 */
[----:B0-----:R-:W3:Y:S04]  /*3f330*/  LDL.64 R14, [R1+0x58] ;  /* 0x00005800010e7983 */ /* 0x001ee80000100a00 */
[----:B---3--:R0:W-:Y:S04]  /*3f340*/  STL.64 [R1+0x67d0], R14 ;  /* 0x0067d00e01007387 */ /* 0x0081e80000100a00 */
[----:B0-----:R-:W3:Y:S01]  /*3f350*/  LDL.64 R14, [R1+0x68] ;  /* 0x00006800010e7983 */ /* 0x001ee20000100a00 */
        /* <DEDUP_REMOVED lines=8> */
[----:B------:R-:W4:Y:S02]  /*3f3e0*/  LDL.LU R6, [R1+0x3e8] ;  /* 0x0003e80001067983 */ /* 0x000f240000300800 */
[----:B------:R-:W4:Y:S01]  /*3f3f0*/  LDL.LU R7, [R1+0x3ec] ;  /* 0x0003ec0001077983 */ /* 0x000f220000300800 */
[----:B------:R-:W2:Y:S01]  /*3f400*/  LDL.64 R26, [R1+0x28] ;  /* 0x00002800011a7983 */ /* 0x000ea20000100a00 */
[----:B------:R-:W-:Y:S03]  /*3f410*/  HMMA.16816.F32 R16, R20, R10, R16 ;  /* 0x0000000a1410723c */ /* 0x000fe60000001810 */
[----:B--2---:R0:W-:Y:S01]  /*3f420*/  STL.64 [R1+0x67c8], R26 ;  /* 0x0067c81a01007387 */ /* 0x0041e20000100a00 */
[----:B------:R-:W2:Y:S02]  /*3f430*/  LDL.LU R24, [R1+0x710] ;  /* 0x0007100001187983 */ /* 0x000ea40000300800 */
[----:B------:R-:W2:Y:S01]  /*3f440*/  LDL.LU R25, [R1+0x714] ;  /* 0x0007140001197983 */ /* 0x000ea20000300800 */
[----:B0-----:R-:W2:Y:S01]  /*3f450*/  LDL.LU R26, [R1+0x718] ;  /* 0x00071800011a7983 */ /* 0x001ea20000300800 */
[----:B------:R-:W2:Y:S02]  /*3f460*/  LDL.LU R27, [R1+0x71c] ;  /* 0x00071c00011b7983 */ /* 0x000ea40000300800 */
[----:B----4-:R0:W-:Y:S02]  /*3f470*/  STL.64 [R1+0x6758], R6 ;  /* 0x0067580601007387 */ /* 0x0101e40000100a00 */
[----:B------:R-:W-:Y:S02]  /*3f480*/  STL.64 [R1+0x6750], R4 ;  /* 0x0067500401007387 */ /* 0x000fe40000100a00 */
[----:B0-----:R-:W-:-:S02]  /*3f490*/  IMAD.MOV.U32 R6, RZ, RZ, R2 ;  /* 0x000000ffff067224 */ /* 0x001fc400078e0002 */
[----:B------:R-:W-:-:S05]  /*3f4a0*/  IMAD.MOV.U32 R7, RZ, RZ, R0 ;  /* 0x000000ffff077224 */ /* 0x000fca00078e0000 */
[----:B------:R0:W-:Y:S04]  /*3f4b0*/  STL.64 [R1+0x6778], R6 ;  /* 0x0067780601007387 */ /* 0x0001e80000100a00 */
[----:B0-----:R-:W4:Y:S04]  /*3f4c0*/  LDL.64 R6, [R1+0x18] ;  /* 0x0000180001067983 */ /* 0x001f280000100a00 */
[----:B----4-:R0:W-:Y:S01]  /*3f4d0*/  STL.64 [R1+0x67a0], R6 ;  /* 0x0067a00601007387 */ /* 0x0101e20000100a00 */
[----:B------:R-:W4:Y:S02]  /*3f4e0*/  LDL.LU R4, [R1+0x410] ;  /* 0x0004100001047983 */ /* 0x000f240000300800 */
[----:B------:R-:W4:Y:S01]  /*3f4f0*/  LDL.LU R5, [R1+0x414] ;  /* 0x0004140001057983 */ /* 0x000f220000300800 */
[----:B0-----:R-:W4:Y:S01]  /*3f500*/  LDL.LU R6, [R1+0x418] ;  /* 0x0004180001067983 */ /* 0x001f220000300800 */
[----:B------:R-:W4:Y:S02]  /*3f510*/  LDL.LU R7, [R1+0x41c] ;  /* 0x00041c0001077983 */ /* 0x000f240000300800 */
[----:B------:R-:W-:Y:S02]  /*3f520*/  STL.64 [R1+0x730], R16 ;  /* 0x0007301001007387 */ /* 0x000fe40000100a00 */
[----:B------:R0:W-:Y:S02]  /*3f530*/  STL.64 [R1+0x738], R18 ;  /* 0x0007381201007387 */ /* 0x0001e40000100a00 */
[----:B0-----:R-:W2:Y:S01]  /*3f540*/  LDL.LU.64 R18, [R1+0x67f8] ;  /* 0x0067f80001127983 */ /* 0x001ea20000300a00 */
[----:B------:R-:W2:Y:S02]  /*3f550*/  LDL.LU.64 R16, [R1+0x67f0] ;  /* 0x0067f00001107983 */ /* 0x000ea40000300a00 */
[----:B------:R-:W-:-:S02]  /*3f560*/  IMAD.MOV.U32 R8, RZ, RZ, R11 ;  /* 0x000000ffff087224 */ /* 0x000fc400078e000b */
[----:B------:R-:W4:Y:S01]  /*3f570*/  LDL.LU.64 R10, [R1+0x67e8] ;  /* 0x0067e800010a7983 */ /* 0x000f220000300a00 */
[----:B---3--:R-:W-:Y:S01]  /*3f580*/  IMAD.MOV.U32 R3, RZ, RZ, R15 ;  /* 0x000000ffff037224 */ /* 0x008fe200078e000f */
[C---:B--2---:R-:W-:Y:S11]  /*3f590*/  HMMA.16816.F32 R16, R20.reuse, R14, R16 ;  /* 0x0000000e1410723c */ /* 0x044ff60000001810 */
[----:B------:R-:W-:Y:S11]  /*3f5a0*/  @!UPT UIADD3 URZ, URZ, URZ, URZ ;  /* 0x0000003f3f3ff290 */ /* 0x000ff6000fffe03f */
[----:B------:R-:W-:Y:S01]  /*3f5b0*/  @!UPT UIADD3 URZ, URZ, URZ, URZ ;  /* 0x0000003f3f3ff290 */ /* 0x000fe2000fffe03f */
[----:B------:R0:W-:Y:S01]  /*3f5c0*/  STL.64 [R1+0x720], R16 ;  /* 0x0007201001007387 */ /* 0x0001e20000100a00 */
[----:B------:R1:W-:Y:S02]  /*3f5d0*/  STL.64 [R1+0x728], R18 ;  /* 0x0007281201007387 */ /* 0x0003e40000100a00 */
[----:B0-----:R-:W-:Y:S01]  /*3f5e0*/  IMAD.MOV.U32 R16, RZ, RZ, R14 ;  /* 0x000000ffff107224 */ /* 0x001fe200078e000e */
[----:B-1----:R-:W2:Y:S01]  /*3f5f0*/  LDL.LU.64 R18, [R1+0x67e0] ;  /* 0x0067e00001127983 */ /* 0x002ea20000300a00 */
[----:B------:R-:W3:Y:S02]  /*3f600*/  LDL.LU R17, [R1+0x67d8] ;  /* 0x0067d80001117983 */ /* 0x000ee40000300800 */
[----:B------:R-:W2:Y:S02]  /*3f610*/  LDL.LU.64 R14, [R1+0x67d0] ;  /* 0x0067d000010e7983 */ /* 0x000ea40000300a00 */
[----:B--2---:R-:W-:Y:S01]  /*3f620*/  HMMA.16816.F32 R24, R20, R14, R24 ;  /* 0x0000000e1418723c */ /* 0x004fe20000001818 */
[----:B------:R-:W-:-:S02]  /*3f630*/  IMAD.MOV.U32 R29, RZ, RZ, R14 ;  /* 0x000000ffff1d7224 */ /* 0x000fc400078e000e */
[----:B------:R-:W-:Y:S11]  /*3f640*/  IMAD.MOV.U32 R28, RZ, RZ, R15 ;  /* 0x000000ffff1c7224 */ /* 0x000ff600078e000f */
[----:B------:R-:W-:Y:S09]  /*3f650*/  @!UPT UIADD3 URZ, URZ, URZ, URZ ;  /* 0x0000003f3f3ff290 */ /* 0x000ff2000fffe03f */
[----:B------:R-:W-:Y:S01]  /*3f660*/  STL.64 [R1+0x710], R24 ;  /* 0x0007101801007387 */ /* 0x000fe20000100a00 */
[----:B------:R0:W-:Y:S03]  /*3f670*/  STL.64 [R1+0x718], R26 ;  /* 0x0007181a01007387 */ /* 0x0001e60000100a00 */
[----:B0-----:R-:W4:Y:S01]  /*3f680*/  LDL.LU.64 R26, [R1+0x67c8] ;  /* 0x0067c800011a7983 */ /* 0x001f220000300a00 */
[----:B------:R-:W2:Y:S02]  /*3f690*/  LDL.LU.64 R14, [R1+0x67c0] ;  /* 0x0067c000010e7983 */ /* 0x000ea40000300a00 */
[----:B------:R-:W2:Y:S02]  /*3f6a0*/  LDL.LU.64 R12, [R1+0x67b8] ;  /* 0x0067b800010c7983 */ /* 0x000ea40000300a00 */
[----:B--2---:R-:W-:Y:S01]  /*3f6b0*/  HMMA.16816.F32 R20, R20, R18, R12 ;  /* 0x000000121414723c */ /* 0x004fe2000000180c */
[----:B------:R-:W4:Y:S01]  /*3f6c0*/  LDL.LU.64 R14, [R1+0x67b0] ;  /* 0x0067b000010e7983 */ /* 0x000f220000300a00 */
[----:B------:R-:W4:Y:S11]  /*3f6d0*/  LDL.LU.64 R12, [R1+0x67a8] ;  /* 0x0067a800010c7983 */ /* 0x000f360000300a00 */
        /* <DEDUP_REMOVED lines=13> */
[----:B----4-:R-:W-:Y:S01]  /*3f7b0*/  HMMA.16816.F32 R4, R12, R26, R4 ;  /* 0x0000001a0c04723c */ /* 0x010fe20000001804 */
[----:B------:R-:W-:-:S02]  /*3f7c0*/  IMAD.MOV.U32 R9, RZ, RZ, R26 ;  /* 0x000000ffff097224 */ /* 0x000fc400078e001a */
[----:B------:R-:W-:Y:S01]  /*3f7d0*/  IMAD.MOV.U32 R24, RZ, RZ, R27 ;  /* 0x000000ffff187224 */ /* 0x000fe200078e001b */
[----:B--2---:R-:W-:Y:S01]  /*3f7e0*/  STL.64 [R1+0x6788], R22 ;  /* 0x0067881601007387 */ /* 0x004fe20000100a00 */
[----:B------:R0:W-:Y:S03]  /*3f7f0*/  STL.64 [R1+0x6780], R20 ;  /* 0x0067801401007387 */ /* 0x0001e60000100a00 */
[----:B0-----:R-:W2:Y:S01]  /*3f800*/  LDL.LU R20, [R1+0x400] ;  /* 0x0004000001147983 */ /* 0x001ea20000300800 */
[----:B------:R-:W2:Y:S02]  /*3f810*/  LDL.LU R21, [R1+0x404] ;  /* 0x0004040001157983 */ /* 0x000ea40000300800 */
[----:B------:R-:W2:Y:S02]  /*3f820*/  LDL.LU R22, [R1+0x408] ;  /* 0x0004080001167983 */ /* 0x000ea40000300800 */
[----:B------:R-:W2:Y:S01]  /*3f830*/  LDL.LU R23, [R1+0x40c] ;  /* 0x00040c0001177983 */ /* 0x000ea20000300800 */
[----:B------:R-:W-:Y:S09]  /*3f840*/  STL.64 [R1+0x6708], R18 ;  /* 0x0067081201007387 */ /* 0x000ff20000100a00 */
[----:B------:R-:W-:Y:S02]  /*3f850*/  STL.64 [R1+0x410], R4 ;  /* 0x0004100401007387 */ /* 0x000fe40000100a00 */
[----:B------:R0:W-:Y:S02]  /*3f860*/  STL.64 [R1+0x418], R6 ;  /* 0x0004180601007387 */ /* 0x0001e40000100a00 */
[----:B0-----:R-:W2:Y:S01]  /*3f870*/  LDL.LU.64 R6, [R1+0x67a0] ;  /* 0x0067a00001067983 */ /* 0x001ea20000300a00 */
[----:B------:R-:W4:Y:S02]  /*3f880*/  LDL.LU.64 R26, [R1+0x6798] ;  /* 0x00679800011a7983 */ /* 0x000f240000300a00 */
[----:B------:R-:W4:Y:S02]  /*3f890*/  LDL.LU R25, [R1+0x6790] ;  /* 0x0067900001197983 */ /* 0x000f240000300800 */
[----:B---3--:R-:W-:Y:S01]  /*3f8a0*/  IMAD.MOV.U32 R19, RZ, RZ, R17 ;  /* 0x000000ffff137224 */ /* 0x008fe200078e0011 */
[----:B--2---:R-:W-:Y:S01]  /*3f8b0*/  HMMA.16816.F32 R20, R12, R6, R20 ;  /* 0x000000060c14723c */ /* 0x004fe20000001814 */
[----:B------:R-:W-:-:S02]  /*3f8c0*/  IMAD.MOV.U32 R2, RZ, RZ, R6 ;  /* 0x000000ffff027224 */ /* 0x000fc400078e0006 */
[----:B------:R-:W-:Y:S02]  /*3f8d0*/  IMAD.MOV.U32 R0, RZ, RZ, R7 ;  /* 0x000000ffff007224 */ /* 0x000fe400078e0007 */
[----:B----4-:R-:W-:Y:S11]  /*3f8e0*/  IMAD.MOV.U32 R18, RZ, RZ, R27 ;  /* 0x000000ffff127224 */ /* 0x010ff600078e001b */
[----:B------:R-:W-:Y:S07]  /*3f8f0*/  @!UPT UIADD3 URZ, URZ, URZ, URZ ;  /* 0x0000003f3f3ff290 */ /* 0x000fee000fffe03f */
[----:B------:R-:W-:Y:S01]  /*3f900*/  STL.64 [R1+0x400], R20 ;  /* 0x0004001401007387 */ /* 0x000fe20000100a00 */
[----:B------:R0:W-:Y:S03]  /*3f910*/  STL.64 [R1+0x408], R22 ;  /* 0x0004081601007387 */ /* 0x0001e60000100a00 */
[----:B0-----:R-:W2:Y:S01]  /*3f920*/  LDL.LU.64 R22, [R1+0x6788] ;  /* 0x0067880001167983 */ /* 0x001ea20000300a00 */
[----:B------:R-:W2:Y:S02]  /*3f930*/  LDL.LU.64 R20, [R1+0x6780] ;  /* 0x0067800001147983 */ /* 0x000ea40000300a00 */
[----:B------:R-:W2:Y:S02]  /*3f940*/  LDL.LU.64 R6, [R1+0x6778] ;  /* 0x0067780001067983 */ /* 0x000ea40000300a00 */
[----:B------:R-:W3:Y:S01]  /*3f950*/  LDL.LU R27, [R1+0x6770] ;  /* 0x00677000011b7983 */ /* 0x000ee20000300800 */
[----:B------:R0:W-:Y:S04]  /*3f960*/  STL.64 [R1+0x6718], R18 ;  /* 0x0067181201007387 */ /* 0x0001e80000100a00 */
[----:B0-----:R-:W4:Y:S01]  /*3f970*/  LDL.64 R18, [R1+0xc8] ;  /* 0x0000c80001127983 */ /* 0x001f220000100a00 */
[C---:B--2---:R-:W-:Y:S03]  /*3f980*/  HMMA.16816.F32 R4, R12.reuse, R6, R20 ;  /* 0x000000060c04723c */ /* 0x044fe60000001814 */
[----:B----4-:R0:W-:Y:S04]  /*3f990*/  STL.64 [R1+0x6730], R18 ;  /* 0x0067301201007387 */ /* 0x0101e80000100a00 */
[----:B0-----:R-:W2:Y:S01]  /*3f9a0*/  LDL.64 R18, [R1+0x38] ;  /* 0x0000380001127983 */ /* 0x001ea20000100a00 */
[----:B------:R-:W-:Y:S02]  /*3f9b0*/  STL [R1+0x66a4], R0 ;  /* 0x0066a40001007387 */ /* 0x000fe40000100800 */
[----:B------:R-:W-:Y:S02]  /*3f9c0*/  STL [R1+0x66a0], R2 ;  /* 0x0066a00201007387 */ /* 0x000fe40000100800 */
[----:B------:R-:W4:Y:S01]  /*3f9d0*/  LDL.LU.64 R22, [R1+0x6768] ;  /* 0x0067680001167983 */ /* 0x000f220000300a00 */
[----:B------:R-:W4:Y:S10]  /*3f9e0*/  LDL.LU.64 R20, [R1+0x6760] ;  /* 0x0067600001147983 */ /* 0x000f340000300a00 */
        /* <DEDUP_REMOVED lines=9> */
[----:B0-----:R-:W3:Y:S01]  /*3fa80*/  LDL.LU.64 R6, [R1+0x6748] ;  /* 0x0067480001067983 */ /* 0x001ee20000300a00 */
[----:B------:R-:W3:Y:S02]  /*3fa90*/  LDL.LU.64 R4, [R1+0x6740] ;  /* 0x0067400001047983 */ /* 0x000ee40000300a00 */
[C---:B---3--:R-:W-:Y:S11]  /*3faa0*/  HMMA.16816.F32 R4, R12.reuse, R10, R4 ;  /* 0x0000000a0c04723c */ /* 0x048ff60000001804 */
[----:B------:R-:W-:Y:S11]  /*3fab0*/  @!UPT UIADD3 URZ, URZ, URZ, URZ ;  /* 0x0000003f3f3ff290 */ /* 0x000ff6000fffe03f */
[----:B------:R-:W-:Y:S01]  /*3fac0*/  @!UPT UIADD3 URZ, URZ, URZ, URZ ;  /* 0x0000003f3f3ff290 */ /* 0x000fe2000fffe03f */
[----:B------:R-:W-:Y:S01]  /*3fad0*/  STL.64 [R1+0x3d0], R4 ;  /* 0x0003d00401007387 */ /* 0x000fe20000100a00 */
[----:B------:R0:W-:Y:S03]  /*3fae0*/  STL.64 [R1+0x3d8], R6 ;  /* 0x0003d80601007387 */ /* 0x0001e60000100a00 */
[----:B0-----:R-:W4:Y:S01]  /*3faf0*/  LDL.LU.64 R6, [R1+0x6738] ;  /* 0x0067380001067983 */ /* 0x001f220000300a00 */
[----:B------:R-:W-:Y:S01]  /*3fb00*/  STL.64 [R1+0x6648], R10 ;  /* 0x0066480a01007387 */ /* 0x000fe20000100a00 */
[C---:B----4-:R-:W-:Y:S02]  /*3fb10*/  HMMA.16816.F32 R20, R12.reuse, R6, R20 ;  /* 0x000000060c14723c */ /* 0x050fe40000001814 */
[----:B------:R0:W-:Y:S01]  /*3fb20*/  STL.64 [R1+0x6640], R6 ;  /* 0x0066400601007387 */ /* 0x0001e20000100a00 */
[----:B------:R-:W2:Y:S11]  /*3fb30*/  LDL.LU R4, [R1+0x700] ;  /* 0x0007000001047983 */ /* 0x000eb60000300800 */
[----:B------:R-:W-:Y:S09]  /*3fb40*/  @!UPT UIADD3 URZ, URZ, URZ, URZ ;  /* 0x0000003f3f3ff290 */ /* 0x000ff2000fffe03f */
[----:B------:R-:W-:Y:S01]  /*3fb50*/  STL.64 [R1+0x3c0], R20 ;  /* 0x0003c01401007387 */ /* 0x000fe20000100a00 */
[----:B------:R-:W-:Y:S02]  /*3fb60*/  STL.64 [R1+0x3c8], R22 ;  /* 0x0003c81601007387 */ /* 0x000fe40000100a00 */
[----:B------:R-:W2:Y:S02]  /*3fb70*/  LDL.LU R5, [R1+0x704] ;  /* 0x0007040001057983 */ /* 0x000ea40000300800 */
[----:B0-----:R-:W2:Y:S01]  /*3fb80*/  LDL.LU R6, [R1+0x708] ;  /* 0x0007080001067983 */ /* 0x001ea20000300800 */
[----:B------:R-:W2:Y:S01]  /*3fb90*/  LDL.LU R7, [R1+0x70c] ;  /* 0x00070c0001077983 */ /* 0x000ea20000300800 */
[----:B------:R-:W-:Y:S02]  /*3fba0*/  STL.64 [R1+0x6658], R26 ;  /* 0x0066581a01007387 */ /* 0x000fe40000100a00 */
[----:B------:R-:W-:Y:S02]  /*3fbb0*/  STL [R1+0x6650], R25 ;  /* 0x0066501901007387 */ /* 0x000fe40000100800 */
[----:B------:R0:W-:Y:S01]  /*3fbc0*/  STL [R1+0x6710], R24 ;  /* 0x0067101801007387 */ /* 0x0001e20000100800 */
[----:B------:R1:W3:Y:S04]  /*3fbd0*/  LDSM.16.MT88.4 R20, [R25+0x4200] ;  /* 0x004200001914783b */ /* 0x0002e80000004200 */
[----:B0-----:R-:W4:Y:S01]  /*3fbe0*/  LDL.LU R24, [R1+0x6e0] ;  /* 0x0006e00001187983 */ /* 0x001f220000300800 */
[----:B-1----:R-:W4:Y:S02]  /*3fbf0*/  LDL.LU R25, [R1+0x6e4] ;  /* 0x0006e40001197983 */ /* 0x002f240000300800 */
[----:B------:R-:W3:Y:S02]  /*3fc00*/  LDL.LU R26, [R1+0x6e8] ;  /* 0x0006e800011a7983 */ /* 0x000ee40000300800 */
[----:B------:R-:W3:Y:S01]  /*3fc10*/  LDL.LU R27, [R1+0x6ec] ;  /* 0x0006ec00011b7983 */ /* 0x000ee20000300800 */
[----:B--2---:R-:W-:Y:S01]  /*3fc20*/  HMMA.16816.F32 R4, R12, R18, R4 ;  /* 0x000000120c04723c */ /* 0x004fe20000001804 */
[----:B---3--:R-:W-:Y:S01]  /*3fc30*/  STL.64 [R1+0x6728], R26 ;  /* 0x0067281a01007387 */ /* 0x008fe20000100a00 */
[----:B----4-:R0:W-:Y:S03]  /*3fc40*/  STL.64 [R1+0x6720], R24 ;  /* 0x0067201801007387 */ /* 0x0101e60000100a00 */
[----:B0-----:R-:W2:Y:S01]  /*3fc50*/  LDL.LU R24, [R1+0x6f0] ;  /* 0x0006f00001187983 */ /* 0x001ea20000300800 */
[----:B------:R-:W2:Y:S02]  /*3fc60*/  LDL.LU R25, [R1+0x6f4] ;  /* 0x0006f40001197983 */ /* 0x000ea40000300800 */
[----:B------:R-:W2:Y:S02]  /*3fc70*/  LDL.LU R26, [R1+0x6f8] ;  /* 0x0006f800011a7983 */ /* 0x000ea40000300800 */
[----:B------:R-:W2:Y:S01]  /*3fc80*/  LDL.LU R27, [R1+0x6fc] ;  /* 0x0006fc00011b7983 */ /* 0x000ea20000300800 */
[----:B------:R0:W-:Y:S01]  /*3fc90*/  STL.64 [R1+0x6580], R22 ;  /* 0x0065801601007387 */ /* 0x0001e20000100a00 */
[----:B------:R-:W-:Y:S02]  /*3fca0*/  STL.64 [R1+0x6578], R20 ;  /* 0x0065781401007387 */ /* 0x000fe40000100a00 */
[----:B0-----:R-:W-:-:S02]  /*3fcb0*/  IMAD.MOV.U32 R22, RZ, RZ, R16 ;  /* 0x000000ffff167224 */ /* 0x001fc400078e0010 */
[----:B------:R-:W-:Y:S02]  /*3fcc0*/  IMAD.MOV.U32 R23, RZ, RZ, R3 ;  /* 0x000000ffff177224 */ /* 0x000fe400078e0003 */
[----:B------:R-:W-:-:S03]  /*3fcd0*/  IMAD.MOV.U32 R3, RZ, RZ, R19 ;  /* 0x000000ffff037224 */ /* 0x000fc600078e0013 */
[----:B------:R0:W-:Y:S04]  /*3fce0*/  STL.64 [R1+0x66b8], R22 ;  /* 0x0066b81601007387 */ /* 0x0001e80000100a00 */
[----:B0-----:R-:W3:Y:S01]  /*3fcf0*/  LDL.64 R22, [R1+0xa8] ;  /* 0x0000a80001167983 */ /* 0x001ee20000100a00 */
[----:B------:R0:W-:Y:S02]  /*3fd00*/  STL.64 [R1+0x700], R4 ;  /* 0x0007000401007387 */ /* 0x0001e40000100a00 */
[----:B------:R1:W-:Y:S02]  /*3fd10*/  STL.64 [R1+0x708], R6 ;  /* 0x0007080601007387 */ /* 0x0003e40000100a00 */
[----:B0-----:R-:W-:Y:S02]  /*3fd20*/  IMAD.MOV.U32 R4, RZ, RZ, R18 ;  /* 0x000000ffff047224 */ /* 0x001fe400078e0012 */
[----:B------:R-:W2:Y:S01]  /*3fd30*/  LDL.LU.64 R18, [R1+0x6730] ;  /* 0x0067300001127983 */ /* 0x000ea20000300a00 */
[----:B------:R-:W4:Y:S01]  /*3fd40*/  LDL.64 R10, [R1+0x8] ;  /* 0x00000800010a7983 */ /* 0x000f220000100a00 */
[----:B--2---:R-:W-:Y:S02]  /*3fd50*/  HMMA.16816.F32 R24, R12, R18, R24 ;  /* 0x000000120c18723c */ /* 0x004fe40000001818 */
[----:B----4-:R-:W-:Y:S01]  /*3fd60*/  STL.64 [R1+0x6660], R10 ;  /* 0x0066600a01007387 */ /* 0x010fe20000100a00 */
[----:B-1----:R-:W-:-:S02]  /*3fd70*/  IMAD.MOV.U32 R6, RZ, RZ, R18 ;  /* 0x000000ffff067224 */ /* 0x002fc400078e0012 */
[----:B------:R-:W-:Y:S11]  /*3fd80*/  IMAD.MOV.U32 R5, RZ, RZ, R19 ;  /* 0x000000ffff057224 */ /* 0x000ff600078e0013 */
[----:B------:R-:W-:Y:S07]  /*3fd90*/  @!UPT UIADD3 URZ, URZ, URZ, URZ ;  /* 0x0000003f3f3ff290 */ /* 0x000fee000fffe03f */
[----:B------:R-:W-:Y:S01]  /*3fda0*/  STL.64 [R1+0x6f0], R24 ;  /* 0x0006f01801007387 */ /* 0x000fe20000100a00 */
[----:B------:R0:W-:Y:S03]  /*3fdb0*/  STL.64 [R1+0x6f8], R26 ;  /* 0x0006f81a01007387 */ /* 0x0001e60000100a00 */
[----:B0-----:R-:W2:Y:S01]  /*3fdc0*/  LDL.LU.64 R26, [R1+0x6728] ;  /* 0x00672800011a7983 */ /* 0x001ea20000300a00 */
[----:B------:R-:W2:Y:S02]  /*3fdd0*/  LDL.LU.64 R24, [R1+0x6720] ;  /* 0x0067200001187983 */ /* 0x000ea40000300a00 */
[----:B------:R-:W2:Y:S02]  /*3fde0*/  LDL.LU.64 R18, [R1+0x6718] ;  /* 0x0067180001127983 */ /* 0x000ea40000300a00 */
[----:B------:R-:W-:Y:S01]  /*3fdf0*/  STL [R1+0x6670], R6 ;  /* 0x0066700601007387 */ /* 0x000fe20000100800 */
[----:B------:R0:W-:Y:S04]  /*3fe00*/  STL.64 [R1+0x6668], R4 ;  /* 0x0066680401007387 */ /* 0x0001e80000100a00 */
[----:B0-----:R-:W3:Y:S01]  /*3fe10*/  LDL.LU R4, [R1+0x6d0] ;  /* 0x0006d00001047983 */ /* 0x001ee20000300800 */
[----:B------:R-:W3:Y:S02]  /*3fe20*/  LDL.LU R5, [R1+0x6d4] ;  /* 0x0006d40001057983 */ /* 0x000ee40000300800 */
[----:B------:R-:W3:Y:S02]  /*3fe30*/  LDL.LU R6, [R1+0x6d8] ;  /* 0x0006d80001067983 */ /* 0x000ee40000300800 */
[----:B------:R-:W3:Y:S01]  /*3fe40*/  LDL.LU R7, [R1+0x6dc] ;  /* 0x0006dc0001077983 */ /* 0x000ee20000300800 */
[C---:B--2---:R-:W-:Y:S01]  /*3fe50*/  HMMA.16816.F32 R16, R12.reuse, R18, R24 ;  /* 0x000000120c10723c */ /* 0x044fe20000001818 */
[----:B------:R-:W2:Y:S07]  /*3fe60*/  LDL.LU R24, [R1+0x6710] ;  /* 0x0067100001187983 */ /* 0x000eae0000300800 */
[----:B---3--:R-:W-:Y:S11]  /*3fe70*/  HMMA.16816.F32 R4, R12, R22, R4 ;  /* 0x000000160c04723c */ /* 0x008ff60000001804 */
[----:B------:R-:W-:Y:S04]  /*3fe80*/  @!UPT UIADD3 URZ, URZ, URZ, URZ ;  /* 0x0000003f3f3ff290 */ /* 0x000fe8000fffe03f */
[----:B------:R-:W-:Y:S01]  /*3fe90*/  STL.64 [R1+0x6e0], R16 ;  /* 0x0006e01001007387 */ /* 0x000fe20000100a00 */
[----:B------:R0:W-:Y:S03]  /*3fea0*/  STL.64 [R1+0x6e8], R18 ;  /* 0x0006e81201007387 */ /* 0x0001e60000100a00 */
[----:B0-----:R-:W3:Y:S01]  /*3feb0*/  LDL.LU.64 R18, [R1+0x6708] ;  /* 0x0067080001127983 */ /* 0x001ee20000300a00 */
[----:B------:R-:W-:-:S03]  /*3fec0*/  IMAD.MOV.U32 R17, RZ, RZ, R22 ;  /* 0x000000ffff117224 */ /* 0x000fc600078e0016 */
[----:B------:R-:W-:Y:S01]  /*3fed0*/  STL.64 [R1+0x6d0], R4 ;  /* 0x0006d00401007387 */ /* 0x000fe20000100a00 */
[----:B------:R-:W-:Y:S02]  /*3fee0*/  STL.64 [R1+0x6d8], R6 ;  /* 0x0006d80601007387 */ /* 0x000fe40000100a00 */
[----:B------:R-:W4:Y:S02]  /*3fef0*/  LDL R22, [R1+0x78] ;  /* 0x0000780001167983 */ /* 0x000f240000100800 */
[----:B------:R-:W-:Y:S02]  /*3ff00*/  IMAD.MOV.U32 R16, RZ, RZ, R23 ;  /* 0x000000ffff107224 */ /* 0x000fe400078e0017 */
[----:B------:R-:W-:Y:S02]  /*3ff10*/  IMAD.MOV.U32 R23, RZ, RZ, R8 ;  /* 0x000000ffff177224 */ /* 0x000fe400078e0008 */
[----:B------:R-:W2:Y:S01]  /*3ff20*/  LDL.LU R8, [R1+0x6704] ;  /* 0x0067040001087983 */ /* 0x000ea20000300800 */
[----:B------:R-:W-:-:S03]  /*3ff30*/  IMAD.MOV.U32 R10, RZ, RZ, R9 ;  /* 0x000000ffff0a7224 */ /* 0x000fc600078e0009 */
[----:B----4-:R0:W-:Y:S01]  /*3ff40*/  STL.64 [R1+0x66d0], R22 ;  /* 0x0066d01601007387 */ /* 0x0101e20000100a00 */
[----:B---3--:R-:W-:Y:S02]  /*3ff50*/  STL.64 [R1+0x6698], R18 ;  /* 0x0066981201007387 */ /* 0x008fe40000100a00 */
[----:B------:R1:W-:Y:S02]  /*3ff60*/  STL.64 [R1+0x6690], R16 ;  /* 0x0066901001007387 */ /* 0x0003e40000100a00 */
[----:B------:R-:W3:Y:S01]  /*3ff70*/  LDL.LU R9, [R1+0x6700] ;  /* 0x0067000001097983 */ /* 0x000ee20000300800 */
[----:B0-----:R-:W4:Y:S04]  /*3ff80*/  LDL.64 R22, [R1+0x88] ;  /* 0x0000880001167983 */ /* 0x001f280000100a00 */
[----:B----4-:R-:W-:Y:S01]  /*3ff90*/  STL.64 [R1+0x66e8], R22 ;  /* 0x0066e81601007387 */ /* 0x010fe20000100a00 */
[----:B-1----:R-:W4:Y:S02]  /*3ffa0*/  LDL.LU R16, [R1+0x680] ;  /* 0x0006800001107983 */ /* 0x002f240000300800 */
        /* <DEDUP_REMOVED lines=8> */
[----:B------:R-:W4:Y:S02]  /*40030*/  LDL.LU R19, [R1+0x69c] ;  /* 0x00069c0001137983 */ /* 0x000f240000300800 */
[----:B----4-:R-:W-:Y:S01]  /*40040*/  STL.64 [R1+0x66c8], R18 ;  /* 0x0066c81201007387 */ /* 0x010fe20000100a00 */
[----:B--2---:R0:W-:Y:S03]  /*40050*/  STL.64 [R1+0x66c0], R16 ;  /* 0x0066c01001007387 */ /* 0x0041e60000100a00 */
        /* <DEDUP_REMOVED lines=10> */
[----:B---3--:R-:W-:-:S02]  /*40100*/  IMAD.MOV.U32 R22, RZ, RZ, R9 ;  /* 0x000000ffff167224 */ /* 0x008fc400078e0009 */
[----:B------:R-:W-:Y:S01]  /*40110*/  IMAD.MOV.U32 R23, RZ, RZ, R8 ;  /* 0x000000ffff177224 */ /* 0x000fe200078e0008 */
[----:B----4-:R-:W-:Y:S01]  /*40120*/  STL.64 [R1+0x66f8], R18 ;  /* 0x0066f81201007387 */ /* 0x010fe20000100a00 */
[----:B--2---:R0:W-:Y:S03]  /*40130*/  STL.64 [R1+0x66f0], R16 ;  /* 0x0066f01001007387 */ /* 0x0041e60000100a00 */
[----:B0-----:R-:W2:Y:S01]  /*40140*/  LDL.LU R16, [R1+0x6c0] ;  /* 0x0006c00001107983 */ /* 0x001ea20000300800 */
[----:B------:R-:W2:Y:S02]  /*40150*/  LDL.LU R17, [R1+0x6c4] ;  /* 0x0006c40001117983 */ /* 0x000ea40000300800 */
[----:B------:R-:W2:Y:S02]  /*40160*/  LDL.LU R18, [R1+0x6c8] ;  /* 0x0006c80001127983 */ /* 0x000ea40000300800 */
[----:B------:R-:W2:Y:S02]  /*40170*/  LDL.LU R19, [R1+0x6cc] ;  /* 0x0006cc0001137983 */ /* 0x000ea40000300800 */
[----:B------:R-:W-:-:S05]  /*40180*/  IMAD.MOV.U32 R11, RZ, RZ, R24 ;  /* 0x000000ffff0b7224 */ /* 0x000fca00078e0018 */
[----:B------:R0:W-:Y:S01]  /*40190*/  STL.64 [R1+0x6688], R10 ;  /* 0x0066880a01007387 */ /* 0x0001e20000100a00 */
[----:B------:R-:W3:Y:S02]  /*401a0*/  LDL.LU R8, [R1+0x3b0] ;  /* 0x0003b00001087983 */ /* 0x000ee40000300800 */
[----:B------:R-:W3:Y:S01]  /*401b0*/  LDL.LU R9, [R1+0x3b4] ;  /* 0x0003b40001097983 */ /* 0x000ee20000300800 */
[----:B0-----:R-:W3:Y:S01]  /*401c0*/  LDL.LU R10, [R1+0x3b8] ;  /* 0x0003b800010a7983 */ /* 0x001ee20000300800 */
[----:B------:R-:W3:Y:S02]  /*401d0*/  LDL.LU R11, [R1+0x3bc] ;  /* 0x0003bc00010b7983 */ /* 0x000ee40000300800 */
[----:B------:R-:W4:Y:S02]  /*401e0*/  LDL.LU R4, [R1+0x3a0] ;  /* 0x0003a00001047983 */ /* 0x000f240000300800 */
[----:B------:R-:W4:Y:S01]  /*401f0*/  LDL.LU R5, [R1+0x3a4] ;  /* 0x0003a40001057983 */ /* 0x000f220000300800 */
[----:B------:R-:W4:Y:S01]  /*40200*/  LDL.LU R6, [R1+0x3a8] ;  /* 0x0003a80001067983 */ /* 0x000f220000300800 */
[----:B------:R-:W4:Y:S02]  /*40210*/  LDL.LU R7, [R1+0x3ac] ;  /* 0x0003ac0001077983 */ /* 0x000f240000300800 */
[----:B------:R-:W3:Y:S02]  /*40220*/  LDL.LU R24, [R1+0x390] ;  /* 0x0003900001187983 */ /* 0x000ee40000300800 */
[----:B------:R-:W3:Y:S01]  /*40230*/  LDL.LU R25, [R1+0x394] ;  /* 0x0003940001197983 */ /* 0x000ee20000300800 */
[----:B------:R-:W3:Y:S01]  /*40240*/  LDL.LU R26, [R1+0x398] ;  /* 0x00039800011a7983 */ /* 0x000ee20000300800 */
[----:B------:R-:W3:Y:S01]  /*40250*/  LDL.LU R27, [R1+0x39c] ;  /* 0x00039c00011b7983 */ /* 0x000ee20000300800 */
        /* <DEDUP_REMOVED lines=16> */
[C---:B--2---:R-:W-:Y:S01]  /*40360*/  HMMA.16816.F32 R20, R12.reuse, R22, R16 ;  /* 0x000000160c14723c */ /* 0x044fe20000001810 */
[----:B------:R-:W2:Y:S01]  /*40370*/  LDL.LU.64 R18, [R1+0x66c8] ;  /* 0x0066c80001127983 */ /* 0x000ea20000300a00 */
[----:B------:R-:W2:Y:S11]  /*40380*/  LDL.LU.64 R16, [R1+0x66c0] ;  /* 0x0066c00001107983 */ /* 0x000eb60000300a00 */
[----:B------:R-:W-:Y:S10]  /*40390*/  @!UPT UIADD3 URZ, URZ, URZ, URZ ;  /* 0x0000003f3f3ff290 */ /* 0x000ff4000fffe03f */
[----:B------:R-:W-:Y:S01]  /*403a0*/  STL.64 [R1+0x6a0], R20 ;  /* 0x0006a01401007387 */ /* 0x000fe20000100a00 */
[----:B------:R0:W-:Y:S03]  /*403b0*/  STL.64 [R1+0x6a8], R22 ;  /* 0x0006a81601007387 */ /* 0x0001e60000100a00 */
[----:B0-----:R-:W2:Y:S02]  /*403c0*/  LDL.LU.64 R22, [R1+0x66b8] ;  /* 0x0066b80001167983 */ /* 0x001ea40000300a00 */
[----:B--2---:R-:W-:Y:S11]  /*403d0*/  HMMA.16816.F32 R16, R12, R22, R16 ;  /* 0x000000160c10723c */ /* 0x004ff60000001810 */
[----:B------:R-:W-:Y:S11]  /*403e0*/  @!UPT UIADD3 URZ, URZ, URZ, URZ ;  /* 0x0000003f3f3ff290 */ /* 0x000ff6000fffe03f */
[----:B------:R-:W-:Y:S01]  /*403f0*/  @!UPT UIADD3 URZ, URZ, URZ, URZ ;  /* 0x0000003f3f3ff290 */ /* 0x000fe2000fffe03f */
[----:B------:R-:W-:Y:S01]  /*40400*/  STL.64 [R1+0x690], R16 ;  /* 0x0006901001007387 */ /* 0x000fe20000100a00 */
[----:B------:R0:W-:Y:S03]  /*40410*/  STL.64 [R1+0x698], R18 ;  /* 0x0006981201007387 */ /* 0x0001e60000100a00 */
[----:B0-----:R-:W2:Y:S01]  /*40420*/  LDL.LU.64 R18, [R1+0x66b0] ;  /* 0x0066b00001127983 */ /* 0x001ea20000300a00 */
[----:B------:R-:W2:Y:S02]  /*40430*/  LDL.LU.64 R16, [R1+0x66a8] ;  /* 0x0066a80001107983 */ /* 0x000ea40000300a00 */
[----:B------:R0:W-:Y:S02]  /*40440*/  STL.64 [R1+0x65a0], R22 ;  /* 0x0065a01601007387 */ /* 0x0001e40000100a00 */
[----:B------:R-:W2:Y:S01]  /*40450*/  LDL.LU R20, [R1+0x2e0] ;  /* 0x0002e00001147983 */ /* 0x000ea20000300800 */
[----:B------:R-:W2:Y:S04]  /*40460*/  LDL.LU R21, [R1+0x2e4] ;  /* 0x0002e40001157983 */ /* 0x000ea80000300800 */
[----:B0-----:R-:W2:Y:S01]  /*40470*/  LDL.LU R22, [R1+0x2e8] ;  /* 0x0002e80001167983 */ /* 0x001ea20000300800 */
[----:B------:R-:W2:Y:S03]  /*40480*/  LDL.LU R23, [R1+0x2ec] ;  /* 0x0002ec0001177983 */ /* 0x000ea60000300800 */
[----:B--2---:R0:W-:Y:S01]  /*40490*/  STL.64 [R1+0x65b0], R22 ;  /* 0x0065b01601007387 */ /* 0x0041e20000100a00 */
[----:B------:R-:W-:Y:S02]  /*404a0*/  STL.64 [R1+0x65a8], R20 ;  /* 0x0065a81401007387 */ /* 0x000fe40000100a00 */
[----:B0-----:R-:W-:-:S02]  /*404b0*/  IMAD.MOV.U32 R22, RZ, RZ, R0 ;  /* 0x000000ffff167224 */ /* 0x001fc400078e0000 */
[----:B------:R-:W-:Y:S01]  /*404c0*/  IMAD.MOV.U32 R23, RZ, RZ, R2 ;  /* 0x000000ffff177224 */ /* 0x000fe200078e0002 */
[----:B------:R-:W2:Y:S01]  /*404d0*/  LDL.LU R0, [R1+0x66a4] ;  /* 0x0066a40001007983 */ /* 0x000ea20000300800 */
[----:B------:R-:W2:Y:S03]  /*404e0*/  LDL.LU R2, [R1+0x66a0] ;  /* 0x0066a00001027983 */ /* 0x000ea60000300800 */
[----:B------:R0:W-:Y:S04]  /*404f0*/  STL.64 [R1+0x65c0], R22 ;  /* 0x0065c01601007387 */ /* 0x0001e80000100a00 */
[----:B0-----:R-:W2:Y:S04]  /*40500*/  LDL.64 R22, [R1+0x98] ;  /* 0x0000980001167983 */ /* 0x001ea80000100a00 */
[----:B--2---:R0:W-:Y:S02]  /*40510*/  STL.64 [R1+0x65d8], R22 ;  /* 0x0065d81601007387 */ /* 0x0041e40000100a00 */
[----:B0-----:R-:W-:-:S02]  /*40520*/  IMAD.MOV.U32 R22, RZ, RZ, R29 ;  /* 0x000000ffff167224 */ /* 0x001fc400078e001d */
[----:B------:R-:W-:-:S07]  /*40530*/  IMAD.MOV.U32 R23, RZ, RZ, R28 ;  /* 0x000000ffff177224 */ /* 0x000fce00078e001c */
[C---:B------:R-:W-:Y:S01]  /*40540*/  HMMA.16816.F32 R20, R12.reuse, R22, R16 ;  /* 0x000000160c14723c */ /* 0x040fe20000001810 */
[----:B------:R-:W3:Y:S01]  /*40550*/  LDL.LU.64 R18, [R1+0x6698] ;  /* 0x0066980001127983 */ /* 0x000ee20000300a00 */
[----:B------:R-:W2:Y:S11]  /*40560*/  LDL.LU.64 R16, [R1+0x6690] ;  /* 0x0066900001107983 */ /* 0x000eb60000300a00 */
[----:B------:R-:W-:Y:S10]  /*40570*/  @!UPT UIADD3 URZ, URZ, URZ, URZ ;  /* 0x0000003f3f3ff290 */ /* 0x000ff4000fffe03f */
[----:B------:R-:W-:Y:S01]  /*40580*/  STL.64 [R1+0x680], R20 ;  /* 0x0006801401007387 */ /* 0x000fe20000100a00 */
[----:B------:R2:W-:Y:S01]  /*40590*/  STL.64 [R1+0x688], R22 ;  /* 0x0006881601007387 */ /* 0x0005e20000100a00 */
[----:B---3--:R-:W-:Y:S01]  /*405a0*/  HMMA.16816.F32 R12, R12, R18, R8 ;  /* 0x000000120c0c723c */ /* 0x008fe20000001808 */
[----:B--2---:R-:W-:Y:S02]  /*405b0*/  IMAD.MOV.U32 R22, RZ, RZ, R17 ;  /* 0x000000ffff167224 */ /* 0x004fe400078e0011 */
[----:B------:R-:W-:-:S05]  /*405c0*/  IMAD.MOV.U32 R23, RZ, RZ, R16 ;  /* 0x000000ffff177224 */ /* 0x000fca00078e0010 */
[----:B------:R0:W-:Y:S01]  /*405d0*/  STL.64 [R1+0x65f0], R22 ;  /* 0x0065f01601007387 */ /* 0x0001e20000100a00 */
[----:B------:R-:W4:Y:S02]  /*405e0*/  LDL.LU.64 R10, [R1+0x6688] ;  /* 0x00668800010a7983 */ /* 0x000f240000300a00 */
[----:B0-----:R-:W-:Y:S02]  /*405f0*/  IMAD.MOV.U32 R22, RZ, RZ, R2 ;  /* 0x000000ffff167224 */ /* 0x001fe400078e0002 */
[----:B------:R-:W-:Y:S02]  /*40600*/  IMAD.MOV.U32 R23, RZ, RZ, R0 ;  /* 0x000000ffff177224 */ /* 0x000fe400078e0000 */
[----:B------:R-:W-:Y:S02]  /*40610*/  IMAD.MOV.U32 R2, RZ, RZ, R18 ;  /* 0x000000ffff027224 */ /* 0x000fe400078e0012 */
[----:B------:R-:W-:-:S06]  /*40620*/  IMAD.MOV.U32 R0, RZ, RZ, R19 ;  /* 0x000000ffff007224 */ /* 0x000fcc00078e0013 */
[----:B------:R0:W-:Y:S01]  /*40630*/  STL.64 [R1+0x3b0], R12 ;  /* 0x0003b00c01007387 */ /* 0x0001e20000100a00 */
[----:B------:R1:W-:Y:S02]  /*40640*/  STL.64 [R1+0x3b8], R14 ;  /* 0x0003b80e01007387 */ /* 0x0003e40000100a00 */
[----:B------:R-:W4:Y:S02]  /*40650*/  LDL.LU.64 R18, [R1+0x6680] ;  /* 0x0066800001127983 */ /* 0x000f240000300a00 */
[----:B------:R-:W4:Y:S01]  /*40660*/  LDL.LU.64 R16, [R1+0x6678] ;  /* 0x0066780001107983 */ /* 0x000f220000300a00 */
[----:B0-----:R-:W2:Y:S01]  /*40670*/  LDL.LU R12, [R1+0x380] ;  /* 0x00038000010c7983 */ /* 0x001ea20000300800 */
[----:B------:R-:W2:Y:S02]  /*40680*/  LDL.LU R13, [R1+0x384] ;  /* 0x00038400010d7983 */ /* 0x000ea40000300800 */
[----:B-1----:R-:W2:Y:S02]  /*40690*/  LDL.LU R14, [R1+0x388] ;  /* 0x00038800010e7983 */ /* 0x002ea40000300800 */
[----:B------:R-:W2:Y:S01]  /*406a0*/  LDL.LU R15, [R1+0x38c] ;  /* 0x00038c00010f7983 */ /* 0x000ea20000300800 */
[C---:B----4-:R-:W-:Y:S08]  /*406b0*/  HMMA.16816.F32 R8, R16.reuse, R10, R4 ;  /* 0x0000000a1008723c */ /* 0x050ff00000001804 */
[C---:B------:R-:W-:Y:S01]  /*406c0*/  HMMA.16816.F32 R20, R16.reuse, R22, R24 ;  /* 0x000000161014723c */ /* 0x040fe20000001818 */
[----:B------:R-:W3:Y:S01]  /*406d0*/  LDL.LU R6, [R1+0x6670] ;  /* 0x0066700001067983 */ /* 0x000ee20000300800 */
[----:B------:R-:W4:Y:S11]  /*406e0*/  LDL.LU.64 R4, [R1+0x6668] ;  /* 0x0066680001047983 */ /* 0x000f360000300a00 */
[----:B------:R-:W-:Y:S02]  /*406f0*/  @!UPT UIADD3 URZ, URZ, URZ, URZ ;  /* 0x0000003f3f3ff290 */ /* 0x000fe4000fffe03f */
[----:B------:R-:W-:Y:S01]  /*40700*/  STL.64 [R1+0x3a0], R8 ;  /* 0x0003a00801007387 */ /* 0x000fe20000100a00 */
[----:B------:R0:W-:Y:S03]  /*40710*/  STL.64 [R1+0x3a8], R10 ;  /* 0x0003a80a01007387 */ /* 0x0001e60000100a00 */
[----:B0-----:R-:W2:Y:S01]  /*40720*/  LDL.LU.64 R10, [R1+0x6660] ;  /* 0x00666000010a7983 */ /* 0x001ea20000300a00 */
[----:B------:R-:W2:Y:S02]  /*40730*/  LDL.LU.64 R26, [R1+0x6658] ;  /* 0x00665800011a7983 */ /* 0x000ea40000300a00 */
[----:B------:R-:W2:Y:S02]  /*40740*/  LDL.LU R25, [R1+0x6650] ;  /* 0x0066500001197983 */ /* 0x000ea40000300800 */
[----:B------:R-:W-:Y:S01]  /*40750*/  STL.64 [R1+0x390], R20 ;  /* 0x0003901401007387 */ /* 0x000fe20000100a00 */
[----:B------:R0:W-:Y:S04]  /*40760*/  STL.64 [R1+0x398], R22 ;  /* 0x0003981601007387 */ /* 0x0001e80000100a00 */
[----:B0-----:R-:W2:Y:S04]  /*40770*/  LDL.64 R22, [R1+0xb8] ;  /* 0x0000b80001167983 */ /* 0x001ea80000100a00 */
[----:B--2---:R0:W-:Y:S02]  /*40780*/  STL.64 [R1+0x6608], R22 ;  /* 0x0066081601007387 */ /* 0x0041e40000100a00 */
[----:B0-----:R-:W-:Y:S07]  /*40790*/  HMMA.16816.F32 R20, R16, R10, R12 ;  /* 0x0000000a1014723c */ /* 0x001fee000000180c */
[----:B------:R-:W-:-:S02]  /*407a0*/  IMAD.MOV.U32 R13, RZ, RZ, R10 ;  /* 0x000000ffff0d7224 */ /* 0x000fc400078e000a */
[----:B------:R-:W-:Y:S11]  /*407b0*/  IMAD.MOV.U32 R12, RZ, RZ, R11 ;  /* 0x000000ffff0c7224 */ /* 0x000ff600078e000b */
[----:B------:R-:W-:Y:S03]  /*407c0*/  @!UPT UIADD3 URZ, URZ, URZ, URZ ;  /* 0x0000003f3f3ff290 */ /* 0x000fe6000fffe03f */
[----:B------:R-:W-:Y:S01]  /*407d0*/  STL.64 [R1+0x380], R20 ;  /* 0x0003801401007387 */ /* 0x000fe20000100a00 */
[----:B------:R3:W-:Y:S02]  /*407e0*/  STL.64 [R1+0x388], R22 ;  /* 0x0003881601007387 */ /* 0x0007e40000100a00 */
[----:B---3--:R-:W-:Y:S02]  /*407f0*/  IMAD.MOV.U32 R22, RZ, RZ, R6 ;  /* 0x000000ffff167224 */ /* 0x008fe400078e0006 */
[----:B----4-:R-:W-:-:S05]  /*40800*/  IMAD.MOV.U32 R23, RZ, RZ, R5 ;  /* 0x000000ffff177224 */ /* 0x010fca00078e0005 */
[----:B------:R-:W-:Y:S01]  /*40810*/  STL.64 [R1+0x6620], R22 ;  /* 0x0066201601007387 */ /* 0x000fe20000100a00 */
[----:B------:R0:W-:Y:S03]  /*40820*/  STL.64 [R1+0x65b8], R12 ;  /* 0x0065b80c01007387 */ /* 0x0001e60000100a00 */
[----:B0-----:R-:W2:Y:S01]  /*40830*/  LDL.LU R12, [R1+0x2f0] ;  /* 0x0002f000010c7983 */ /* 0x001ea20000300800 */
[----:B------:R-:W2:Y:S02]  /*40840*/  LDL.LU R13, [R1+0x2f4] ;  /* 0x0002f400010d7983 */ /* 0x000ea40000300800 */
[----:B------:R-:W3:Y:S02]  /*40850*/  LDL.LU R14, [R1+0x2f8] ;  /* 0x0002f800010e7983 */ /* 0x000ee40000300800 */
[----:B------:R-:W3:Y:S02]  /*40860*/  LDL.LU R15, [R1+0x2fc] ;  /* 0x0002fc00010f7983 */ /* 0x000ee40000300800 */
[----:B------:R-:W-:-:S02]  /*40870*/  IMAD.MOV.U32 R22, RZ, RZ, R4 ;  /* 0x000000ffff167224 */ /* 0x000fc400078e0004 */
[----:B------:R-:W4:Y:S01]  /*40880*/  LDL.LU R4, [R1+0x360] ;  /* 0x0003600001047983 */ /* 0x000f220000300800 */
[----:B------:R-:W4:Y:S02]  /*40890*/  LDL.LU R5, [R1+0x364] ;  /* 0x0003640001057983 */ /* 0x000f240000300800 */
[----:B------:R-:W4:Y:S02]  /*408a0*/  LDL.LU R6, [R1+0x368] ;  /* 0x0003680001067983 */ /* 0x000f240000300800 */
[----:B------:R-:W-:Y:S01]  /*408b0*/  IMAD.MOV.U32 R23, RZ, RZ, R3 ;  /* 0x000000ffff177224 */ /* 0x000fe200078e0003 */
[----:B------:R-:W4:Y:S01]  /*408c0*/  LDL.LU R7, [R1+0x36c] ;  /* 0x00036c0001077983 */ /* 0x000f220000300800 */
[----:B------:R-:W4:Y:S02]  /*408d0*/  LDL.LU R8, [R1+0x370] ;  /* 0x0003700001087983 */ /* 0x000f240000300800 */
[----:B------:R-:W4:Y:S02]  /*408e0*/  LDL.LU R9, [R1+0x374] ;  /* 0x0003740001097983 */ /* 0x000f240000300800 */
[----:B------:R-:W4:Y:S01]  /*408f0*/  LDL.LU R10, [R1+0x378] ;  /* 0x00037800010a7983 */ /* 0x000f220000300800 */
[----:B------:R-:W4:Y:S01]  /*40900*/  LDL.LU R11, [R1+0x37c] ;  /* 0x00037c00010b7983 */ /* 0x000f220000300800 */
[----:B------:R-:W-:Y:S03]  /*40910*/  STL.64 [R1+0x6638], R22 ;  /* 0x0066381601007387 */ /* 0x000fe60000100a00 */
[----:B---3--:R-:W-:Y:S01]  /*40920*/  STL.64 [R1+0x65d0], R14 ;  /* 0x0065d00e01007387 */ /* 0x008fe20000100a00 */
[----:B--2---:R0:W-:Y:S03]  /*40930*/  STL.64 [R1+0x65c8], R12 ;  /* 0x0065c80c01007387 */ /* 0x0041e60000100a00 */
[----:B0-----:R-:W2:Y:S01]  /*40940*/  LDL.LU R12, [R1+0x300] ;  /* 0x00030000010c7983 */ /* 0x001ea20000300800 */
[----:B------:R-:W2:Y:S02]  /*40950*/  LDL.LU R13, [R1+0x304] ;  /* 0x00030400010d7983 */ /* 0x000ea40000300800 */
[----:B------:R-:W3:Y:S02]  /*40960*/  LDL.LU R14, [R1+0x308] ;  /* 0x00030800010e7983 */ /* 0x000ee40000300800 */
[----:B------:R-:W3:Y:S01]  /*40970*/  LDL.LU R15, [R1+0x30c] ;  /* 0x00030c00010f7983 */ /* 0x000ee20000300800 */
[----:B------:R-:W2:Y:S01]  /*40980*/  LDL.LU R20, [R1+0x350] ;  /* 0x0003500001147983 */ /* 0x000ea20000300800 */
[----:B------:R-:W4:Y:S02]  /*40990*/  LDL.LU R21, [R1+0x354] ;  /* 0x0003540001157983 */ /* 0x000f240000300800 */
[----:B------:R-:W4:Y:S02]  /*409a0*/  LDL.LU R22, [R1+0x358] ;  /* 0x0003580001167983 */ /* 0x000f240000300800 */
[----:B------:R-:W4:Y:S01]  /*409b0*/  LDL.LU R23, [R1+0x35c] ;  /* 0x00035c0001177983 */ /* 0x000f220000300800 */
[----:B---3--:R-:W-:Y:S01]  /*409c0*/  STL.64 [R1+0x65e8], R14 ;  /* 0x0065e80e01007387 */ /* 0x008fe20000100a00 */
[----:B--2---:R0:W-:Y:S03]  /*409d0*/  STL.64 [R1+0x65e0], R12 ;  /* 0x0065e00c01007387 */ /* 0x0041e60000100a00 */
        /* <DEDUP_REMOVED lines=10> */
[C---:B----4-:R-:W-:Y:S01]  /*40a80*/  HMMA.16816.F32 R8, R16.reuse, R26, R8 ;  /* 0x0000001a1008723c */ /* 0x050fe20000001808 */
        /* <DEDUP_REMOVED lines=10> */
[----:B------:R-:W2:Y:S02]  /*40b30*/  LDL.LU R14, [R1+0x348] ;  /* 0x00034800010e7983 */ /* 0x000ea40000300800 */
[----:B------:R-:W2:Y:S02]  /*40b40*/  LDL.LU R15, [R1+0x34c] ;  /* 0x00034c00010f7983 */ /* 0x000ea40000300800 */
[----:B------:R-:W-:Y:S01]  /*40b50*/  STL.64 [R1+0x370], R8 ;  /* 0x0003700801007387 */ /* 0x000fe20000100a00 */
[----:B------:R0:W-:Y:S03]  /*40b60*/  STL.64 [R1+0x378], R10 ;  /* 0x0003780a01007387 */ /* 0x0001e60000100a00 */
[----:B0-----:R-:W3:Y:S02]  /*40b70*/  LDL.LU.64 R10, [R1+0x6648] ;  /* 0x00664800010a7983 */ /* 0x001ee40000300a00 */
[C---:B---3--:R-:W-:Y:S11]  /*40b80*/  HMMA.16816.F32 R4, R16.reuse, R10, R4 ;  /* 0x0000000a1004723c */ /* 0x048ff60000001804 */
[----:B------:R-:W-:Y:S11]  /*40b90*/  @!UPT UIADD3 URZ, URZ, URZ, URZ ;  /* 0x0000003f3f3ff290 */ /* 0x000ff6000fffe03f */
[----:B------:R-:W-:Y:S01]  /*40ba0*/  @!UPT UIADD3 URZ, URZ, URZ, URZ ;  /* 0x0000003f3f3ff290 */ /* 0x000fe2000fffe03f */
[----:B------:R-:W-:Y:S01]  /*40bb0*/  STL.64 [R1+0x360], R4 ;  /* 0x0003600401007387 */ /* 0x000fe20000100a00 */
[----:B------:R0:W-:Y:S03]  /*40bc0*/  STL.64 [R1+0x368], R6 ;  /* 0x0003680601007387 */ /* 0x0001e60000100a00 */
[----:B0-----:R-:W3:Y:S01]  /*40bd0*/  LDL.LU.64 R6, [R1+0x6640] ;  /* 0x0066400001067983 */ /* 0x001ee20000300a00 */
[----:B------:R0:W-:Y:S02]  /*40be0*/  STL.64 [R1+0x6598], R10 ;  /* 0x0065980a01007387 */ /* 0x0001e40000100a00 */
[----:B------:R-:W4:Y:S02]  /*40bf0*/  LDL.LU R8, [R1+0x2d0] ;  /* 0x0002d00001087983 */ /* 0x000f240000300800 */
[----:B------:R-:W4:Y:S01]  /*40c00*/  LDL.LU R9, [R1+0x2d4] ;  /* 0x0002d40001097983 */ /* 0x000f220000300800 */
[----:B0-----:R-:W4:Y:S01]  /*40c10*/  LDL.LU R10, [R1+0x2d8] ;  /* 0x0002d800010a7983 */ /* 0x001f220000300800 */
[----:B------:R-:W4:Y:S01]  /*40c20*/  LDL.LU R11, [R1+0x2dc] ;  /* 0x0002dc00010b7983 */ /* 0x000f220000300800 */
[C---:B---3--:R-:W-:Y:S11]  /*40c30*/  HMMA.16816.F32 R20, R16.reuse, R6, R20 ;  /* 0x000000061014723c */ /* 0x048ff60000001814 */
[----:B------:R-:W-:Y:S11]  /*40c40*/  @!UPT UIADD3 URZ, URZ, URZ, URZ ;  /* 0x0000003f3f3ff290 */ /* 0x000ff6000fffe03f */
[----:B------:R-:W-:Y:S01]  /*40c50*/  @!UPT UIADD3 URZ, URZ, URZ, URZ ;  /* 0x0000003f3f3ff290 */ /* 0x000fe2000fffe03f */
        /* <DEDUP_REMOVED lines=42> */
[----:B------:R0:W-:Y:S01]  /*40f00*/  STL.64 [R1+0x6520], R6 ;  /* 0x0065200601007387 */ /* 0x0001e20000100a00 */
[----:B------:R-:W-:Y:S04]  /*40f10*/  STL.64 [R1+0x6518], R4 ;  /* 0x0065180401007387 */ /* 0x000fe80000100a00 */
[----:B0-----:R-:W3:Y:S01]  /*40f20*/  LDL.64 R6, [R1+0x78] ;  /* 0x0000780001067983 */ /* 0x001ee20000100a00 */
[C---:B--2---:R-:W-:Y:S03]  /*40f30*/  HMMA.16816.F32 R20, R16.reuse, R22, R12 ;  /* 0x000000161014723c */ /* 0x044fe6000000180c */
[----:B------:R-:W2:Y:S11]  /*40f40*/  LDL.LU.64 R12, [R1+0x65b8] ;  /* 0x0065b800010c7983 */ /* 0x000eb60000300a00 */
[----:B------:R-:W-:Y:S09]  /*40f50*/  @!UPT UIADD3 URZ, URZ, URZ, URZ ;  /* 0x0000003f3f3ff290 */ /* 0x000ff2000fffe03f */
        /* <DEDUP_REMOVED lines=10> */
[----:B------:R-:W3:Y:S02]  /*41000*/  LDL.LU R4, [R1+0x270] ;  /* 0x0002700001047983 */ /* 0x000ee40000300800 */
[----:B------:R-:W-:Y:S02]  /*41010*/  IMAD.MOV.U32 R29, RZ, RZ, R6 ;  /* 0x000000ffff1d7224 */ /* 0x000fe400078e0006 */
[----:B------:R-:W-:Y:S01]  /*41020*/  IMAD.MOV.U32 R24, RZ, RZ, R7 ;  /* 0x000000ffff187224 */ /* 0x000fe200078e0007 */
[----:B----4-:R-:W-:Y:S11]  /*41030*/  HMMA.16816.F32 R8, R16, R22, R8 ;  /* 0x000000161008723c */ /* 0x010ff60000001808 */
[----:B------:R-:W-:Y:S11]  /*41040*/  @!UPT UIADD3 URZ, URZ, URZ, URZ ;  /* 0x0000003f3f3ff290 */ /* 0x000ff6000fffe03f */
[----:B------:R-:W-:Y:S01]  /*41050*/  @!UPT UIADD3 URZ, URZ, URZ, URZ ;  /* 0x0000003f3f3ff290 */ /* 0x000fe2000fffe03f */
[----:B------:R0:W-:Y:S01]  /*41060*/  STL.64 [R1+0x2d0], R8 ;  /* 0x0002d00801007387 */ /* 0x0001e20000100a00 */
[----:B------:R1:W-:Y:S02]  /*41070*/  STL.64 [R1+0x2d8], R10 ;  /* 0x0002d80a01007387 */ /* 0x0003e40000100a00 */
[----:B------:R-:W3:Y:S02]  /*41080*/  LDL.LU R5, [R1+0x274] ;  /* 0x0002740001057983 */ /* 0x000ee40000300800 */
[----:B------:R-:W4:Y:S01]  /*41090*/  LDL.LU R6, [R1+0x278] ;  /* 0x0002780001067983 */ /* 0x000f220000300800 */
[----:B------:R-:W4:Y:S01]  /*410a0*/  LDL.LU R7, [R1+0x27c] ;  /* 0x00027c0001077983 */ /* 0x000f220000300800 */
[----:B------:R-:W2:Y:S02]  /*410b0*/  LDL.LU R20, [R1+0x2c0] ;  /* 0x0002c00001147983 */ /* 0x000ea40000300800 */
[----:B------:R-:W2:Y:S02]  /*410c0*/  LDL.LU R21, [R1+0x2c4] ;  /* 0x0002c40001157983 */ /* 0x000ea40000300800 */
[----:B------:R-:W2:Y:S01]  /*410d0*/  LDL.LU R22, [R1+0x2c8] ;  /* 0x0002c80001167983 */ /* 0x000ea20000300800 */
[----:B------:R-:W2:Y:S04]  /*410e0*/  LDL.LU R23, [R1+0x2cc] ;  /* 0x0002cc0001177983 */ /* 0x000ea80000300800 */
[----:B0-----:R-:W3:Y:S01]  /*410f0*/  LDL.LU R8, [R1+0x670] ;  /* 0x0006700001087983 */ /* 0x001ee20000300800 */
[----:B------:R-:W3:Y:S02]  /*41100*/  LDL.LU R9, [R1+0x674] ;  /* 0x0006740001097983 */ /* 0x000ee40000300800 */
[----:B-1----:R-:W3:Y:S02]  /*41110*/  LDL.LU R10, [R1+0x678] ;  /* 0x00067800010a7983 */ /* 0x002ee40000300800 */
[----:B------:R-:W3:Y:S01]  /*41120*/  LDL.LU R11, [R1+0x67c] ;  /* 0x00067c00010b7983 */ /* 0x000ee20000300800 */
[----:B--2---:R0:W-:Y:S01]  /*41130*/  STL.64 [R1+0x6590], R22 ;  /* 0x0065901601007387 */ /* 0x0041e20000100a00 */
[----:B------:R-:W-:Y:S03]  /*41140*/  STL.64 [R1+0x6588], R20 ;  /* 0x0065881401007387 */ /* 0x000fe60000100a00 */
[----:B0-----:R-:W2:Y:S01]  /*41150*/  LDL.64 R22, [R1+0x58] ;  /* 0x0000580001167983 */ /* 0x001ea20000100a00 */
[----:B----4-:R-:W-:Y:S02]  /*41160*/  STL.64 [R1+0x6530], R6 ;  /* 0x0065300601007387 */ /* 0x010fe40000100a00 */
[----:B---3--:R0:W-:Y:S02]  /*41170*/  STL.64 [R1+0x6528], R4 ;  /* 0x0065280401007387 */ /* 0x0081e40000100a00 */
[----:B0-----:R-:W3:Y:S01]  /*41180*/  LDL.LU R4, [R1+0x280] ;  /* 0x0002800001047983 */ /* 0x001ee20000300800 */
[----:B------:R-:W3:Y:S02]  /*41190*/  LDL.LU R5, [R1+0x284] ;  /* 0x0002840001057983 */ /* 0x000ee40000300800 */
[----:B------:R-:W4:Y:S02]  /*411a0*/  LDL.LU R6, [R1+0x288] ;  /* 0x0002880001067983 */ /* 0x000f240000300800 */
[----:B------:R-:W4:Y:S02]  /*411b0*/  LDL.LU R7, [R1+0x28c] ;  /* 0x00028c0001077983 */ /* 0x000f240000300800 */
[----:B----4-:R0:W-:Y:S01]  /*411c0*/  STL.64 [R1+0x6540], R6 ;  /* 0x0065400601007387 */ /* 0x0101e20000100a00 */
[----:B---3--:R-:W-:Y:S02]  /*411d0*/  STL.64 [R1+0x6538], R4 ;  /* 0x0065380401007387 */ /* 0x008fe40000100a00 */
[----:B0-----:R-:W-:-:S02]  /*411e0*/  IMAD.MOV.U32 R6, RZ, RZ, R13 ;  /* 0x000000ffff067224 */ /* 0x001fc400078e000d */
[----:B------:R-:W-:Y:S02]  /*411f0*/  IMAD.MOV.U32 R7, RZ, RZ, R12 ;  /* 0x000000ffff077224 */ /* 0x000fe400078e000c */
[----:B------:R-:W0:Y:S04]  /*41200*/  LDSM.16.MT88.4 R12, [R25+0x4280] ;  /* 0x00428000190c783b */ /* 0x000e280000004200 */
[----:B------:R1:W-:Y:S04]  /*41210*/  STL.64 [R1+0x6558], R6 ;  /* 0x0065580601007387 */ /* 0x0003e80000100a00 */
[----:B-1----:R-:W3:Y:S01]  /*41220*/  LDL.64 R6, [R1+0x18] ;  /* 0x0000180001067983 */ /* 0x002ee20000100a00 */
[----:B--2---:R-:W-:Y:S03]  /*41230*/  HMMA.16816.F32 R8, R16, R22, R8 ;  /* 0x000000161008723c */ /* 0x004fe60000001808 */
[----:B---3--:R1:W-:Y:S04]  /*41240*/  STL.64 [R1+0x6570], R6 ;  /* 0x0065700601007387 */ /* 0x0083e80000100a00 */
[----:B-1----:R-:W2:Y:S01]  /*41250*/  LDL.64 R6, [R1+0x28] ;  /* 0x0000280001067983 */ /* 0x002ea20000100a00 */
[----:B------:R-:W-:Y:S02]  /*41260*/  STL.64 [R1+0x6550], R26 ;  /* 0x0065501a01007387 */ /* 0x000fe40000100a00 */
[----:B------:R1:W-:Y:S02]  /*41270*/  STL.64 [R1+0x6548], R24 ;  /* 0x0065481801007387 */ /* 0x0003e40000100a00 */
[----:B-1----:R-:W3:Y:S01]  /*41280*/  LDL.LU R24, [R1+0x290] ;  /* 0x0002900001187983 */ /* 0x002ee20000300800 */
[----:B------:R-:W3:Y:S02]  /*41290*/  LDL.LU R25, [R1+0x294] ;  /* 0x0002940001197983 */ /* 0x000ee40000300800 */
[----:B------:R-:W4:Y:S02]  /*412a0*/  LDL.LU R26, [R1+0x298] ;  /* 0x00029800011a7983 */ /* 0x000f240000300800 */
[----:B------:R-:W4:Y:S02]  /*412b0*/  LDL.LU R27, [R1+0x29c] ;  /* 0x00029c00011b7983 */ /* 0x000f240000300800 */
[----:B----4-:R-:W-:Y:S01]  /*412c0*/  STL.64 [R1+0x6568], R26 ;  /* 0x0065681a01007387 */ /* 0x010fe20000100a00 */
[----:B---3--:R1:W-:Y:S03]  /*412d0*/  STL.64 [R1+0x6560], R24 ;  /* 0x0065601801007387 */ /* 0x0083e60000100a00 */
[----:B-1----:R-:W3:Y:S01]  /*412e0*/  LDL.LU R24, [R1+0x2a0] ;  /* 0x0002a00001187983 */ /* 0x002ee20000300800 */
[----:B------:R-:W3:Y:S02]  /*412f0*/  LDL.LU R25, [R1+0x2a4] ;  /* 0x0002a40001197983 */ /* 0x000ee40000300800 */
[----:B------:R-:W3:Y:S02]  /*41300*/  LDL.LU R26, [R1+0x2a8] ;  /* 0x0002a800011a7983 */ /* 0x000ee40000300800 */
[----:B------:R-:W3:Y:S01]  /*41310*/  LDL.LU R27, [R1+0x2ac] ;  /* 0x0002ac00011b7983 */ /* 0x000ee20000300800 */
[----:B0-----:R-:W-:Y:S01]  /*41320*/  STL.64 [R1+0x6440], R14 ;  /* 0x0064400e01007387 */ /* 0x001fe20000100a00 */
[----:B------:R-:W-:Y:S02]  /*41330*/  STL.64 [R1+0x6438], R12 ;  /* 0x0064380c01007387 */ /* 0x000fe40000100a00 */
[----:B------:R0:W-:Y:S02]  /*41340*/  STL.64 [R1+0x670], R8 ;  /* 0x0006700801007387 */ /* 0x0001e40000100a00 */
[----:B------:R1:W-:Y:S02]  /*41350*/  STL.64 [R1+0x678], R10 ;  /* 0x0006780a01007387 */ /* 0x0003e40000100a00 */
[----:B0-----:R-:W-:Y:S01]  /*41360*/  IMAD.MOV.U32 R9, RZ, RZ, R22 ;  /* 0x000000ffff097224 */ /* 0x001fe200078e0016 */
[----:B-1----:R-:W4:Y:S01]  /*41370*/  LDL.LU.64 R10, [R1+0x6598] ;  /* 0x00659800010a7983 */ /* 0x002f220000300a00 */
[----:B------:R-:W-:-:S02]  /*41380*/  IMAD.MOV.U32 R8, RZ, RZ, R23 ;  /* 0x000000ffff087224 */ /* 0x000fc400078e0017 */
[----:B------:R-:W2:Y:S02]  /*41390*/  LDL.LU.64 R22, [R1+0x6590] ;  /* 0x0065900001167983 */ /* 0x000ea40000300a00 */
[----:B------:R-:W2:Y:S02]  /*413a0*/  LDL.LU.64 R20, [R1+0x6588] ;  /* 0x0065880001147983 */ /* 0x000ea40000300a00 */
[----:B------:R-:W-:Y:S02]  /*413b0*/  IMAD.MOV.U32 R14, RZ, RZ, R2 ;  /* 0x000000ffff0e7224 */ /* 0x000fe400078e0002 */
[----:B------:R-:W-:-:S07]  /*413c0*/  IMAD.MOV.U32 R15, RZ, RZ, R0 ;  /* 0x000000ffff0f7224 */ /* 0x000fce00078e0000 */
[----:B--2---:R-:W-:Y:S01]  /*413d0*/  HMMA.16816.F32 R16, R16, R14, R20 ;  /* 0x0000000e1010723c */ /* 0x004fe20000001814 */
[----:B------:R-:W2:Y:S01]  /*413e0*/  LDL.LU.64 R22, [R1+0x6580] ;  /* 0x0065800001167983 */ /* 0x000ea20000300a00 */
[----:B------:R-:W2:Y:S11]  /*413f0*/  LDL.LU.64 R20, [R1+0x6578] ;  /* 0x0065780001147983 */ /* 0x000eb60000300a00 */
[----:B------:R-:W-:Y:S10]  /*41400*/  @!UPT UIADD3 URZ, URZ, URZ, URZ ;  /* 0x0000003f3f3ff290 */ /* 0x000ff4000fffe03f */
[----:B------:R-:W-:Y:S01]  /*41410*/  STL.64 [R1+0x2c0], R16 ;  /* 0x0002c01001007387 */ /* 0x000fe20000100a00 */
[----:B------:R0:W-:Y:S03]  /*41420*/  STL.64 [R1+0x2c8], R18 ;  /* 0x0002c81201007387 */ /* 0x0001e60000100a00 */
[----:B0-----:R-:W2:Y:S04]  /*41430*/  LDL.64 R18, [R1+0x38] ;  /* 0x0000380001127983 */ /* 0x001ea80000100a00 */
[----:B--2---:R0:W-:Y:S01]  /*41440*/  STL.64 [R1+0x6510], R18 ;  /* 0x0065101201007387 */ /* 0x0041e20000100a00 */
[----:B------:R-:W2:Y:S02]  /*41450*/  LDL.LU R16, [R1+0x260] ;  /* 0x0002600001107983 */ /* 0x000ea40000300800 */
[----:B------:R-:W2:Y:S01]  /*41460*/  LDL.LU R17, [R1+0x264] ;  /* 0x0002640001117983 */ /* 0x000ea20000300800 */
[----:B0-----:R-:W2:Y:S01]  /*41470*/  LDL.LU R18, [R1+0x268] ;  /* 0x0002680001127983 */ /* 0x001ea20000300800 */
[----:B------:R-:W2:Y:S02]  /*41480*/  LDL.LU R19, [R1+0x26c] ;  /* 0x00026c0001137983 */ /* 0x000ea40000300800 */
[----:B------:R0:W-:Y:S02]  /*41490*/  STL.64 [R1+0x6450], R14 ;  /* 0x0064500e01007387 */ /* 0x0001e40000100a00 */
[----:B------:R-:W2:Y:S01]  /*414a0*/  LDL.LU R12, [R1+0x2b0] ;  /* 0x0002b000010c7983 */ /* 0x000ea20000300800 */
[----:B------:R-:W2:Y:S04]  /*414b0*/  LDL.LU R13, [R1+0x2b4] ;  /* 0x0002b400010d7983 */ /* 0x000ea80000300800 */
[----:B0-----:R-:W2:Y:S01]  /*414c0*/  LDL.LU R14, [R1+0x2b8] ;  /* 0x0002b800010e7983 */ /* 0x001ea20000300800 */
[----:B------:R-:W2:Y:S02]  /*414d0*/  LDL.LU R15, [R1+0x2bc] ;  /* 0x0002bc00010f7983 */ /* 0x000ea40000300800 */
[C---:B--2---:R-:W-:Y:S11]  /*414e0*/  HMMA.16816.F32 R12, R20.reuse, R6, R12 ;  /* 0x00000006140c723c */ /* 0x044ff6000000180c */
[----:B------:R-:W-:Y:S11]  /*414f0*/  @!UPT UIADD3 URZ, URZ, URZ, URZ ;  /* 0x0000003f3f3ff290 */ /* 0x000ff6000fffe03f */
[----:B------:R-:W-:Y:S01]  /*41500*/  @!UPT UIADD3 URZ, URZ, URZ, URZ ;  /* 0x0000003f3f3ff290 */ /* 0x000fe2000fffe03f */
[----:B------:R0:W-:Y:S01]  /*41510*/  STL.64 [R1+0x2b0], R12 ;  /* 0x0002b00c01007387 */ /* 0x0001e20000100a00 */
[----:B------:R1:W-:Y:S02]  /*41520*/  STL.64 [R1+0x2b8], R14 ;  /* 0x0002b80e01007387 */ /* 0x0003e40000100a00 */
[----:B0-----:R-:W-:Y:S02]  /*41530*/  IMAD.MOV.U32 R13, RZ, RZ, R6 ;  /* 0x000000ffff0d7224 */ /* 0x001fe400078e0006 */
[----:B------:R-:W-:Y:S02]  /*41540*/  IMAD.MOV.U32 R12, RZ, RZ, R7 ;  /* 0x000000ffff0c7224 */ /* 0x000fe400078e0007 */
[----:B------:R-:W3:Y:S02]  /*41550*/  LDL.LU.64 R6, [R1+0x6570] ;  /* 0x0065700001067983 */ /* 0x000ee40000300a00 */
[----:B---3--:R-:W-:Y:S01]  /*41560*/  HMMA.16816.F32 R24, R20, R6, R24 ;  /* 0x000000061418723c */ /* 0x008fe20000001818 */
[----:B-1----:R-:W-:-:S02]  /*41570*/  IMAD.MOV.U32 R15, RZ, RZ, R6 ;  /* 0x000000ffff0f7224 */ /* 0x002fc400078e0006 */
[----:B------:R-:W-:Y:S11]  /*41580*/  IMAD.MOV.U32 R14, RZ, RZ, R7 ;  /* 0x000000ffff0e7224 */ /* 0x000ff600078e0007 */
[----:B------:R-:W-:Y:S09]  /*41590*/  @!UPT UIADD3 URZ, URZ, URZ, URZ ;  /* 0x0000003f3f3ff290 */ /* 0x000ff2000fffe03f */
[----:B------:R-:W-:Y:S01]  /*415a0*/  STL.64 [R1+0x2a0], R24 ;  /* 0x0002a01801007387 */ /* 0x000fe20000100a00 */
[----:B------:R0:W-:Y:S03]  /*415b0*/  STL.64 [R1+0x2a8], R26 ;  /* 0x0002a81a01007387 */ /* 0x0001e60000100a00 */
[----:B0-----:R-:W2:Y:S01]  /*415c0*/  LDL.LU.64 R26, [R1+0x6568] ;  /* 0x00656800011a7983 */ /* 0x001ea20000300a00 */
[----:B------:R-:W2:Y:S02]  /*415d0*/  LDL.LU.64 R24, [R1+0x6560] ;  /* 0x0065600001187983 */ /* 0x000ea40000300a00 */
[----:B------:R-:W2:Y:S02]  /*415e0*/  LDL.LU.64 R6, [R1+0x6558] ;  /* 0x0065580001067983 */ /* 0x000ea40000300a00 */
[----:B------:R-:W-:Y:S01]  /*415f0*/  STL.64 [R1+0x6508], R14 ;  /* 0x0065080e01007387 */ /* 0x000fe20000100a00 */
[----:B------:R0:W-:Y:S04]  /*41600*/  STL.64 [R1+0x6500], R12 ;  /* 0x0065000c01007387 */ /* 0x0001e80000100a00 */
[----:B0-----:R-:W3:Y:S01]  /*41610*/  LDL.LU R12, [R1+0x250] ;  /* 0x00025000010c7983 */ /* 0x001ee20000300800 */
[----:B------:R-:W3:Y:S02]  /*41620*/  LDL.LU R13, [R1+0x254] ;  /* 0x00025400010d7983 */ /* 0x000ee40000300800 */
[----:B------:R-:W3:Y:S02]  /*41630*/  LDL.LU R14, [R1+0x258] ;  /* 0x00025800010e7983 */ /* 0x000ee40000300800 */
[----:B------:R-:W3:Y:S01]  /*41640*/  LDL.LU R15, [R1+0x25c] ;  /* 0x00025c00010f7983 */ /* 0x000ee20000300800 */
[C---:B--2---:R-:W-:Y:S01]  /*41650*/  HMMA.16816.F32 R4, R20.reuse, R6, R24 ;  /* 0x000000061404723c */ /* 0x044fe20000001818 */
[----:B------:R-:W2:Y:S01]  /*41660*/  LDL.LU.64 R26, [R1+0x6550] ;  /* 0x00655000011a7983 */ /* 0x000ea20000300a00 */
[----:B------:R-:W2:Y:S11]  /*41670*/  LDL.LU.64 R24, [R1+0x6548] ;  /* 0x0065480001187983 */ /* 0x000eb60000300a00 */
[----:B------:R-:W-:Y:S10]  /*41680*/  @!UPT UIADD3 URZ, URZ, URZ, URZ ;  /* 0x0000003f3f3ff290 */ /* 0x000ff4000fffe03f */
        /* <DEDUP_REMOVED lines=9> */
[----:B0-----:R-:W4:Y:S01]  /*41720*/  LDL.LU.64 R6, [R1+0x6530] ;  /* 0x0065300001067983 */ /* 0x001f220000300a00 */
[----:B------:R-:W4:Y:S02]  /*41730*/  LDL.LU.64 R4, [R1+0x6528] ;  /* 0x0065280001047983 */ /* 0x000f240000300a00 */
[C---:B----4-:R-:W-:Y:S11]  /*41740*/  HMMA.16816.F32 R4, R20.reuse, R10, R4 ;  /* 0x0000000a1404723c */ /* 0x050ff60000001804 */
[----:B------:R-:W-:Y:S11]  /*41750*/  @!UPT UIADD3 URZ, URZ, URZ, URZ ;  /* 0x0000003f3f3ff290 */ /* 0x000ff6000fffe03f */
[----:B------:R-:W-:Y:S01]  /*41760*/  @!UPT UIADD3 URZ, URZ, URZ, URZ ;  /* 0x0000003f3f3ff290 */ /* 0x000fe2000fffe03f */
[----:B------:R-:W-:Y:S01]  /*41770*/  STL.64 [R1+0x270], R4 ;  /* 0x0002700401007387 */ /* 0x000fe20000100a00 */
[----:B------:R0:W-:Y:S03]  /*41780*/  STL.64 [R1+0x278], R6 ;  /* 0x0002780601007387 */ /* 0x0001e60000100a00 */
[----:B0-----:R-:W2:Y:S01]  /*41790*/  LDL.LU.64 R6, [R1+0x6520] ;  /* 0x0065200001067983 */ /* 0x001ea20000300a00 */
[----:B------:R-:W4:Y:S02]  /*417a0*/  LDL.LU.64 R4, [R1+0x6518] ;  /* 0x0065180001047983 */ /* 0x000f240000300a00 */
[----:B------:R-:W-:Y:S01]  /*417b0*/  STL.64 [R1+0x6470], R10 ;  /* 0x0064700a01007387 */ /* 0x000fe20000100a00 */
[C---:B--2---:R-:W-:Y:S11]  /*417c0*/  HMMA.16816.F32 R16, R20.reuse, R6, R16 ;  /* 0x000000061410723c */ /* 0x044ff60000001810 */
[----:B------:R-:W-:Y:S11]  /*417d0*/  @!UPT UIADD3 URZ, URZ, URZ, URZ ;  /* 0x0000003f3f3ff290 */ /* 0x000ff6000fffe03f */
[----:B------:R-:W-:Y:S01]  /*417e0*/  @!UPT UIADD3 URZ, URZ, URZ, URZ ;  /* 0x0000003f3f3ff290 */ /* 0x000fe2000fffe03f */
[----:B------:R-:W-:Y:S01]  /*417f0*/  STL.64 [R1+0x260], R16 ;  /* 0x0002601001007387 */ /* 0x000fe20000100a00 */
[----:B------:R0:W-:Y:S03]  /*41800*/  STL.64 [R1+0x268], R18 ;  /* 0x0002681201007387 */ /* 0x0001e60000100a00 */
[----:B0-----:R-:W3:Y:S01]  /*41810*/  LDL.LU.64 R18, [R1+0x6510] ;  /* 0x0065100001127983 */ /* 0x001ee20000300a00 */
[----:B------:R-:W-:Y:S01]  /*41820*/  STL.64 [R1+0x64f8], R6 ;  /* 0x0064f80601007387 */ /* 0x000fe20000100a00 */
[----:B---3--:R-:W-:Y:S01]  /*41830*/  HMMA.16816.F32 R12, R20, R18, R12 ;  /* 0x00000012140c723c */ /* 0x008fe2000000180c */
[----:B------:R-:W-:Y:S02]  /*41840*/  IMAD.MOV.U32 R2, RZ, RZ, R18 ;  /* 0x000000ffff027224 */ /* 0x000fe400078e0012 */
[----:B------:R-:W-:Y:S02]  /*41850*/  IMAD.MOV.U32 R0, RZ, RZ, R19 ;  /* 0x000000ffff007224 */ /* 0x000fe400078e0013 */
[----:B------:R-:W0:Y:S11]  /*41860*/  LDSM.16.MT88.4 R16, [R25+0x4300] ;  /* 0x004300001910783b */ /* 0x000e360000004200 */
[----:B------:R-:W-:Y:S07]  /*41870*/  @!UPT UIADD3 URZ, URZ, URZ, URZ ;  /* 0x0000003f3f3ff290 */ /* 0x000fee000fffe03f */
[----:B------:R-:W-:Y:S01]  /*41880*/  STL.64 [R1+0x250], R12 ;  /* 0x0002500c01007387 */ /* 0x000fe20000100a00 */
[----:B------:R1:W-:Y:S03]  /*41890*/  STL.64 [R1+0x258], R14 ;  /* 0x0002580e01007387 */ /* 0x0003e60000100a00 */
[----:B-1----:R-:W2:Y:S01]  /*418a0*/  LDL.LU.64 R14, [R1+0x6508] ;  /* 0x00650800010e7983 */ /* 0x002ea20000300a00 */
[----:B------:R-:W3:Y:S02]  /*418b0*/  LDL.LU.64 R12, [R1+0x6500] ;  /* 0x00650000010c7983 */ /* 0x000ee40000300a00 */
[----:B------:R-:W-:Y:S02]  /*418c0*/  STL.64 [R1+0x64a0], R26 ;  /* 0x0064a01a01007387 */ /* 0x000fe40000100a00 */
[----:B------:R-:W-:Y:S01]  /*418d0*/  STL [R1+0x6498], R25 ;  /* 0x0064981901007387 */ /* 0x000fe20000100800 */
[----:B0-----:R-:W-:Y:S01]  /*418e0*/  STL.64 [R1+0x62f8], R18 ;  /* 0x0062f81201007387 */ /* 0x001fe20000100a00 */
[----:B------:R0:W-:Y:S03]  /*418f0*/  STL.64 [R1+0x62f0], R16 ;  /* 0x0062f01001007387 */ /* 0x0001e60000100a00 */
[----:B0-----:R-:W2:Y:S01]  /*41900*/  LDL.LU R16, [R1+0x5b0] ;  /* 0x0005b00001107983 */ /* 0x001ea20000300800 */
[----:B------:R-:W2:Y:S02]  /*41910*/  LDL.LU R17, [R1+0x5b4] ;  /* 0x0005b40001117983 */ /* 0x000ea40000300800 */
[----:B------:R-:W2:Y:S02]  /*41920*/  LDL.LU R18, [R1+0x5b8] ;  /* 0x0005b80001127983 */ /* 0x000ea40000300800 */
[----:B------:R-:W2:Y:S02]  /*41930*/  LDL.LU R19, [R1+0x5bc] ;  /* 0x0005bc0001137983 */ /* 0x000ea40000300800 */
[----:B--2---:R-:W-:Y:S01]  /*41940*/  STL.64 [R1+0x63f8], R18 ;  /* 0x0063f81201007387 */ /* 0x004fe20000100a00 */
[----:B------:R0:W-:Y:S03]  /*41950*/  STL.64 [R1+0x63f0], R16 ;  /* 0x0063f01001007387 */ /* 0x0001e60000100a00 */
[----:B0-----:R-:W2:Y:S01]  /*41960*/  LDL.LU R16, [R1+0x5c0] ;  /* 0x0005c00001107983 */ /* 0x001ea20000300800 */
[----:B------:R-:W2:Y:S02]  /*41970*/  LDL.LU R17, [R1+0x5c4] ;  /* 0x0005c40001117983 */ /* 0x000ea40000300800 */
[----:B------:R-:W2:Y:S02]  /*41980*/  LDL.LU R18, [R1+0x5c8] ;  /* 0x0005c80001127983 */ /* 0x000ea40000300800 */
[----:B------:R-:W2:Y:S02]  /*41990*/  LDL.LU R19, [R1+0x5cc] ;  /* 0x0005cc0001137983 */ /* 0x000ea40000300800 */
[----:B--2---:R0:W-:Y:S01]  /*419a0*/  STL.64 [R1+0x6408], R18 ;  /* 0x0064081201007387 */ /* 0x0041e20000100a00 */
[----:B------:R-:W-:Y:S02]  /*419b0*/  STL.64 [R1+0x6400], R16 ;  /* 0x0064001001007387 */ /* 0x000fe40000100a00 */
[----:B0-----:R-:W-:-:S02]  /*419c0*/  IMAD.MOV.U32 R18, RZ, RZ, R15 ;  /* 0x000000ffff127224 */ /* 0x001fc400078e000f */
[----:B------:R-:W-:Y:S02]  /*419d0*/  IMAD.MOV.U32 R19, RZ, RZ, R14 ;  /* 0x000000ffff137224 */ /* 0x000fe400078e000e */
[----:B------:R-:W-:Y:S02]  /*419e0*/  IMAD.MOV.U32 R14, RZ, RZ, R9 ;  /* 0x000000ffff0e7224 */ /* 0x000fe400078e0009 */
[----:B------:R-:W-:Y:S01]  /*419f0*/  IMAD.MOV.U32 R15, RZ, RZ, R8 ;  /* 0x000000ffff0f7224 */ /* 0x000fe200078e0008 */
[----:B------:R3:W-:Y:S04]  /*41a00*/  STL.64 [R1+0x6420], R18 ;  /* 0x0064201201007387 */ /* 0x0007e80000100a00 */
[----:B------:R-:W-:Y:S02]  /*41a10*/  STL.64 [R1+0x6468], R14 ;  /* 0x0064680e01007387 */ /* 0x000fe40000100a00 */
[----:B---3--:R-:W-:-:S02]  /*41a20*/  IMAD.MOV.U32 R18, RZ, RZ, R13 ;  /* 0x000000ffff127224 */ /* 0x008fc400078e000d */
[----:B------:R-:W-:-:S05]  /*41a30*/  IMAD.MOV.U32 R19, RZ, RZ, R12 ;  /* 0x000000ffff137224 */ /* 0x000fca00078e000c */
[----:B------:R0:W-:Y:S01]  /*41a40*/  STL.64 [R1+0x6448], R18 ;  /* 0x0064481201007387 */ /* 0x0001e20000100a00 */
[----:B------:R-:W2:Y:S02]  /*41a50*/  LDL.LU R16, [R1+0x240] ;  /* 0x0002400001107983 */ /* 0x000ea40000300800 */
[----:B------:R-:W2:Y:S01]  /*41a60*/  LDL.LU R17, [R1+0x244] ;  /* 0x0002440001117983 */ /* 0x000ea20000300800 */
[----:B0-----:R-:W3:Y:S01]  /*41a70*/  LDL.LU R18, [R1+0x248] ;  /* 0x0002480001127983 */ /* 0x001ee20000300800 */
[----:B------:R-:W3:Y:S02]  /*41a80*/  LDL.LU R19, [R1+0x24c] ;  /* 0x00024c0001137983 */ /* 0x000ee40000300800 */
[----:B------:R-:W2:Y:S02]  /*41a90*/  LDL.LU R8, [R1+0x600] ;  /* 0x0006000001087983 */ /* 0x000ea40000300800 */
[----:B------:R-:W2:Y:S01]  /*41aa0*/  LDL.LU R9, [R1+0x604] ;  /* 0x0006040001097983 */ /* 0x000ea20000300800 */
[----:B------:R-:W2:Y:S01]  /*41ab0*/  LDL.LU R10, [R1+0x608] ;  /* 0x00060800010a7983 */ /* 0x000ea20000300800 */
[----:B------:R-:W2:Y:S03]  /*41ac0*/  LDL.LU R11, [R1+0x60c] ;  /* 0x00060c00010b7983 */ /* 0x000ea60000300800 */
[----:B--2---:R0:W-:Y:S01]  /*41ad0*/  STL.64 [R1+0x6480], R10 ;  /* 0x0064800a01007387 */ /* 0x0041e20000100a00 */
[----:B------:R-:W-:Y:S02]  /*41ae0*/  STL.64 [R1+0x6478], R8 ;  /* 0x0064780801007387 */ /* 0x000fe40000100a00 */
[----:B0-----:R-:W-:-:S02]  /*41af0*/  IMAD.MOV.U32 R11, RZ, RZ, R24 ;  /* 0x000000ffff0b7224 */ /* 0x001fc400078e0018 */
[----:B------:R-:W2:Y:S01]  /*41b00*/  LDL.LU R24, [R1+0x620] ;  /* 0x0006200001187983 */ /* 0x000ea20000300800 */
[----:B------:R-:W2:Y:S02]  /*41b10*/  LDL.LU R25, [R1+0x624] ;  /* 0x0006240001197983 */ /* 0x000ea40000300800 */
[----:B------:R-:W2:Y:S02]  /*41b20*/  LDL.LU R26, [R1+0x628] ;  /* 0x00062800011a7983 */ /* 0x000ea40000300800 */
[----:B------:R-:W2:Y:S02]  /*41b30*/  LDL.LU R27, [R1+0x62c] ;  /* 0x00062c00011b7983 */ /* 0x000ea40000300800 */
[----:B--2---:R0:W-:Y:S01]  /*41b40*/  STL.64 [R1+0x64b0], R26 ;  /* 0x0064b01a01007387 */ /* 0x0041e20000100a00 */
[----:B------:R-:W-:Y:S02]  /*41b50*/  STL.64 [R1+0x64a8], R24 ;  /* 0x0064a81801007387 */ /* 0x000fe40000100a00 */
[----:B0-----:R-:W-:-:S02]  /*41b60*/  IMAD.MOV.U32 R26, RZ, RZ, R28 ;  /* 0x000000ffff1a7224 */ /* 0x001fc400078e001c */
[----:B----4-:R-:W-:-:S05]  /*41b70*/  IMAD.MOV.U32 R27, RZ, RZ, R5 ;  /* 0x000000ffff1b7224 */ /* 0x010fca00078e0005 */
[----:B------:R0:W-:Y:S04]  /*41b80*/  STL.64 [R1+0x64c0], R26 ;  /* 0x0064c01a01007387 */ /* 0x0001e80000100a00 */
[----:B0-----:R-:W2:Y:S01]  /*41b90*/  LDL.64 R26, [R1+0xa8] ;  /* 0x0000a800011a7983 */ /* 0x001ea20000100a00 */
[----:B------:R-:W-:-:S03]  /*41ba0*/  IMAD.MOV.U32 R10, RZ, RZ, R29 ;  /* 0x000000ffff0a7224 */ /* 0x000fc600078e001d */
[----:B--2---:R0:W-:Y:S02]  /*41bb0*/  STL.64 [R1+0x64d8], R26 ;  /* 0x0064d81a01007387 */ /* 0x0041e40000100a00 */
[----:B0-----:R-:W-:Y:S02]  /*41bc0*/  IMAD.MOV.U32 R26, RZ, RZ, R4 ;  /* 0x000000ffff1a7224 */ /* 0x001fe400078e0004 */
[----:B------:R-:W-:Y:S01]  /*41bd0*/  IMAD.MOV.U32 R27, RZ, RZ, R3 ;  /* 0x000000ffff1b7224 */ /* 0x000fe200078e0003 */
[----:B------:R-:W2:Y:S01]  /*41be0*/  LDL.LU R4, [R1+0x660] ;  /* 0x0006600001047983 */ /* 0x000ea20000300800 */
[----:B------:R-:W2:Y:S02]  /*41bf0*/  LDL.LU R5, [R1+0x664] ;  /* 0x0006640001057983 */ /* 0x000ea40000300800 */
[----:B------:R-:W2:Y:S02]  /*41c00*/  LDL.LU R6, [R1+0x668] ;  /* 0x0006680001067983 */ /* 0x000ea40000300800 */
[----:B------:R-:W2:Y:S01]  /*41c10*/  LDL.LU R7, [R1+0x66c] ;  /* 0x00066c0001077983 */ /* 0x000ea20000300800 */
[----:B------:R0:W-:Y:S04]  /*41c20*/  STL.64 [R1+0x64f0], R26 ;  /* 0x0064f01a01007387 */ /* 0x0001e80000100a00 */
[----:B0-----:R-:W2:Y:S01]  /*41c30*/  LDL.64 R26, [R1+0xc8] ;  /* 0x0000c800011a7983 */ /* 0x001ea20000100a00 */
[----:B------:R0:W-:Y:S03]  /*41c40*/  STL.64 [R1+0x6490], R10 ;  /* 0x0064900a01007387 */ /* 0x0001e60000100a00 */
[----:B0-----:R-:W4:Y:S04]  /*41c50*/  LDL.64 R10, [R1+0x88] ;  /* 0x00008800010a7983 */ /* 0x001f280000100a00 */
[----:B----4-:R0:W-:Y:S01]  /*41c60*/  STL.64 [R1+0x64b8], R10 ;  /* 0x0064b80a01007387 */ /* 0x0101e20000100a00 */
[----:B------:R-:W4:Y:S02]  /*41c70*/  LDL.LU R8, [R1+0x630] ;  /* 0x0006300001087983 */ /* 0x000f240000300800 */
[----:B------:R-:W4:Y:S01]  /*41c80*/  LDL.LU R9, [R1+0x634] ;  /* 0x0006340001097983 */ /* 0x000f220000300800 */
[----:B0-----:R-:W2:Y:S01]  /*41c90*/  LDL.LU R10, [R1+0x638] ;  /* 0x00063800010a7983 */ /* 0x001ea20000300800 */
[----:B------:R-:W2:Y:S03]  /*41ca0*/  LDL.LU R11, [R1+0x63c] ;  /* 0x00063c00010b7983 */ /* 0x000ea60000300800 */
[----:B--2---:R-:W-:Y:S01]  /*41cb0*/  STL.64 [R1+0x64d0], R10 ;  /* 0x0064d00a01007387 */ /* 0x004fe20000100a00 */
[----:B----4-:R0:W-:Y:S03]  /*41cc0*/  STL.64 [R1+0x64c8], R8 ;  /* 0x0064c80801007387 */ /* 0x0101e60000100a00 */
[----:B0-----:R-:W2:Y:S01]  /*41cd0*/  LDL.LU R8, [R1+0x640] ;  /* 0x0006400001087983 */ /* 0x001ea20000300800 */
[----:B------:R-:W2:Y:S02]  /*41ce0*/  LDL.LU R9, [R1+0x644] ;  /* 0x0006440001097983 */ /* 0x000ea40000300800 */
[----:B------:R-:W4:Y:S02]  /*41cf0*/  LDL.LU R10, [R1+0x648] ;  /* 0x00064800010a7983 */ /* 0x000f240000300800 */
[----:B------:R-:W4:Y:S01]  /*41d00*/  LDL.LU R11, [R1+0x64c] ;  /* 0x00064c00010b7983 */ /* 0x000f220000300800 */
[----:B------:R-:W-:Y:S01]  /*41d10*/  HMMA.16816.F32 R4, R20, R26, R4 ;  /* 0x0000001a1404723c */ /* 0x000fe20000001804 */
[----:B----4-:R-:W-:Y:S01]  /*41d20*/  STL.64 [R1+0x64e8], R10 ;  /* 0x0064e80a01007387 */ /* 0x010fe20000100a00 */
[----:B--2---:R0:W-:Y:S03]  /*41d30*/  STL.64 [R1+0x64e0], R8 ;  /* 0x0064e00801007387 */ /* 0x0041e60000100a00 */
[----:B0-----:R-:W2:Y:S01]  /*41d40*/  LDL.LU R8, [R1+0x650] ;  /* 0x0006500001087983 */ /* 0x001ea20000300800 */
[----:B------:R-:W2:Y:S02]  /*41d50*/  LDL.LU R9, [R1+0x654] ;  /* 0x0006540001097983 */ /* 0x000ea40000300800 */
[----:B------:R-:W2:Y:S02]  /*41d60*/  LDL.LU R10, [R1+0x658] ;  /* 0x00065800010a7983 */ /* 0x000ea40000300800 */
[----:B------:R-:W2:Y:S01]  /*41d70*/  LDL.LU R11, [R1+0x65c] ;  /* 0x00065c00010b7983 */ /* 0x000ea20000300800 */
[----:B------:R-:W4:Y:S01]  /*41d80*/  LDL.64 R14, [R1+0x68] ;  /* 0x00006800010e7983 */ /* 0x000f220000100a00 */
[----:B------:R-:W-:-:S03]  /*41d90*/  IMAD.MOV.U32 R3, RZ, RZ, R27 ;  /* 0x000000ffff037224 */ /* 0x000fc600078e001b */
[----:B----4-:R0:W-:Y:S01]  /*41da0*/  STL.64 [R1+0x6488], R14 ;  /* 0x0064880e01007387 */ /* 0x0101e20000100a00 */
[----:B------:R-:W4:Y:S02]  /*41db0*/  LDL.LU R12, [R1+0x610] ;  /* 0x00061000010c7983 */ /* 0x000f240000300800 */
[----:B------:R-:W4:Y:S01]  /*41dc0*/  LDL.LU R13, [R1+0x614] ;  /* 0x00061400010d7983 */ /* 0x000f220000300800 */
[----:B0-----:R-:W4:Y:S01]  /*41dd0*/  LDL.LU R14, [R1+0x618] ;  /* 0x00061800010e7983 */ /* 0x001f220000300800 */
[----:B------:R-:W4:Y:S02]  /*41de0*/  LDL.LU R15, [R1+0x61c] ;  /* 0x00061c00010f7983 */ /* 0x000f240000300800 */
[----:B---3--:R-:W-:Y:S02]  /*41df0*/  STL.64 [R1+0x6460], R18 ;  /* 0x0064601201007387 */ /* 0x008fe40000100a00 */
[----:B------:R0:W-:Y:S02]  /*41e00*/  STL.64 [R1+0x6458], R16 ;  /* 0x0064581001007387 */ /* 0x0001e40000100a00 */
[----:B0-----:R-:W3:Y:S01]  /*41e10*/  LDL.LU R16, [R1+0x5f0] ;  /* 0x0005f00001107983 */ /* 0x001ee20000300800 */
[----:B------:R-:W3:Y:S02]  /*41e20*/  LDL.LU R17, [R1+0x5f4] ;  /* 0x0005f40001117983 */ /* 0x000ee40000300800 */
[----:B------:R-:W3:Y:S02]  /*41e30*/  LDL.LU R18, [R1+0x5f8] ;  /* 0x0005f80001127983 */ /* 0x000ee40000300800 */
[----:B------:R-:W3:Y:S01]  /*41e40*/  LDL.LU R19, [R1+0x5fc] ;  /* 0x0005fc0001137983 */ /* 0x000ee20000300800 */
[----:B------:R0:W-:Y:S01]  /*41e50*/  STL.64 [R1+0x660], R4 ;  /* 0x0006600401007387 */ /* 0x0001e20000100a00 */
[----:B------:R1:W-:Y:S02]  /*41e60*/  STL.64 [R1+0x668], R6 ;  /* 0x0006680601007387 */ /* 0x0003e40000100a00 */
[----:B0-----:R-:W-:Y:S01]  /*41e70*/  IMAD.MOV.U32 R4, RZ, RZ, R26 ;  /* 0x000000ffff047224 */ /* 0x001fe200078e001a */
[----:B-1----:R-:W2:Y:S01]  /*41e80*/  LDL.LU.64 R6, [R1+0x64f8] ;  /* 0x0064f80001067983 */ /* 0x002ea20000300a00 */
        /* <DEDUP_REMOVED lines=24> */
[----:B---3--:R-:W-:Y:S01]  /*42010*/  STL.64 [R1+0x6430], R6 ;  /* 0x0064300601007387 */ /* 0x008fe20000100a00 */
[----:B------:R0:W-:Y:S03]  /*42020*/  STL.64 [R1+0x6428], R4 ;  /* 0x0064280401007387 */ /* 0x0001e60000100a00 */
[----:B0-----:R-:W2:Y:S01]  /*42030*/  LDL.LU R4, [R1+0x5e0] ;  /* 0x0005e00001047983 */ /* 0x001ea20000300800 */
[----:B------:R-:W2:Y:S02]  /*42040*/  LDL.LU R5, [R1+0x5e4] ;  /* 0x0005e40001057983 */ /* 0x000ea40000300800 */
[----:B------:R-:W2:Y:S02]  /*42050*/  LDL.LU R6, [R1+0x5e8] ;  /* 0x0005e80001067983 */ /* 0x000ea40000300800 */
[----:B------:R-:W2:Y:S01]  /*42060*/  LDL.LU R7, [R1+0x5ec] ;  /* 0x0005ec0001077983 */ /* 0x000ea20000300800 */
[----:B------:R-:W3:Y:S11]  /*42070*/  LDL.LU.64 R10, [R1+0x64b8] ;  /* 0x0064b800010a7983 */ /* 0x000ef60000300a00 */
[----:B------:R-:W-:Y:S01]  /*42080*/  @!UPT UIADD3 URZ, URZ, URZ, URZ ;  /* 0x0000003f3f3ff290 */ /* 0x000fe2000fffe03f */
[----:B------:R-:W-:Y:S02]  /*42090*/  STL.64 [R1+0x630], R24 ;  /* 0x0006301801007387 */ /* 0x000fe40000100a00 */
[----:B------:R0:W-:Y:S02]  /*420a0*/  STL.64 [R1+0x638], R26 ;  /* 0x0006381a01007387 */ /* 0x0001e40000100a00 */
[----:B0-----:R-:W3:Y:S01]  /*420b0*/  LDL.LU.64 R26, [R1+0x64b0] ;  /* 0x0064b000011a7983 */ /* 0x001ee20000300a00 */
[----:B------:R-:W3:Y:S02]  /*420c0*/  LDL.LU.64 R24, [R1+0x64a8] ;  /* 0x0064a80001187983 */ /* 0x000ee40000300a00 */
[C---:B---3--:R-:W-:Y:S01]  /*420d0*/  HMMA.16816.F32 R24, R20.reuse, R10, R24 ;  /* 0x0000000a1418723c */ /* 0x048fe20000001818 */
[----:B------:R-:W-:Y:S11]  /*420e0*/  IMAD.MOV.U32 R29, RZ, RZ, R11 ;  /* 0x000000ffff1d7224 */ /* 0x000ff600078e000b */
[----:B------:R-:W-:Y:S11]  /*420f0*/  @!UPT UIADD3 URZ, URZ, URZ, URZ ;  /* 0x0000003f3f3ff290 */ /* 0x000ff6000fffe03f */
[----:B------:R0:W-:Y:S01]  /*42100*/  STL.64 [R1+0x620], R24 ;  /* 0x0006201801007387 */ /* 0x0001e20000100a00 */
[----:B------:R1:W-:Y:S02]  /*42110*/  STL.64 [R1+0x628], R26 ;  /* 0x0006281a01007387 */ /* 0x0003e40000100a00 */
[----:B0-----:R-:W-:Y:S01]  /*42120*/  IMAD.MOV.U32 R24, RZ, RZ, R10 ;  /* 0x000000ffff187224 */ /* 0x001fe200078e000a */
[----:B-1----:R-:W3:Y:S01]  /*42130*/  LDL.LU.64 R26, [R1+0x64a0] ;  /* 0x0064a000011a7983 */ /* 0x002ee20000300a00 */
[----:B------:R-:W2:Y:S02]  /*42140*/  LDL.LU R25, [R1+0x6498] ;  /* 0x0064980001197983 */ /* 0x000ea40000300800 */
[----:B------:R-:W4:Y:S02]  /*42150*/  LDL.LU.64 R10, [R1+0x6490] ;  /* 0x00649000010a7983 */ /* 0x000f240000300a00 */
[C---:B----4-:R-:W-:Y:S01]  /*42160*/  HMMA.16816.F32 R8, R20.reuse, R10, R12 ;  /* 0x0000000a1408723c */ /* 0x050fe2000000180c */
[----:B------:R-:W4:Y:S11]  /*42170*/  LDL.LU.64 R14, [R1+0x6488] ;  /* 0x00648800010e7983 */ /* 0x000f360000300a00 */
[----:B------:R-:W-:Y:S11]  /*42180*/  @!UPT UIADD3 URZ, URZ, URZ, URZ ;  /* 0x0000003f3f3ff290 */ /* 0x000ff6000fffe03f */
[----:B------:R-:W-:Y:S01]  /*42190*/  STL.64 [R1+0x610], R8 ;  /* 0x0006100801007387 */ /* 0x000fe20000100a00 */
[----:B------:R0:W-:Y:S03]  /*421a0*/  STL.64 [R1+0x618], R10 ;  /* 0x0006180a01007387 */ /* 0x0001e60000100a00 */
[----:B0-----:R-:W4:Y:S01]  /*421b0*/  LDL.LU.64 R10, [R1+0x6480] ;  /* 0x00648000010a7983 */ /* 0x001f220000300a00 */
[----:B------:R-:W4:Y:S02]  /*421c0*/  LDL.LU.64 R8, [R1+0x6478] ;  /* 0x0064780001087983 */ /* 0x000f240000300a00 */
[C---:B----4-:R-:W-:Y:S11]  /*421d0*/  HMMA.16816.F32 R8, R20.reuse, R14, R8 ;  /* 0x0000000e1408723c */ /* 0x050ff60000001808 */
[----:B------:R-:W-:Y:S11]  /*421e0*/  @!UPT UIADD3 URZ, URZ, URZ, URZ ;  /* 0x0000003f3f3ff290 */ /* 0x000ff6000fffe03f */
[----:B------:R-:W-:Y:S01]  /*421f0*/  @!UPT UIADD3 URZ, URZ, URZ, URZ ;  /* 0x0000003f3f3ff290 */ /* 0x000fe2000fffe03f */
[----:B------:R0:W-:Y:S01]  /*42200*/  STL.64 [R1+0x600], R8 ;  /* 0x0006000801007387 */ /* 0x0001e20000100a00 */
[----:B------:R1:W-:Y:S02]  /*42210*/  STL.64 [R1+0x608], R10 ;  /* 0x0006080a01007387 */ /* 0x0003e40000100a00 */
[----:B0-----:R-:W-:Y:S01]  /*42220*/  IMAD.MOV.U32 R8, RZ, RZ, R14 ;  /* 0x000000ffff087224 */ /* 0x001fe200078e000e */
[----:B-1----:R-:W4:Y:S01]  /*42230*/  LDL.LU.64 R10, [R1+0x6470] ;  /* 0x00647000010a7983 */ /* 0x002f220000300a00 */
[----:B------:R-:W-:Y:S02]  /*42240*/  IMAD.MOV.U32 R9, RZ, RZ, R15 ;  /* 0x000000ffff097224 */ /* 0x000fe400078e000f */
        /* <DEDUP_REMOVED lines=14> */
[----:B------:R-:W-:Y:S02]  /*42330*/  STL.64 [R1+0x248], R22 ;  /* 0x0002481601007387 */ /* 0x000fe40000100a00 */
[----:B------:R-:W0:Y:S02]  /*42340*/  LDSM.16.MT88.4 R20, [R25+0x4380] ;  /* 0x004380001914783b */ /* 0x000e240000004200 */
[----:B0-----:R0:W-:Y:S02]  /*42350*/  STL.64 [R1+0x61c0], R22 ;  /* 0x0061c01601007387 */ /* 0x0011e40000100a00 */
[----:B------:R-:W-:Y:S02]  /*42360*/  STL.64 [R1+0x61b8], R20 ;  /* 0x0061b81401007387 */ /* 0x000fe40000100a00 */
[----:B0-----:R-:W3:Y:S01]  /*42370*/  LDL.LU.64 R22, [R1+0x48] ;  /* 0x0000480001167983 */ /* 0x001ee20000300a00 */
[C---:B--2---:R-:W-:Y:S03]  /*42380*/  HMMA.16816.F32 R16, R12.reuse, R18, R4 ;  /* 0x000000120c10723c */ /* 0x044fe60000001804 */
[----:B---3--:R0:W-:Y:S04]  /*42390*/  STL.64 [R1+0x6300], R22 ;  /* 0x0063001601007387 */ /* 0x0081e80000100a00 */
[----:B0-----:R-:W2:Y:S04]  /*423a0*/  LDL R22, [R1+0x8] ;  /* 0x0000080001167983 */ /* 0x001ea80000100800 */
[----:B------:R-:W2:Y:S01]  /*423b0*/  LDL R23, [R1+0xc] ;  /* 0x00000c0001177983 */ /* 0x000ea20000100800 */
[----:B------:R-:W3:Y:S02]  /*423c0*/  LDL.LU.64 R6, [R1+0x6430] ;  /* 0x0064300001067983 */ /* 0x000ee40000300a00 */
[----:B------:R-:W3:Y:S09]  /*423d0*/  LDL.LU.64 R4, [R1+0x6428] ;  /* 0x0064280001047983 */ /* 0x000ef20000300a00 */
[----:B------:R-:W-:Y:S01]  /*423e0*/  STL.64 [R1+0x5e0], R16 ;  /* 0x0005e01001007387 */ /* 0x000fe20000100a00 */
[----:B------:R0:W-:Y:S04]  /*423f0*/  STL.64 [R1+0x5e8], R18 ;  /* 0x0005e81201007387 */ /* 0x0001e80000100a00 */
[----:B0-----:R-:W3:Y:S02]  /*42400*/  LDL.LU.64 R18, [R1+0x6420] ;  /* 0x0064200001127983 */ /* 0x001ee40000300a00 */
[C---:B---3--:R-:W-:Y:S02]  /*42410*/  HMMA.16816.F32 R16, R12.reuse, R18, R4 ;  /* 0x000000120c10723c */ /* 0x048fe40000001804 */
[----:B------:R-:W3:Y:S01]  /*42420*/  LDL.LU.64 R6, [R1+0x6418] ;  /* 0x0064180001067983 */ /* 0x000ee20000300a00 */
[----:B------:R-:W2:Y:S11]  /*42430*/  LDL.LU.64 R4, [R1+0x6410] ;  /* 0x0064100001047983 */ /* 0x000eb60000300a00 */
[----:B------:R-:W-:Y:S09]  /*42440*/  @!UPT UIADD3 URZ, URZ, URZ, URZ ;  /* 0x0000003f3f3ff290 */ /* 0x000ff2000fffe03f */
[----:B------:R-:W-:Y:S01]  /*42450*/  STL.64 [R1+0x5d0], R16 ;  /* 0x0005d01001007387 */ /* 0x000fe20000100a00 */
[----:B------:R0:W-:Y:S03]  /*42460*/  STL.64 [R1+0x5d8], R18 ;  /* 0x0005d81201007387 */ /* 0x0001e60000100a00 */
[----:B0-----:R-:W2:Y:S01]  /*42470*/  LDL.LU.64 R18, [R1+0x6408] ;  /* 0x0064080001127983 */ /* 0x001ea20000300a00 */
[----:B------:R-:W2:Y:S02]  /*42480*/  LDL.LU.64 R16, [R1+0x6400] ;  /* 0x0064000001107983 */ /* 0x000ea40000300a00 */
[C---:B--2---:R-:W-:Y:S01]  /*42490*/  HMMA.16816.F32 R20, R12.reuse, R22, R16 ;  /* 0x000000160c14723c */ /* 0x044fe20000001810 */
[----:B------:R-:W2:Y:S01]  /*424a0*/  LDL.LU.64 R18, [R1+0x63f8] ;  /* 0x0063f80001127983 */ /* 0x000ea20000300a00 */
[----:B------:R-:W2:Y:S11]  /*424b0*/  LDL.LU.64 R16, [R1+0x63f0] ;  /* 0x0063f00001107983 */ /* 0x000eb60000300a00 */
[----:B------:R-:W-:Y:S10]  /*424c0*/  @!UPT UIADD3 URZ, URZ, URZ, URZ ;  /* 0x0000003f3f3ff290 */ /* 0x000ff4000fffe03f */
[----:B------:R-:W-:Y:S01]  /*424d0*/  STL.64 [R1+0x5c0], R20 ;  /* 0x0005c01401007387 */ /* 0x000fe20000100a00 */
[----:B------:R0:W-:Y:S03]  /*424e0*/  STL.64 [R1+0x5c8], R22 ;  /* 0x0005c81601007387 */ /* 0x0001e60000100a00 */
[----:B0-----:R-:W3:Y:S01]  /*424f0*/  LDL.64 R22, [R1+0x58] ;  /* 0x0000580001167983 */ /* 0x001ee20000100a00 */
[----:B--2---:R-:W-:Y:S03]  /*42500*/  HMMA.16816.F32 R16, R12, R26, R16 ;  /* 0x0000001a0c10723c */ /* 0x004fe60000001810 */
[----:B---3--:R0:W-:Y:S11]  /*42510*/  STL.64 [R1+0x6318], R22 ;  /* 0x0063181601007387 */ /* 0x0081f60000100a00 */
[----:B------:R-:W-:Y:S09]  /*42520*/  @!UPT UIADD3 URZ, URZ, URZ, URZ ;  /* 0x0000003f3f3ff290 */ /* 0x000ff2000fffe03f */
[----:B------:R1:W-:Y:S02]  /*42530*/  STL.64 [R1+0x5b0], R16 ;  /* 0x0005b01001007387 */ /* 0x0003e40000100a00 */
[----:B------:R2:W-:Y:S02]  /*42540*/  STL.64 [R1+0x5b8], R18 ;  /* 0x0005b81201007387 */ /* 0x0005e40000100a00 */
[----:B0-----:R-:W-:Y:S01]  /*42550*/  IMAD.MOV.U32 R22, RZ, RZ, R8 ;  /* 0x000000ffff167224 */ /* 0x001fe200078e0008 */
[----:B-1----:R-:W3:Y:S01]  /*42560*/  LDL.LU R16, [R1+0x230] ;  /* 0x0002300001107983 */ /* 0x002ee20000300800 */
[----:B------:R-:W3:Y:S02]  /*42570*/  LDL.LU R17, [R1+0x234] ;  /* 0x0002340001117983 */ /* 0x000ee40000300800 */
[----:B------:R-:W-:Y:S02]  /*42580*/  IMAD.MOV.U32 R23, RZ, RZ, R9 ;  /* 0x000000ffff177224 */ /* 0x000fe400078e0009 */
[----:B--2---:R-:W2:Y:S01]  /*42590*/  LDL.LU R18, [R1+0x238] ;  /* 0x0002380001127983 */ /* 0x004ea20000300800 */
[----:B------:R-:W2:Y:S01]  /*425a0*/  LDL.LU R19, [R1+0x23c] ;  /* 0x00023c0001137983 */ /* 0x000ea20000300800 */
[----:B------:R-:W2:Y:S02]  /*425b0*/  LDL.LU R8, [R1+0x63e8] ;  /* 0x0063e80001087983 */ /* 0x000ea40000300800 */
[----:B------:R-:W2:Y:S02]  /*425c0*/  LDL.LU R9, [R1+0x63e4] ;  /* 0x0063e40001097983 */ /* 0x000ea40000300800 */
[----:B------:R0:W-:Y:S02]  /*425d0*/  STL.64 [R1+0x6330], R22 ;  /* 0x0063301601007387 */ /* 0x0001e40000100a00 */
[----:B0-----:R-:W2:Y:S04]  /*425e0*/  LDL.64 R22, [R1+0x78] ;  /* 0x0000780001167983 */ /* 0x001ea80000100a00 */
[----:B--2---:R0:W-:Y:S01]  /*425f0*/  STL.64 [R1+0x6348], R22 ;  /* 0x0063481601007387 */ /* 0x0041e20000100a00 */
[----:B------:R-:W-:Y:S02]  /*42600*/  STL.64 [R1+0x6310], R18 ;  /* 0x0063101201007387 */ /* 0x000fe40000100a00 */
[----:B---3--:R1:W-:Y:S02]  /*42610*/  STL.64 [R1+0x6308], R16 ;  /* 0x0063081001007387 */ /* 0x0083e40000100a00 */
[----:B0-----:R-:W-:-:S02]  /*42620*/  IMAD.MOV.U32 R22, RZ, RZ, R24 ;  /* 0x000000ffff167224 */ /* 0x001fc400078e0018 */
[----:B------:R-:W-:Y:S01]  /*42630*/  IMAD.MOV.U32 R23, RZ, RZ, R29 ;  /* 0x000000ffff177224 */ /* 0x000fe200078e001d */
[----:B-1----:R-:W2:Y:S01]  /*42640*/  LDL.LU R16, [R1+0x500] ;  /* 0x0005000001107983 */ /* 0x002ea20000300800 */
[----:B------:R-:W2:Y:S02]  /*42650*/  LDL.LU R17, [R1+0x504] ;  /* 0x0005040001117983 */ /* 0x000ea40000300800 */
[----:B------:R-:W3:Y:S02]  /*42660*/  LDL.LU R18, [R1+0x508] ;  /* 0x0005080001127983 */ /* 0x000ee40000300800 */
[----:B------:R-:W3:Y:S01]  /*42670*/  LDL.LU R19, [R1+0x50c] ;  /* 0x00050c0001137983 */ /* 0x000ee20000300800 */
[----:B------:R-:W2:Y:S01]  /*42680*/  LDL.LU R24, [R1+0x63e0] ;  /* 0x0063e00001187983 */ /* 0x000ea20000300800 */
[----:B------:R0:W-:Y:S03]  /*42690*/  STL.64 [R1+0x6360], R22 ;  /* 0x0063601601007387 */ /* 0x0001e60000100a00 */
[----:B0-----:R-:W2:Y:S04]  /*426a0*/  LDL.64 R22, [R1+0x98] ;  /* 0x0000980001167983 */ /* 0x001ea80000100a00 */
[----:B--2---:R-:W-:Y:S01]  /*426b0*/  STL.64 [R1+0x6378], R22 ;  /* 0x0063781601007387 */ /* 0x004fe20000100a00 */
[----:B---3--:R-:W-:Y:S02]  /*426c0*/  STL.64 [R1+0x6328], R18 ;  /* 0x0063281201007387 */ /* 0x008fe40000100a00 */
[----:B------:R0:W-:Y:S02]  /*426d0*/  STL.64 [R1+0x6320], R16 ;  /* 0x0063201001007387 */ /* 0x0001e40000100a00 */
[----:B0-----:R-:W2:Y:S01]  /*426e0*/  LDL.LU R16, [R1+0x510] ;  /* 0x0005100001107983 */ /* 0x001ea20000300800 */
[----:B------:R-:W2:Y:S02]  /*426f0*/  LDL.LU R17, [R1+0x514] ;  /* 0x0005140001117983 */ /* 0x000ea40000300800 */
[----:B------:R-:W3:Y:S02]  /*42700*/  LDL.LU R18, [R1+0x518] ;  /* 0x0005180001127983 */ /* 0x000ee40000300800 */
[----:B------:R-:W3:Y:S02]  /*42710*/  LDL.LU R19, [R1+0x51c] ;  /* 0x00051c0001137983 */ /* 0x000ee40000300800 */
[----:B------:R-:W-:-:S02]  /*42720*/  IMAD.MOV.U32 R22, RZ, RZ, R28 ;  /* 0x000000ffff167224 */ /* 0x000fc400078e001c */
[----:B------:R-:W-:-:S05]  /*42730*/  IMAD.MOV.U32 R23, RZ, RZ, R5 ;  /* 0x000000ffff177224 */ /* 0x000fca00078e0005 */
[----:B------:R-:W-:Y:S04]  /*42740*/  STL.64 [R1+0x6390], R22 ;  /* 0x0063901601007387 */ /* 0x000fe80000100a00 */
[----:B---3--:R-:W-:Y:S01]  /*42750*/  STL.64 [R1+0x6340], R18 ;  /* 0x0063401201007387 */ /* 0x008fe20000100a00 */
[----:B--2---:R0:W-:Y:S03]  /*42760*/  STL.64 [R1+0x6338], R16 ;  /* 0x0063381001007387 */ /* 0x0041e60000100a00 */
[----:B0-----:R-:W2:Y:S01]  /*42770*/  LDL.LU R16, [R1+0x520] ;  /* 0x0005200001107983 */ /* 0x001ea20000300800 */
[----:B------:R-:W2:Y:S02]  /*42780*/  LDL.LU R17, [R1+0x524] ;  /* 0x0005240001117983 */ /* 0x000ea40000300800 */
[----:B------:R-:W3:Y:S02]  /*42790*/  LDL.LU R18, [R1+0x528] ;  /* 0x0005280001127983 */ /* 0x000ee40000300800 */
[----:B------:R-:W3:Y:S01]  /*427a0*/  LDL.LU R19, [R1+0x52c] ;  /* 0x00052c0001137983 */ /* 0x000ee20000300800 */
[----:B------:R-:W2:Y:S04]  /*427b0*/  LDL.64 R22, [R1+0xb8] ;  /* 0x0000b80001167983 */ /* 0x000ea80000100a00 */
        /* <DEDUP_REMOVED lines=9> */
[----:B------:R0:W-:Y:S02]  /*42850*/  STL.64 [R1+0x63c0], R22 ;  /* 0x0063c01601007387 */ /* 0x0001e40000100a00 */
[----:B0-----:R-:W-:Y:S02]  /*42860*/  IMAD.MOV.U32 R22, RZ, RZ, R2 ;  /* 0x000000ffff167224 */ /* 0x001fe400078e0002 */
        /* <DEDUP_REMOVED lines=35> */
[----:B------:R-:W2:Y:S01]  /*42aa0*/  LDL.LU R19, [R1+0x58c] ;  /* 0x00058c0001137983 */ /* 0x000ea20000300800 */
[----:B------:R-:W-:Y:S01]  /*42ab0*/  STL.64 [R1+0x62d8], R26 ;  /* 0x0062d81a01007387 */ /* 0x000fe20000100a00 */
[----:B------:R0:W-:Y:S03]  /*42ac0*/  STL.64 [R1+0x62d0], R24 ;  /* 0x0062d01801007387 */ /* 0x0001e60000100a00 */
[----:B0-----:R-:W3:Y:S01]  /*42ad0*/  LDL.LU R24, [R1+0x5a0] ;  /* 0x0005a00001187983 */ /* 0x001ee20000300800 */
[----:B------:R-:W3:Y:S02]  /*42ae0*/  LDL.LU R25, [R1+0x5a4] ;  /* 0x0005a40001197983 */ /* 0x000ee40000300800 */
[----:B------:R-:W3:Y:S02]  /*42af0*/  LDL.LU R26, [R1+0x5a8] ;  /* 0x0005a800011a7983 */ /* 0x000ee40000300800 */
[----:B------:R-:W3:Y:S01]  /*42b00*/  LDL.LU R27, [R1+0x5ac] ;  /* 0x0005ac00011b7983 */ /* 0x000ee20000300800 */
[C---:B----4-:R-:W-:Y:S08]  /*42b10*/  HMMA.16816.F32 R20, R12.reuse, R6, R20 ;  /* 0x000000060c14723c */ /* 0x050ff00000001814 */
[C---:B---3--:R-:W-:Y:S11]  /*42b20*/  HMMA.16816.F32 R24, R12.reuse, R10, R24 ;  /* 0x0000000a0c18723c */ /* 0x048ff60000001818 */
[----:B------:R-:W-:Y:S11]  /*42b30*/  @!UPT UIADD3 URZ, URZ, URZ, URZ ;  /* 0x0000003f3f3ff290 */ /* 0x000ff6000fffe03f */
[----:B------:R-:W-:Y:S01]  /*42b40*/  @!UPT UIADD3 URZ, URZ, URZ, URZ ;  /* 0x0000003f3f3ff290 */ /* 0x000fe2000fffe03f */
[----:B------:R-:W-:Y:S01]  /*42b50*/  STL.64 [R1+0x5a0], R24 ;  /* 0x0005a01801007387 */ /* 0x000fe20000100a00 */
[----:B------:R0:W-:Y:S03]  /*42b60*/  STL.64 [R1+0x5a8], R26 ;  /* 0x0005a81a01007387 */ /* 0x0001e60000100a00 */
[----:B0-----:R-:W3:Y:S01]  /*42b70*/  LDL.LU.64 R26, [R1+0x28] ;  /* 0x00002800011a7983 */ /* 0x001ee20000300a00 */
[----:B------:R-:W-:Y:S02]  /*42b80*/  STL.64 [R1+0x62c8], R10 ;  /* 0x0062c80a01007387 */ /* 0x000fe40000100a00 */
[----:B------:R0:W-:Y:S02]  /*42b90*/  STL.64 [R1+0x62c0], R8 ;  /* 0x0062c00801007387 */ /* 0x0001e40000100a00 */
[----:B0-----:R-:W4:Y:S01]  /*42ba0*/  LDL.LU R8, [R1+0x220] ;  /* 0x0002200001087983 */ /* 0x001f220000300800 */
[----:B------:R-:W4:Y:S02]  /*42bb0*/  LDL.LU R9, [R1+0x224] ;  /* 0x0002240001097983 */ /* 0x000f240000300800 */
[----:B------:R-:W4:Y:S02]  /*42bc0*/  LDL.LU R10, [R1+0x228] ;  /* 0x00022800010a7983 */ /* 0x000f240000300800 */
[----:B------:R-:W4:Y:S01]  /*42bd0*/  LDL.LU R11, [R1+0x22c] ;  /* 0x00022c00010b7983 */ /* 0x000f220000300800 */
        /* <DEDUP_REMOVED lines=18> */
[----:B------:R-:W-:Y:S11]  /*42d00*/  IMAD.MOV.U32 R5, RZ, RZ, R23 ;  /* 0x000000ffff057224 */ /* 0x000ff600078e0017 */
[----:B------:R-:W-:Y:S11]  /*42d10*/  @!UPT UIADD3 URZ, URZ, URZ, URZ ;  /* 0x0000003f3f3ff290 */ /* 0x000ff6000fffe03f */
        /* <DEDUP_REMOVED lines=21> */
[----:B------:R-:W-:Y:S01]  /*42e70*/  STL [R1+0x626c], R28 ;  /* 0x00626c1c01007387 */ /* 0x000fe20000100800 */
[----:B------:R-:W-:Y:S01]  /*42e80*/  STL [R1+0x6268], R3 ;  /* 0x0062680301007387 */ /* 0x000fe20000100800 */
[C---:B--2---:R-:W-:Y:S03]  /*42e90*/  HMMA.16816.F32 R20, R12.reuse, R22, R16 ;  /* 0x000000160c14723c */ /* 0x044fe60000001810 */
[----:B------:R-:W2:Y:S01]  /*42ea0*/  LDL.LU.64 R18, [R1+0x6358] ;  /* 0x0063580001127983 */ /* 0x000ea20000300a00 */
[----:B------:R-:W2:Y:S11]  /*42eb0*/  LDL.LU.64 R16, [R1+0x6350] ;  /* 0x0063500001107983 */ /* 0x000eb60000300a00 */
[----:B------:R-:W-:Y:S08]  /*42ec0*/  @!UPT UIADD3 URZ, URZ, URZ, URZ ;  /* 0x0000003f3f3ff290 */ /* 0x000ff0000fffe03f */
        /* <DEDUP_REMOVED lines=30> */
[----:B0-----:R-:W4:Y:S01]  /*430b0*/  LDL.LU.64 R6, [R1+0x18] ;  /* 0x0000180001067983 */ /* 0x001f220000300a00 */
[----:B--2---:R-:W-:Y:S03]  /*430c0*/  HMMA.16816.F32 R12, R12, R22, R16 ;  /* 0x000000160c0c723c */ /* 0x004fe60000001810 */
[----:B------:R-:W4:Y:S01]  /*430d0*/  LDL.LU.64 R18, [R1+0x62f8] ;  /* 0x0062f80001127983 */ /* 0x000f220000300a00 */
[----:B------:R-:W4:Y:S02]  /*430e0*/  LDL.LU.64 R16, [R1+0x62f0] ;  /* 0x0062f00001107983 */ /* 0x000f240000300a00 */
[----:B---3--:R-:W-:-:S02]  /*430f0*/  IMAD.MOV.U32 R21, RZ, RZ, R26 ;  /* 0x000000ffff157224 */ /* 0x008fc400078e001a */
[----:B------:R-:W-:Y:S11]  /*43100*/  IMAD.MOV.U32 R20, RZ, RZ, R27 ;  /* 0x000000ffff147224 */ /* 0x000ff600078e001b */
[----:B------:R-:W-:Y:S04]  /*43110*/  @!UPT UIADD3 URZ, URZ, URZ, URZ ;  /* 0x0000003f3f3ff290 */ /* 0x000fe8000fffe03f */
[----:B------:R0:W-:Y:S01]  /*43120*/  STL.64 [R1+0x230], R12 ;  /* 0x0002300c01007387 */ /* 0x0001e20000100a00 */
[----:B------:R1:W-:Y:S03]  /*43130*/  STL.64 [R1+0x238], R14 ;  /* 0x0002380e01007387 */ /* 0x0003e60000100a00 */
[----:B0-----:R-:W2:Y:S01]  /*43140*/  LDL.LU R12, [R1+0x210] ;  /* 0x00021000010c7983 */ /* 0x001ea20000300800 */
[----:B------:R-:W2:Y:S02]  /*43150*/  LDL.LU R13, [R1+0x214] ;  /* 0x00021400010d7983 */ /* 0x000ea40000300800 */
[----:B-1----:R-:W2:Y:S02]  /*43160*/  LDL.LU R14, [R1+0x218] ;  /* 0x00021800010e7983 */ /* 0x002ea40000300800 */
[----:B------:R-:W2:Y:S01]  /*43170*/  LDL.LU R15, [R1+0x21c] ;  /* 0x00021c00010f7983 */ /* 0x000ea20000300800 */
[----:B------:R-:W-:Y:S01]  /*43180*/  STL.64 [R1+0x61d8], R22 ;  /* 0x0061d81601007387 */ /* 0x000fe20000100a00 */
[C---:B----4-:R-:W-:Y:S11]  /*43190*/  HMMA.16816.F32 R8, R16.reuse, R26, R8 ;  /* 0x0000001a1008723c */ /* 0x050ff60000001808 */
[----:B------:R-:W-:Y:S11]  /*431a0*/  @!UPT UIADD3 URZ, URZ, URZ, URZ ;  /* 0x0000003f3f3ff290 */ /* 0x000ff6000fffe03f */
[----:B------:R-:W-:Y:S01]  /*431b0*/  @!UPT UIADD3 URZ, URZ, URZ, URZ ;  /* 0x0000003f3f3ff290 */ /* 0x000fe2000fffe03f */
[----:B------:R0:W-:Y:S01]  /*431c0*/  STL.64 [R1+0x220], R8 ;  /* 0x0002200801007387 */ /* 0x0001e20000100a00 */
[----:B------:R1:W-:Y:S02]  /*431d0*/  STL.64 [R1+0x228], R10 ;  /* 0x0002280a01007387 */ /* 0x0003e40000100a00 */
[----:B------:R-:W3:Y:S01]  /*431e0*/  LDL.LU.64 R26, [R1+0x8] ;  /* 0x00000800011a7983 */ /* 0x000ee20000300a00 */
[----:B0-----:R-:W4:Y:S01]  /*431f0*/  LDL.LU R8, [R1+0x1f0] ;  /* 0x0001f00001087983 */ /* 0x001f220000300800 */
[----:B------:R-:W4:Y:S02]  /*43200*/  LDL.LU R9, [R1+0x1f4] ;  /* 0x0001f40001097983 */ /* 0x000f240000300800 */
[----:B-1----:R-:W3:Y:S02]  /*43210*/  LDL.LU R10, [R1+0x1f8] ;  /* 0x0001f800010a7983 */ /* 0x002ee40000300800 */
[----:B------:R-:W3:Y:S01]  /*43220*/  LDL.LU R11, [R1+0x1fc] ;  /* 0x0001fc00010b7983 */ /* 0x000ee20000300800 */
[----:B--2---:R-:W-:Y:S01]  /*43230*/  HMMA.16816.F32 R12, R16, R6, R12 ;  /* 0x00000006100c723c */ /* 0x004fe2000000180c */
[----:B------:R-:W-:-:S02]  /*43240*/  IMAD.MOV.U32 R23, RZ, RZ, R6 ;  /* 0x000000ffff177224 */ /* 0x000fc400078e0006 */
[----:B------:R-:W-:Y:S01]  /*43250*/  IMAD.MOV.U32 R22, RZ, RZ, R7 ;  /* 0x000000ffff167224 */ /* 0x000fe200078e0007 */
[----:B---3--:R-:W-:Y:S01]  /*43260*/  STL.64 [R1+0x62e8], R10 ;  /* 0x0062e80a01007387 */ /* 0x008fe20000100a00 */
[----:B----4-:R0:W-:Y:S03]  /*43270*/  STL.64 [R1+0x62e0], R8 ;  /* 0x0062e00801007387 */ /* 0x0101e60000100a00 */
[----:B0-----:R-:W2:Y:S01]  /*43280*/  LDL.LU R8, [R1+0x200] ;  /* 0x0002000001087983 */ /* 0x001ea20000300800 */
[----:B------:R-:W2:Y:S02]  /*43290*/  LDL.LU R9, [R1+0x204] ;  /* 0x0002040001097983 */ /* 0x000ea40000300800 */
[----:B------:R-:W2:Y:S02]  /*432a0*/  LDL.LU R10, [R1+0x208] ;  /* 0x00020800010a7983 */ /* 0x000ea40000300800 */
[----:B------:R-:W2:Y:S10]  /*432b0*/  LDL.LU R11, [R1+0x20c] ;  /* 0x00020c00010b7983 */ /* 0x000eb40000300800 */
[----:B------:R0:W-:Y:S01]  /*432c0*/  STL.64 [R1+0x210], R12 ;  /* 0x0002100c01007387 */ /* 0x0001e20000100a00 */
[----:B------:R1:W-:Y:S02]  /*432d0*/  STL.64 [R1+0x218], R14 ;  /* 0x0002180e01007387 */ /* 0x0003e40000100a00 */
[----:B------:R-:W3:Y:S02]  /*432e0*/  LDL.LU R4, [R1+0x1e0] ;  /* 0x0001e00001047983 */ /* 0x000ee40000300800 */
[----:B------:R-:W3:Y:S01]  /*432f0*/  LDL.LU R5, [R1+0x1e4] ;  /* 0x0001e40001057983 */ /* 0x000ee20000300800 */
[----:B------:R-:W3:Y:S01]  /*43300*/  LDL.LU R6, [R1+0x1e8] ;  /* 0x0001e80001067983 */ /* 0x000ee20000300800 */
[----:B------:R-:W3:Y:S03]  /*43310*/  LDL.LU R7, [R1+0x1ec] ;  /* 0x0001ec0001077983 */ /* 0x000ee60000300800 */
[----:B0-----:R-:W4:Y:S01]  /*43320*/  LDL.LU R12, [R1+0x1c0] ;  /* 0x0001c000010c7983 */ /* 0x001f220000300800 */
[----:B------:R-:W4:Y:S02]  /*43330*/  LDL.LU R13, [R1+0x1c4] ;  /* 0x0001c400010d7983 */ /* 0x000f240000300800 */
[----:B-1----:R-:W2:Y:S02]  /*43340*/  LDL.LU R14, [R1+0x1c8] ;  /* 0x0001c800010e7983 */ /* 0x002ea40000300800 */
[----:B------:R-:W2:Y:S02]  /*43350*/  LDL.LU R15, [R1+0x1cc] ;  /* 0x0001cc00010f7983 */ /* 0x000ea40000300800 */
[----:B--2---:R-:W-:Y:S01]  /*43360*/  STL.64 [R1+0x62a8], R14 ;  /* 0x0062a80e01007387 */ /* 0x004fe20000100a00 */
[----:B----4-:R0:W-:Y:S03]  /*43370*/  STL.64 [R1+0x62a0], R12 ;  /* 0x0062a00c01007387 */ /* 0x0101e60000100a00 */
[----:B0-----:R-:W2:Y:S01]  /*43380*/  LDL.LU R12, [R1+0x1d0] ;  /* 0x0001d000010c7983 */ /* 0x001ea20000300800 */
[----:B------:R-:W2:Y:S02]  /*43390*/  LDL.LU R13, [R1+0x1d4] ;  /* 0x0001d400010d7983 */ /* 0x000ea40000300800 */
[----:B------:R-:W2:Y:S02]  /*433a0*/  LDL.LU R14, [R1+0x1d8] ;  /* 0x0001d800010e7983 */ /* 0x000ea40000300800 */
[----:B------:R-:W2:Y:S01]  /*433b0*/  LDL.LU R15, [R1+0x1dc] ;  /* 0x0001dc00010f7983 */ /* 0x000ea20000300800 */
[----:B------:R-:W-:Y:S01]  /*433c0*/  STL.64 [R1+0x6278], R22 ;  /* 0x0062781601007387 */ /* 0x000fe20000100a00 */
[----:B------:R0:W-:Y:S03]  /*433d0*/  STL.64 [R1+0x6270], R20 ;  /* 0x0062701401007387 */ /* 0x0001e60000100a00 */
[----:B0-----:R-:W4:Y:S01]  /*433e0*/  LDL.LU R20, [R1+0x1a0] ;  /* 0x0001a00001147983 */ /* 0x001f220000300800 */
[----:B------:R-:W4:Y:S02]  /*433f0*/  LDL.LU R21, [R1+0x1a4] ;  /* 0x0001a40001157983 */ /* 0x000f240000300800 */
[----:B------:R-:W2:Y:S02]  /*43400*/  LDL.LU R22, [R1+0x1a8] ;  /* 0x0001a80001167983 */ /* 0x000ea40000300800 */
[----:B------:R-:W2:Y:S01]  /*43410*/  LDL.LU R23, [R1+0x1ac] ;  /* 0x0001ac0001177983 */ /* 0x000ea20000300800 */
[----:B------:R-:W-:Y:S01]  /*43420*/  HMMA.16816.F32 R8, R16, R26, R8 ;  /* 0x0000001a1008723c */ /* 0x000fe20000001808 */
[----:B--2---:R0:W-:Y:S01]  /*43430*/  STL.64 [R1+0x6288], R22 ;  /* 0x0062881601007387 */ /* 0x0041e20000100a00 */
[----:B----4-:R-:W-:Y:S03]  /*43440*/  STL.64 [R1+0x6280], R20 ;  /* 0x0062801401007387 */ /* 0x010fe60000100a00 */
[----:B0-----:R-:W2:Y:S01]  /*43450*/  LDL.64 R22, [R1+0xc8] ;  /* 0x0000c80001167983 */ /* 0x001ea20000100a00 */
[----:B------:R-:W-:-:S02]  /*43460*/  IMAD.MOV.U32 R28, RZ, RZ, R26 ;  /* 0x000000ffff1c7224 */ /* 0x000fc400078e001a */
[----:B------:R-:W-:Y:S01]  /*43470*/  IMAD.MOV.U32 R3, RZ, RZ, R27 ;  /* 0x000000ffff037224 */ /* 0x000fe200078e001b */
[----:B--2---:R0:W-:Y:S04]  /*43480*/  STL.64 [R1+0x6298], R22 ;  /* 0x0062981601007387 */ /* 0x0041e80000100a00 */
[----:B0-----:R-:W2:Y:S10]  /*43490*/  LDL.LU.64 R22, [R1+0x38] ;  /* 0x0000380001167983 */ /* 0x001eb40000300a00 */
[----:B------:R-:W-:Y:S02]  /*434a0*/  STL.64 [R1+0x200], R8 ;  /* 0x0002000801007387 */ /* 0x000fe40000100a00 */
[----:B------:R0:W-:Y:S02]  /*434b0*/  STL.64 [R1+0x208], R10 ;  /* 0x0002080a01007387 */ /* 0x0001e40000100a00 */
[----:B0-----:R-:W4:Y:S01]  /*434c0*/  LDL.LU.64 R10, [R1+0x62e8] ;  /* 0x0062e800010a7983 */ /* 0x001f220000300a00 */
[----:B------:R-:W4:Y:S02]  /*434d0*/  LDL.LU.64 R8, [R1+0x62e0] ;  /* 0x0062e00001087983 */ /* 0x000f240000300a00 */
[----:B------:R-:W4:Y:S02]  /*434e0*/  LDL.LU.64 R26, [R1+0x62d8] ;  /* 0x0062d800011a7983 */ /* 0x000f240000300a00 */
[----:B------:R-:W2:Y:S01]  /*434f0*/  LDL.LU.64 R24, [R1+0x62d0] ;  /* 0x0062d00001187983 */ /* 0x000ea20000300a00 */
[C---:B----4-:R-:W-:Y:S11]  /*43500*/  HMMA.16816.F32 R8, R16.reuse, R26, R8 ;  /* 0x0000001a1008723c */ /* 0x050ff60000001808 */
[----:B------:R-:W-:Y:S11]  /*43510*/  @!UPT UIADD3 URZ, URZ, URZ, URZ ;  /* 0x0000003f3f3ff290 */ /* 0x000ff6000fffe03f */
[----:B------:R-:W-:Y:S01]  /*43520*/  @!UPT UIADD3 URZ, URZ, URZ, URZ ;  /* 0x0000003f3f3ff290 */ /* 0x000fe2000fffe03f */
[----:B------:R-:W-:Y:S01]  /*43530*/  STL.64 [R1+0x1f0], R8 ;  /* 0x0001f00801007387 */ /* 0x000fe20000100a00 */
[----:B------:R0:W-:Y:S03]  /*43540*/  STL.64 [R1+0x1f8], R10 ;  /* 0x0001f80a01007387 */ /* 0x0001e60000100a00 */
[----:B0-----:R-:W3:Y:S01]  /*43550*/  LDL.LU.64 R10, [R1+0x62c8] ;  /* 0x0062c800010a7983 */ /* 0x001ee20000300a00 */
[----:B------:R-:W4:Y:S02]  /*43560*/  LDL.LU.64 R8, [R1+0x62c0] ;  /* 0x0062c00001087983 */ /* 0x000f240000300a00 */
[----:B------:R0:W-:Y:S02]  /*43570*/  STL.64 [R1+0x61d0], R26 ;  /* 0x0061d01a01007387 */ /* 0x0001e40000100a00 */
[----:B--2---:R1:W-:Y:S01]  /*43580*/  STL.64 [R1+0x61c8], R24 ;  /* 0x0061c81801007387 */ /* 0x0043e20000100a00 */
[----:B0-----:R-:W2:Y:S01]  /*43590*/  LDL.64 R26, [R1+0xa8] ;  /* 0x0000a800011a7983 */ /* 0x001ea20000100a00 */
[C---:B---3--:R-:W-:Y:S03]  /*435a0*/  HMMA.16816.F32 R4, R16.reuse, R10, R4 ;  /* 0x0000000a1004723c */ /* 0x048fe60000001804 */
[----:B--2---:R0:W-:Y:S01]  /*435b0*/  STL.64 [R1+0x6290], R26 ;  /* 0x0062901a01007387 */ /* 0x0041e20000100a00 */
[----:B-1----:R-:W2:Y:S02]  /*435c0*/  LDL.LU R24, [R1+0x1b0] ;  /* 0x0001b00001187983 */ /* 0x002ea40000300800 */
[----:B------:R-:W2:Y:S01]  /*435d0*/  LDL.LU R25, [R1+0x1b4] ;  /* 0x0001b40001197983 */ /* 0x000ea20000300800 */
[----:B0-----:R-:W2:Y:S01]  /*435e0*/  LDL.LU R26, [R1+0x1b8] ;  /* 0x0001b800011a7983 */ /* 0x001ea20000300800 */
[----:B------:R-:W2:Y:S11]  /*435f0*/  LDL.LU R27, [R1+0x1bc] ;  /* 0x0001bc00011b7983 */ /* 0x000eb60000300800 */
[----:B------:R-:W-:Y:S04]  /*43600*/  @!UPT UIADD3 URZ, URZ, URZ, URZ ;  /* 0x0000003f3f3ff290 */ /* 0x000fe8000fffe03f */
[----:B------:R-:W-:Y:S02]  /*43610*/  STL.64 [R1+0x1e0], R4 ;  /* 0x0001e00401007387 */ /* 0x000fe40000100a00 */
[----:B------:R0:W-:Y:S02]  /*43620*/  STL.64 [R1+0x1e8], R6 ;  /* 0x0001e80601007387 */ /* 0x0001e40000100a00 */
[----:B0-----:R-:W3:Y:S01]  /*43630*/  LDL.LU.64 R6, [R1+0x62b8] ;  /* 0x0062b80001067983 */ /* 0x001ee20000300a00 */
[----:B------:R-:W2:Y:S02]  /*43640*/  LDL.LU.64 R4, [R1+0x62b0] ;  /* 0x0062b00001047983 */ /* 0x000ea40000300a00 */
[----:B------:R-:W-:Y:S02]  /*43650*/  STL.64 [R1+0x6160], R10 ;  /* 0x0061600a01007387 */ /* 0x000fe40000100a00 */
[----:B----4-:R0:W-:Y:S02]  /*43660*/  STL.64 [R1+0x6158], R8 ;  /* 0x0061580801007387 */ /* 0x0101e40000100a00 */
[----:B0-----:R-:W4:Y:S01]  /*43670*/  LDL.LU R8, [R1+0x190] ;  /* 0x0001900001087983 */ /* 0x001f220000300800 */
[----:B------:R-:W4:Y:S02]  /*43680*/  LDL.LU R9, [R1+0x194] ;  /* 0x0001940001097983 */ /* 0x000f240000300800 */
[----:B------:R-:W4:Y:S02]  /*43690*/  LDL.LU R10, [R1+0x198] ;  /* 0x00019800010a7983 */ /* 0x000f240000300800 */
[----:B------:R-:W4:Y:S01]  /*436a0*/  LDL.LU R11, [R1+0x19c] ;  /* 0x00019c00010b7983 */ /* 0x000f220000300800 */
        /* <DEDUP_REMOVED lines=10> */
[----:B------:R0:W-:Y:S01]  /*43750*/  STL.64 [R1+0x1c0], R12 ;  /* 0x0001c00c01007387 */ /* 0x0001e20000100a00 */
[----:B------:R1:W-:Y:S02]  /*43760*/  STL.64 [R1+0x1c8], R14 ;  /* 0x0001c80e01007387 */ /* 0x0003e40000100a00 */
[----:B0-----:R-:W-:Y:S02]  /*43770*/  IMAD.MOV.U32 R13, RZ, RZ, R22 ;  /* 0x000000ffff0d7224 */ /* 0x001fe400078e0016 */
[----:B------:R-:W-:Y:S02]  /*43780*/  IMAD.MOV.U32 R12, RZ, RZ, R23 ;  /* 0x000000ffff0c7224 */ /* 0x000fe400078e0017 */
[----:B------:R-:W3:Y:S03]  /*43790*/  LDL.LU.64 R22, [R1+0x6298] ;  /* 0x0062980001167983 */ /* 0x000ee60000300a00 */
[----:B------:R-:W-:Y:S02]  /*437a0*/  STL.64 [R1+0x6150], R12 ;  /* 0x0061500c01007387 */ /* 0x000fe40000100a00 */
[----:B-1----:R-:W4:Y:S02]  /*437b0*/  LDL R14, [R1+0xb8] ;  /* 0x0000b800010e7983 */ /* 0x002f240000100800 */
[----:B--2---:R-:W-:Y:S01]  /*437c0*/  IMAD.MOV.U32 R15, RZ, RZ, R5 ;  /* 0x000000ffff0f7224 */ /* 0x004fe200078e0005 */
[C---:B---3--:R-:W-:Y:S01]  /*437d0*/  HMMA.16816.F32 R24, R16.reuse, R22, R24 ;  /* 0x000000161018723c */ /* 0x048fe20000001818 */
[----:B------:R-:W-:Y:S11]  /*437e0*/  IMAD.MOV.U32 R5, RZ, RZ, R23 ;  /* 0x000000ffff057224 */ /* 0x000ff600078e0017 */
[----:B------:R-:W-:Y:S11]  /*437f0*/  @!UPT UIADD3 URZ, URZ, URZ, URZ ;  /* 0x0000003f3f3ff290 */ /* 0x000ff6000fffe03f */
[----:B------:R-:W-:Y:S01]  /*43800*/  STL.64 [R1+0x1b0], R24 ;  /* 0x0001b01801007387 */ /* 0x000fe20000100a00 */
[----:B------:R0:W-:Y:S03]  /*43810*/  STL.64 [R1+0x1b8], R26 ;  /* 0x0001b81a01007387 */ /* 0x0001e60000100a00 */
[----:B0-----:R-:W2:Y:S01]  /*43820*/  LDL.LU.64 R26, [R1+0x6290] ;  /* 0x00629000011a7983 */ /* 0x001ea20000300a00 */
[----:B------:R-:W4:Y:S02]  /*43830*/  LDL.LU.64 R22, [R1+0x6288] ;  /* 0x0062880001167983 */ /* 0x000f240000300a00 */
[----:B------:R-:W4:Y:S02]  /*43840*/  LDL.LU.64 R20, [R1+0x6280] ;  /* 0x0062800001147983 */ /* 0x000f240000300a00 */
[----:B------:R-:W-:Y:S01]  /*43850*/  STL [R1+0x6134], R5 ;  /* 0x0061340501007387 */ /* 0x000fe20000100800 */
[C---:B----4-:R-:W-:Y:S08]  /*43860*/  HMMA.16816.F32 R12, R16.reuse, R14, R20 ;  /* 0x0000000e100c723c */ /* 0x050ff00000001814 */
[----:B--2---:R-:W-:Y:S01]  /*43870*/  HMMA.16816.F32 R8, R16, R26, R8 ;  /* 0x0000001a1008723c */ /* 0x004fe20000001808 */
[----:B------:R-:W2:Y:S01]  /*43880*/  LDL.LU.64 R22, [R1+0x6278] ;  /* 0x0062780001167983 */ /* 0x000ea20000300a00 */
[----:B------:R-:W3:Y:S11]  /*43890*/  LDL.LU.64 R20, [R1+0x6270] ;  /* 0x0062700001147983 */ /* 0x000ef60000300a00 */
[----:B------:R-:W-:Y:S02]  /*438a0*/  @!UPT UIADD3 URZ, URZ, URZ, URZ ;  /* 0x0000003f3f3ff290 */ /* 0x000fe4000fffe03f */
[----:B------:R0:W-:Y:S01]  /*438b0*/  STL.64 [R1+0x1a0], R12 ;  /* 0x0001a00c01007387 */ /* 0x0001e20000100a00 */
[----:B------:R1:W-:Y:S03]  /*438c0*/  STL.64 [R1+0x1a8], R14 ;  /* 0x0001a80e01007387 */ /* 0x0003e60000100a00 */
[----:B0-----:R-:W4:Y:S04]  /*438d0*/  LDL.LU R12, [R1+0xe0] ;  /* 0x0000e000010c7983 */ /* 0x001f280000300800 */
[----:B------:R0:W-:Y:S02]  /*438e0*/  STL.64 [R1+0x190], R8 ;  /* 0x0001900801007387 */ /* 0x0001e40000100a00 */
[----:B------:R0:W-:Y:S02]  /*438f0*/  STL.64 [R1+0x198], R10 ;  /* 0x0001980a01007387 */ /* 0x0001e40000100a00 */
[----:B------:R-:W4:Y:S01]  /*43900*/  LDL.LU R13, [R1+0xe4] ;  /* 0x0000e400010d7983 */ /* 0x000f220000300800 */
[----:B-1----:R-:W2:Y:S01]  /*43910*/  LDL.LU R14, [R1+0xe8] ;  /* 0x0000e800010e7983 */ /* 0x002ea20000300800 */
[----:B------:R-:W2:Y:S03]  /*43920*/  LDL.LU R15, [R1+0xec] ;  /* 0x0000ec00010f7983 */ /* 0x000ea60000300800 */
[----:B--2---:R1:W-:Y:S01]  /*43930*/  STL.64 [R1+0x6170], R14 ;  /* 0x0061700e01007387 */ /* 0x0043e20000100a00 */
[----:B----4-:R-:W-:Y:S02]  /*43940*/  STL.64 [R1+0x6168], R12 ;  /* 0x0061680c01007387 */ /* 0x010fe40000100a00 */
[----:B0-----:R-:W2:Y:S02]  /*43950*/  LDL.LU R8, [R1+0xf0] ;  /* 0x0000f00001087983 */ /* 0x001ea40000300800 */
[----:B------:R-:W2:Y:S01]  /*43960*/  LDL.LU R9, [R1+0xf4] ;  /* 0x0000f40001097983 */ /* 0x000ea20000300800 */
[----:B------:R-:W4:Y:S01]  /*43970*/  LDL.LU R10, [R1+0xf8] ;  /* 0x0000f800010a7983 */ /* 0x000f220000300800 */
[----:B------:R-:W4:Y:S02]  /*43980*/  LDL.LU R11, [R1+0xfc] ;  /* 0x0000fc00010b7983 */ /* 0x000f240000300800 */
[----:B-1----:R-:W-:-:S02]  /*43990*/  IMAD.MOV.U32 R14, RZ, RZ, R28 ;  /* 0x000000ffff0e7224 */ /* 0x002fc400078e001c */
[----:B------:R-:W-:Y:S01]  /*439a0*/  IMAD.MOV.U32 R15, RZ, RZ, R3 ;  /* 0x000000ffff0f7224 */ /* 0x000fe200078e0003 */
[----:B----4-:R-:W-:Y:S01]  /*439b0*/  STL.64 [R1+0x6180], R10 ;  /* 0x0061800a01007387 */ /* 0x010fe20000100a00 */
[----:B--2---:R0:W-:Y:S02]  /*439c0*/  STL.64 [R1+0x6178], R8 ;  /* 0x0061780801007387 */ /* 0x0041e40000100a00 */
[----:B------:R-:W2:Y:S02]  /*439d0*/  LDL.LU R28, [R1+0x626c] ;  /* 0x00626c00011c7983 */ /* 0x000ea40000300800 */
[----:B------:R-:W4:Y:S01]  /*439e0*/  LDL.LU R3, [R1+0x6268] ;  /* 0x0062680001037983 */ /* 0x000f220000300800 */
[----:B------:R1:W-:Y:S04]  /*439f0*/  STL.64 [R1+0x6188], R14 ;  /* 0x0061880e01007387 */ /* 0x0003e80000100a00 */
[----:B0-----:R-:W2:Y:S01]  /*43a00*/  LDL.LU R8, [R1+0x100] ;  /* 0x0001000001087983 */ /* 0x001ea20000300800 */
[----:B------:R-:W2:Y:S02]  /*43a10*/  LDL.LU R9, [R1+0x104] ;  /* 0x0001040001097983 */ /* 0x000ea40000300800 */
[----:B------:R-:W2:Y:S02]  /*43a20*/  LDL.LU R10, [R1+0x108] ;  /* 0x00010800010a7983 */ /* 0x000ea40000300800 */
[----:B------:R-:W2:Y:S02]  /*43a30*/  LDL.LU R11, [R1+0x10c] ;  /* 0x00010c00010b7983 */ /* 0x000ea40000300800 */
[----:B-1----:R-:W-:-:S02]  /*43a40*/  IMAD.MOV.U32 R14, RZ, RZ, R23 ;  /* 0x000000ffff0e7224 */ /* 0x002fc400078e0017 */
[----:B------:R-:W-:Y:S02]  /*43a50*/  IMAD.MOV.U32 R15, RZ, RZ, R22 ;  /* 0x000000ffff0f7224 */ /* 0x000fe400078e0016 */
[----:B------:R-:W-:Y:S02]  /*43a60*/  IMAD.MOV.U32 R22, RZ, RZ, R29 ;  /* 0x000000ffff167224 */ /* 0x000fe400078e001d */
[----:B------:R-:W-:Y:S02]  /*43a70*/  IMAD.MOV.U32 R23, RZ, RZ, R4 ;  /* 0x000000ffff177224 */ /* 0x000fe400078e0004 */
[----:B------:R-:W-:Y:S01]  /*43a80*/  IMAD.MOV.U32 R5, RZ, RZ, R27 ;  /* 0x000000ffff057224 */ /* 0x000fe200078e001b */
[----:B--2---:R-:W-:Y:S01]  /*43a90*/  STL.64 [R1+0x6198], R10 ;  /* 0x0061980a01007387 */ /* 0x004fe20000100a00 */
[----:B------:R0:W-:Y:S02]  /*43aa0*/  STL.64 [R1+0x6190], R8 ;  /* 0x0061900801007387 */ /* 0x0001e40000100a00 */
[----:B------:R-:W-:Y:S01]  /*43ab0*/  STL.64 [R1+0x61a0], R14 ;  /* 0x0061a00e01007387 */ /* 0x000fe20000100a00 */
[----:B0-----:R-:W2:Y:S01]  /*43ac0*/  LDL.LU R8, [R1+0x110] ;  /* 0x0001100001087983 */ /* 0x001ea20000300800 */
[----:B------:R-:W2:Y:S02]  /*43ad0*/  LDL.LU R9, [R1+0x114] ;  /* 0x0001140001097983 */ /* 0x000ea40000300800 */
[----:B------:R-:W2:Y:S02]  /*43ae0*/  LDL.LU R10, [R1+0x118] ;  /* 0x00011800010a7983 */ /* 0x000ea40000300800 */
[----:B------:R-:W2:Y:S01]  /*43af0*/  LDL.LU R11, [R1+0x11c] ;  /* 0x00011c00010b7983 */ /* 0x000ea20000300800 */
[----:B------:R-:W2:Y:S01]  /*43b00*/  LDL.LU R29, [R1+0x6264] ;  /* 0x00626400011d7983 */ /* 0x000ea20000300800 */
[----:B------:R-:W2:Y:S02]  /*43b10*/  LDL.LU R4, [R1+0x6260] ;  /* 0x0062600001047983 */ /* 0x000ea40000300800 */
[----:B------:R0:W-:Y:S02]  /*43b20*/  STL.64 [R1+0x61f0], R22 ;  /* 0x0061f01601007387 */ /* 0x0001e40000100a00 */
[----:B------:R-:W2:Y:S01]  /*43b30*/  LDL.LU R24, [R1+0x130] ;  /* 0x0001300001187983 */ /* 0x000ea20000300800 */
[----:B------:R-:W2:Y:S01]  /*43b40*/  LDL.LU R25, [R1+0x134] ;  /* 0x0001340001197983 */ /* 0x000ea20000300800 */
[----:B------:R-:W2:Y:S02]  /*43b50*/  LDL.LU R26, [R1+0x138] ;  /* 0x00013800011a7983 */ /* 0x000ea40000300800 */
[----:B------:R-:W2:Y:S01]  /*43b60*/  LDL.LU R27, [R1+0x13c] ;  /* 0x00013c00011b7983 */ /* 0x000ea20000300800 */
[----:B0-----:R-:W2:Y:S04]  /*43b70*/  LDL.LU.64 R22, [R1+0x68] ;  /* 0x0000680001167983 */ /* 0x001ea80000300a00 */
[----:B--2---:R0:W-:Y:S02]  /*43b80*/  STL.64 [R1+0x6208], R22 ;  /* 0x0062081601007387 */ /* 0x0041e40000100a00 */
[----:B0-----:R-:W-:-:S02]  /*43b90*/  IMAD.MOV.U32 R22, RZ, RZ, R0 ;  /* 0x000000ffff167224 */ /* 0x001fc400078e0000 */
[----:B------:R-:W-:Y:S01]  /*43ba0*/  IMAD.MOV.U32 R23, RZ, RZ, R2 ;  /* 0x000000ffff177224 */ /* 0x000fe200078e0002 */
[----:B------:R-:W2:Y:S01]  /*43bb0*/  LDL.LU R0, [R1+0x625c] ;  /* 0x00625c0001007983 */ /* 0x000ea20000300800 */
[----:B------:R-:W2:Y:S03]  /*43bc0*/  LDL.LU R2, [R1+0x6258] ;  /* 0x0062580001027983 */ /* 0x000ea60000300800 */
[----:B------:R-:W-:Y:S01]  /*43bd0*/  STL.64 [R1+0x6220], R22 ;  /* 0x0062201601007387 */ /* 0x000fe20000100a00 */
[----:B------:R-:W-:Y:S02]  /*43be0*/  STL.64 [R1+0x61e8], R26 ;  /* 0x0061e81a01007387 */ /* 0x000fe40000100a00 */
[----:B------:R0:W-:Y:S02]  /*43bf0*/  STL.64 [R1+0x61e0], R24 ;  /* 0x0061e01801007387 */ /* 0x0001e40000100a00 */
[----:B0-----:R-:W2:Y:S01]  /*43c00*/  LDL.LU R24, [R1+0x140] ;  /* 0x0001400001187983 */ /* 0x001ea20000300800 */
[----:B------:R-:W2:Y:S02]  /*43c10*/  LDL.LU R25, [R1+0x144] ;  /* 0x0001440001197983 */ /* 0x000ea40000300800 */
[----:B------:R-:W2:Y:S02]  /*43c20*/  LDL.LU R26, [R1+0x148] ;  /* 0x00014800011a7983 */ /* 0x000ea40000300800 */
[----:B------:R-:W2:Y:S01]  /*43c30*/  LDL.LU R27, [R1+0x14c] ;  /* 0x00014c00011b7983 */ /* 0x000ea20000300800 */
[----:B------:R-:W2:Y:S04]  /*43c40*/  LDL.LU.64 R22, [R1+0x88] ;  /* 0x0000880001167983 */ /* 0x000ea80000300a00 */
[----:B--2---:R4:W-:Y:S02]  /*43c50*/  STL.64 [R1+0x6238], R22 ;  /* 0x0062381601007387 */ /* 0x0049e40000100a00 */
[----:B----4-:R-:W-:-:S02]  /*43c60*/  IMAD.MOV.U32 R22, RZ, RZ, R3 ;  /* 0x000000ffff167224 */ /* 0x010fc400078e0003 */
[----:B------:R-:W-:Y:S01]  /*43c70*/  IMAD.MOV.U32 R23, RZ, RZ, R28 ;  /* 0x000000ffff177224 */ /* 0x000fe200078e001c */
[----:B------:R-:W2:Y:S01]  /*43c80*/  LDL.LU R3, [R1+0x6254] ;  /* 0x0062540001037983 */ /* 0x000ea20000300800 */
[----:B------:R-:W4:Y:S02]  /*43c90*/  LDL.LU R28, [R1+0x6250] ;  /* 0x00625000011c7983 */ /* 0x000f240000300800 */
[----:B------:R-:W-:Y:S02]  /*43ca0*/  STL.64 [R1+0x6200], R26 ;  /* 0x0062001a01007387 */ /* 0x000fe40000100a00 */
[----:B------:R0:W-:Y:S02]  /*43cb0*/  STL.64 [R1+0x61f8], R24 ;  /* 0x0061f81801007387 */ /* 0x0001e40000100a00 */
        /* <DEDUP_REMOVED lines=22> */
[----:B---3--:R-:W-:-:S02]  /*43e20*/  IMAD.MOV.U32 R14, RZ, RZ, R21 ;  /* 0x000000ffff0e7224 */ /* 0x008fc400078e0015 */
[----:B------:R-:W-:Y:S01]  /*43e30*/  IMAD.MOV.U32 R15, RZ, RZ, R20 ;  /* 0x000000ffff0f7224 */ /* 0x000fe200078e0014 */
[----:B------:R0:W-:Y:S01]  /*43e40*/  STL.64 [R1+0x61b0], R10 ;  /* 0x0061b00a01007387 */ /* 0x0001e20000100a00 */
[----:B------:R1:W-:Y:S02]  /*43e50*/  STL.64 [R1+0x61a8], R8 ;  /* 0x0061a80801007387 */ /* 0x0003e40000100a00 */
[----:B------:R3:W-:Y:S02]  /*43e60*/  STL [R1+0x6138], R5 ;  /* 0x0061380501007387 */ /* 0x0007e40000100800 */
[----:B0-----:R-:W-:Y:S02]  /*43e70*/  IMAD.MOV.U32 R10, RZ, RZ, R2 ;  /* 0x000000ffff0a7224 */ /* 0x001fe400078e0002 */
[----:B------:R-:W-:Y:S01]  /*43e80*/  IMAD.MOV.U32 R11, RZ, RZ, R0 ;  /* 0x000000ffff0b7224 */ /* 0x000fe200078e0000 */
[C---:B--2---:R-:W-:Y:S01]  /*43e90*/  HMMA.16816.F32 R20, R16.reuse, R22, R24 ;  /* 0x000000161014723c */ /* 0x044fe20000001818 */
[----:B------:R-:W2:Y:S01]  /*43ea0*/  LDL.LU.64 R26, [R1+0x6248] ;  /* 0x00624800011a7983 */ /* 0x000ea20000300a00 */
[----:B------:R-:W2:Y:S11]  /*43eb0*/  LDL.LU.64 R24, [R1+0x6240] ;  /* 0x0062400001187983 */ /* 0x000eb60000300a00 */
[----:B------:R-:W-:Y:S11]  /*43ec0*/  @!UPT UIADD3 URZ, URZ, URZ, URZ ;  /* 0x0000003f3f3ff290 */ /* 0x000ff6000fffe03f */
[----:B------:R-:W-:Y:S02]  /*43ed0*/  IMAD.MOV.U32 R2, RZ, RZ, R22 ;  /* 0x000000ffff027224 */ /* 0x000fe400078e0016 */
[----:B------:R-:W-:Y:S02]  /*43ee0*/  IMAD.MOV.U32 R0, RZ, RZ, R23 ;  /* 0x000000ffff007224 */ /* 0x000fe400078e0017 */
[----:B------:R-:W2:Y:S01]  /*43ef0*/  LDL.LU.64 R22, [R1+0x6238] ;  /* 0x0062380001167983 */ /* 0x000ea20000300a00 */
[----:B-1----:R-:W-:Y:S02]  /*43f00*/  IMAD.MOV.U32 R9, RZ, RZ, R3 ;  /* 0x000000ffff097224 */ /* 0x002fe400078e0003 */
[----:B----4-:R-:W-:Y:S02]  /*43f10*/  IMAD.MOV.U32 R8, RZ, RZ, R28 ;  /* 0x000000ffff087224 */ /* 0x010fe400078e001c */
[----:B------:R-:W-:Y:S02]  /*43f20*/  IMAD.MOV.U32 R3, RZ, RZ, R21 ;  /* 0x000000ffff037224 */ /* 0x000fe400078e0015 */
[----:B------:R-:W-:Y:S01]  /*43f30*/  IMAD.MOV.U32 R28, RZ, RZ, R20 ;  /* 0x000000ffff1c7224 */ /* 0x000fe200078e0014 */
[----:B------:R-:W-:Y:S01]  /*43f40*/  STL [R1+0x59ec], R0 ;  /* 0x0059ec0001007387 */ /* 0x000fe20000100800 */
[----:B------:R-:W-:Y:S02]  /*43f50*/  STL [R1+0x59e8], R2 ;  /* 0x0059e80201007387 */ /* 0x000fe40000100800 */
[----:B------:R-:W-:Y:S01]  /*43f60*/  STL [R1+0x58c8], R3 ;  /* 0x0058c80301007387 */ /* 0x000fe20000100800 */
[----:B------:R0:W-:Y:S01]  /*43f70*/  STL [R1+0x58c4], R28 ;  /* 0x0058c41c01007387 */ /* 0x0001e20000100800 */
[----:B--2---:R-:W-:Y:S01]  /*43f80*/  HMMA.16816.F32 R24, R16, R22, R24 ;  /* 0x000000161018723c */ /* 0x004fe20000001818 */
[----:B---3--:R-:W-:-:S02]  /*43f90*/  IMAD.MOV.U32 R5, RZ, RZ, R22 ;  /* 0x000000ffff057224 */ /* 0x008fc400078e0016 */
[----:B0-----:R-:W-:Y:S11]  /*43fa0*/  IMAD.MOV.U32 R28, RZ, RZ, R23 ;  /* 0x000000ffff1c7224 */ /* 0x001ff600078e0017 */
        /* <DEDUP_REMOVED lines=33> */
[----:B--2---:R-:W-:Y:S02]  /*441c0*/  HMMA.16816.F32 R16, R16, R22, R24 ;  /* 0x000000161010723c */ /* 0x004fe40000001818 */
[----:B------:R-:W2:Y:S01]  /*441d0*/  LDL.LU.64 R26, [R1+0x61d0] ;  /* 0x0061d000011a7983 */ /* 0x000ea20000300a00 */
[----:B------:R-:W3:Y:S02]  /*441e0*/  LDL.LU.64 R24, [R1+0x61c8] ;  /* 0x0061c80001187983 */ /* 0x000ee40000300a00 */
[----:B------:R-:W-:-:S02]  /*441f0*/  IMAD.MOV.U32 R5, RZ, RZ, R22 ;  /* 0x000000ffff057224 */ /* 0x000fc400078e0016 */
[----:B------:R-:W-:Y:S11]  /*44200*/  IMAD.MOV.U32 R28, RZ, RZ, R23 ;  /* 0x000000ffff1c7224 */ /* 0x000ff600078e0017 */
[----:B------:R-:W-:Y:S05]  /*44210*/  @!UPT UIADD3 URZ, URZ, URZ, URZ ;  /* 0x0000003f3f3ff290 */ /* 0x000fea000fffe03f */
[----:B------:R0:W-:Y:S01]  /*44220*/  STL.64 [R1+0x960], R16 ;  /* 0x0009601001007387 */ /* 0x0001e20000100a00 */
[----:B------:R1:W-:Y:S02]  /*44230*/  STL.64 [R1+0x968], R18 ;  /* 0x0009681201007387 */ /* 0x0003e40000100a00 */
[----:B------:R-:W4:Y:S02]  /*44240*/  LDL.LU.64 R22, [R1+0x61c0] ;  /* 0x0061c00001167983 */ /* 0x000f240000300a00 */
[----:B------:R-:W4:Y:S01]  /*44250*/  LDL.LU.64 R20, [R1+0x61b8] ;  /* 0x0061b80001147983 */ /* 0x000f220000300a00 */
[----:B0-----:R-:W2:Y:S01]  /*44260*/  LDL.LU R16, [R1+0xd0] ;  /* 0x0000d00001107983 */ /* 0x001ea20000300800 */
[----:B-1----:R-:W2:Y:S01]  /*44270*/  LDL.LU R18, [R1+0xd8] ;  /* 0x0000d80001127983 */ /* 0x002ea20000300800 */
[C---:B----4-:R-:W-:Y:S02]  /*44280*/  HMMA.16816.F32 R12, R20.reuse, R14, R8 ;  /* 0x0000000e140c723c */ /* 0x050fe40000001808 */
[----:B------:R-:W4:Y:S01]  /*44290*/  LDL.LU.64 R10, [R1+0x61b0] ;  /* 0x0061b000010a7983 */ /* 0x000f220000300a00 */
[----:B------:R-:W4:Y:S11]  /*442a0*/  LDL.LU.64 R8, [R1+0x61a8] ;  /* 0x0061a80001087983 */ /* 0x000f360000300a00 */
[----:B------:R-:W-:Y:S09]  /*442b0*/  @!UPT UIADD3 URZ, URZ, URZ, URZ ;  /* 0x0000003f3f3ff290 */ /* 0x000ff2000fffe03f */
[----:B------:R-:W-:Y:S01]  /*442c0*/  STL.64 [R1+0x940], R12 ;  /* 0x0009400c01007387 */ /* 0x000fe20000100a00 */
[----:B------:R0:W-:Y:S03]  /*442d0*/  STL.64 [R1+0x948], R14 ;  /* 0x0009480e01007387 */ /* 0x0001e60000100a00 */
[----:B0-----:R-:W4:Y:S02]  /*442e0*/  LDL.LU.64 R14, [R1+0x61a0] ;  /* 0x0061a000010e7983 */ /* 0x001f240000300a00 */
        /* <DEDUP_REMOVED lines=8> */
[----:B------:R-:W2:Y:S01]  /*44370*/  LDL.LU.64 R10, [R1+0x6180] ;  /* 0x00618000010a7983 */ /* 0x000ea20000300a00 */
[----:B------:R-:W2:Y:S11]  /*44380*/  LDL.LU.64 R8, [R1+0x6178] ;  /* 0x0061780001087983 */ /* 0x000eb60000300a00 */
[----:B------:R-:W-:Y:S09]  /*44390*/  @!UPT UIADD3 URZ, URZ, URZ, URZ ;  /* 0x0000003f3f3ff290 */ /* 0x000ff2000fffe03f */
[----:B------:R-:W-:Y:S01]  /*443a0*/  STL.64 [R1+0x900], R12 ;  /* 0x0009000c01007387 */ /* 0x000fe20000100a00 */
[----:B------:R0:W-:Y:S03]  /*443b0*/  STL.64 [R1+0x908], R14 ;  /* 0x0009080e01007387 */ /* 0x0001e60000100a00 */
[----:B0-----:R-:W4:Y:S01]  /*443c0*/  LDL.LU.64 R14, [R1+0x6170] ;  /* 0x00617000010e7983 */ /* 0x001f220000300a00 */
[----:B------:R-:W4:Y:S01]  /*443d0*/  LDL.LU.64 R12, [R1+0x6168] ;  /* 0x00616800010c7983 */ /* 0x000f220000300a00 */
[----:B--2---:R-:W-:Y:S11]  /*443e0*/  HMMA.16816.F32 R8, R20, R26, R8 ;  /* 0x0000001a1408723c */ /* 0x004ff60000001808 */
[----:B------:R-:W-:Y:S11]  /*443f0*/  @!UPT UIADD3 URZ, URZ, URZ, URZ ;  /* 0x0000003f3f3ff290 */ /* 0x000ff6000fffe03f */
[----:B------:R-:W-:Y:S01]  /*44400*/  @!UPT UIADD3 URZ, URZ, URZ, URZ ;  /* 0x0000003f3f3ff290 */ /* 0x000fe2000fffe03f */
[----:B------:R-:W-:Y:S01]  /*44410*/  STL.64 [R1+0x8f0], R8 ;  /* 0x0008f00801007387 */ /* 0x000fe20000100a00 */
[----:B------:R0:W-:Y:S03]  /*44420*/  STL.64 [R1+0x8f8], R10 ;  /* 0x0008f80a01007387 */ /* 0x0001e60000100a00 */
[----:B0-----:R-:W4:Y:S01]  /*44430*/  LDL.LU.64 R10, [R1+0x6160] ;  /* 0x00616000010a7983 */ /* 0x001f220000300a00 */
[----:B------:R-:W2:Y:S02]  /*44440*/  LDL.LU.64 R8, [R1+0x6158] ;  /* 0x0061580001087983 */ /* 0x000ea40000300a00 */
[----:B---3--:R-:W-:Y:S02]  /*44450*/  IMAD.MOV.U32 R17, RZ, RZ, R24 ;  /* 0x000000ffff117224 */ /* 0x008fe400078e0018 */
[----:B------:R-:W-:-:S07]  /*44460*/  IMAD.MOV.U32 R19, RZ, RZ, R4 ;  /* 0x000000ffff137224 */ /* 0x000fce00078e0004 */
[C---:B------:R-:W-:Y:S01]  /*44470*/  HMMA.16816.F32 R16, R20.reuse, R6, R16 ;  /* 0x000000061410723c */ /* 0x040fe20000001810 */
[----:B------:R-:W0:Y:S04]  /*44480*/  S2R R24, SR_TID.X ;  /* 0x0000000000187919 */ /* 0x000e280000002100 */
[----:B------:R-:W1:Y:S03]  /*44490*/  S2R R4, SR_TID.X ;  /* 0x0000000000047919 */ /* 0x000e660000002100 */
[----:B----4-:R-:W-:Y:S11]  /*444a0*/  HMMA.16816.F32 R12, R20, R10, R12 ;  /* 0x0000000a140c723c */ /* 0x010ff6000000180c */
[----:B------:R-:W-:Y:S11]  /*444b0*/  @!UPT UIADD3 URZ, URZ, URZ, URZ ;  /* 0x0000003f3f3ff290 */ /* 0x000ff6000fffe03f */
[----:B------:R-:W-:Y:S01]  /*444c0*/  @!UPT UIADD3 URZ, URZ, URZ, URZ ;  /* 0x0000003f3f3ff290 */ /* 0x000fe2000fffe03f */
[----:B------:R3:W-:Y:S01]  /*444d0*/  STL.64 [R1+0x8e0], R12 ;  /* 0x0008e00c01007387 */ /* 0x0007e20000100a00 */
[----:B------:R-:W-:Y:S03]  /*444e0*/  STL.64 [R1+0x8e8], R14 ;  /* 0x0008e80e01007387 */ /* 0x000fe60000100a00 */
[----:B---3--:R-:W3:Y:S01]  /*444f0*/  LDL.LU.64 R12, [R1+0x6150] ;  /* 0x00615000010c7983 */ /* 0x008ee20000300a00 */
[----:B------:R-:W-:Y:S02]  /*44500*/  STL.64 [R1+0x8d0], R16 ;  /* 0x0008d01001007387 */ /* 0x000fe40000100a00 */
[----:B------:R-:W-:Y:S02]  /*44510*/  STL.64 [R1+0x8d8], R18 ;  /* 0x0008d81201007387 */ /* 0x000fe40000100a00 */
[----:B------:R-:W4:Y:S01]  /*44520*/  LDSM.16.MT88.4 R16, [R25+0x8000] ;  /* 0x008000001910783b */ /* 0x000f220000004200 */
[----:B0-----:R-:W-:Y:S01]  /*44530*/  LOP3.LUT R24, R24, 0x7, RZ, 0xc0, !PT ;  /* 0x0000000718187812 */ /* 0x001fe200078ec0ff */
[----:B-1----:R-:W-:-:S04]  /*44540*/  IMAD.SHL.U32 R4, R4, 0x2, RZ ;  /* 0x0000000204047824 */ /* 0x002fc800078e00ff */
[----:B------:R-:W-:-:S05]  /*44550*/  IMAD R24, R24, 0x110, RZ ;  /* 0x0000011018187824 */ /* 0x000fca00078e02ff */
[----:B------:R-:W-:-:S04]  /*44560*/  LOP3.LUT R4, R24, 0x30, R4, 0x78, !PT ;  /* 0x0000003018047812 */ /* 0x000fc800078e7804 */
[----:B------:R-:W-:-:S05]  /*44570*/  LOP3.LUT R4, R4, 0x40, RZ, 0x3c, !PT ;  /* 0x0000004004047812 */ /* 0x000fca00078e3cff */
[----:B------:R-:W-:Y:S04]  /*44580*/  LDSM.16.M88.4 R24, [R4+0x20800] ;  /* 0x020800000418783b */ /* 0x000fe80000000200 */
[----:B----4-:R3:W-:Y:S01]  /*44590*/  STL.64 [R1+0x6050], R18 ;  /* 0x0060501201007387 */ /* 0x0107e20000100a00 */
[----:B------:R-:W-:Y:S02]  /*445a0*/  STL.64 [R1+0x6048], R16 ;  /* 0x0060481001007387 */ /* 0x000fe40000100a00 */
[----:B---3--:R-:W-:Y:S02]  /*445b0*/  IMAD.MOV.U32 R18, RZ, RZ, R13 ;  /* 0x000000ffff127224 */ /* 0x008fe400078e000d */
[----:B------:R-:W-:Y:S02]  /*445c0*/  IMAD.MOV.U32 R19, RZ, RZ, R12 ;  /* 0x000000ffff137224 */ /* 0x000fe400078e000c */
[----:B------:R-:W0:Y:S04]  /*445d0*/  LDSM.16.M88.4 R12, [R4+0x20000] ;  /* 0x02000000040c783b */ /* 0x000e280000000200 */
[----:B0-----:R-:W-:Y:S01]  /*445e0*/  STL.64 [R1+0x20], R12 ;  /* 0x0000200c01007387 */ /* 0x001fe20000100a00 */
[----:B------:R-:W-:Y:S02]  /*445f0*/  STL.64 [R1+0x28], R14 ;  /* 0x0000280e01007387 */ /* 0x000fe40000100a00 */
[----:B------:R-:W-:Y:S02]  /*44600*/  STL.64 [R1+0x10], R24 ;  /* 0x0000101801007387 */ /* 0x000fe40000100a00 */
[----:B------:R-:W-:Y:S02]  /*44610*/  STL.64 [R1+0x18], R26 ;  /* 0x0000181a01007387 */ /* 0x000fe40000100a00 */
[----:B------:R-:W0:Y:S04]  /*44620*/  LDSM.16.M88.4 R24, [R4+0x21800] ;  /* 0x021800000418783b */ /* 0x000e280000000200 */
[----:B------:R-:W1:Y:S04]  /*44630*/  LDSM.16.M88.4 R12, [R4+0x21000] ;  /* 0x02100000040c783b */ /* 0x000e680000000200 */
[----:B0-----:R-:W-:Y:S01]  /*44640*/  STL.64 [R1+0x6010], R26 ;  /* 0x0060101a01007387 */ /* 0x001fe20000100a00 */
[----:B-1----:R-:W-:Y:S02]  /*44650*/  STL.64 [R1], R12 ;  /* 0x0000000c01007387 */ /* 0x002fe40000100a00 */
[----:B------:R-:W-:Y:S02]  /*44660*/  STL.64 [R1+0x8], R14 ;  /* 0x0000080e01007387 */ /* 0x000fe40000100a00 */
[----:B------:R0:W-:Y:S01]  /*44670*/  STL.64 [R1+0x6008], R24 ;  /* 0x0060081801007387 */ /* 0x0001e20000100a00 */
[----:B------:R-:W1:Y:S04]  /*44680*/  LDSM.16.M88.4 R12, [R4+0x22000] ;  /* 0x02200000040c783b */ /* 0x000e680000000200 */
[----:B0-----:R-:W3:Y:S01]  /*44690*/  LDL.LU R24, [R1+0x830] ;  /* 0x0008300001187983 */ /* 0x001ee20000300800 */
[----:B--2---:R-:W-:-:S02]  /*446a0*/  IMAD.MOV.U32 R26, RZ, RZ, R9 ;  /* 0x000000ffff1a7224 */ /* 0x004fc400078e0009 */
[----:B------:R-:W-:Y:S02]  /*446b0*/  IMAD.MOV.U32 R27, RZ, RZ, R8 ;  /* 0x000000ffff1b7224 */ /* 0x000fe400078e0008 */
[----:B------:R-:W0:Y:S01]  /*446c0*/  LDSM.16.M88.4 R8, [R4+0x22800] ;  /* 0x022800000408783b */ /* 0x000e220000000200 */
[----:B------:R-:W-:-:S03]  /*446d0*/  IMAD.MOV.U32 R25, RZ, RZ, R29 ;  /* 0x000000ffff197224 */ /* 0x000fc600078e001d */
[----:B-1----:R-:W-:Y:S01]  /*446e0*/  STL [R1+0x565c], R14 ;  /* 0x00565c0e01007387 */ /* 0x002fe20000100800 */
[----:B------:R-:W-:Y:S03]  /*446f0*/  STL [R1+0x5658], R15 ;  /* 0x0056580f01007387 */ /* 0x000fe60000100800 */
[----:B0-----:R0:W-:Y:S04]  /*44700*/  STL [R1+0x5750], R10 ;  /* 0x0057500a01007387 */ /* 0x0011e80000100800 */
[----:B0-----:R-:W2:Y:S01]  /*44710*/  LDL R10, [R1+0x9d0] ;  /* 0x0009d000010a7983 */ /* 0x001ea20000100800 */
[----:B------:R-:W-:Y:S01]  /*44720*/  STL [R1+0x574c], R11 ;  /* 0x00574c0b01007387 */ /* 0x000fe20000100800 */
[----:B---3--:R-:W-:Y:S02]  /*44730*/  HMMA.16816.F32 R16, R20, R18, R24 ;  /* 0x000000121410723c */ /* 0x008fe40000001818 */
[----:B------:R-:W0:Y:S11]  /*44740*/  LDSM.16.M88.4 R24, [R4+0x23000] ;  /* 0x023000000418783b */ /* 0x000e360000000200 */
[----:B------:R-:W-:Y:S10]  /*44750*/  @!UPT UIADD3 URZ, URZ, URZ, URZ ;  /* 0x0000003f3f3ff290 */ /* 0x000ff4000fffe03f */
[----:B------:R-:W-:Y:S01]  /*44760*/  STL.64 [R1+0x880], R16 ;  /* 0x0008801001007387 */ /* 0x000fe20000100a00 */
[----:B------:R-:W-:Y:S02]  /*44770*/  STL [R1+0x888], R18 ;  /* 0x0008881201007387 */ /* 0x000fe40000100800 */
[----:B------:R-:W-:Y:S02]  /*44780*/  STL.64 [R1+0x6128], R22 ;  /* 0x0061281601007387 */ /* 0x000fe40000100a00 */
[----:B------:R-:W-:Y:S02]  /*44790*/  STL.64 [R1+0x6120], R20 ;  /* 0x0061201401007387 */ /* 0x000fe40000100a00 */
[----:B------:R-:W1:Y:S01]  /*447a0*/  LDSM.16.M88.4 R20, [R4+0x23800] ;  /* 0x023800000414783b */ /* 0x000e620000000200 */
[----:B------:R-:W-:Y:S02]  /*447b0*/  IMAD.MOV.U32 R29, RZ, RZ, R19 ;  /* 0x000000ffff1d7224 */ /* 0x000fe400078e0013 */
[----:B------:R-:W3:Y:S03]  /*447c0*/  LDSM.16.M88.4 R16, [R4+0x24000] ;  /* 0x024000000410783b */ /* 0x000ee60000000200 */
[----:B------:R-:W-:Y:S04]  /*447d0*/  STL [R1+0x5858], R29 ;  /* 0x0058581d01007387 */ /* 0x000fe80000100800 */
[----:B0-----:R-:W-:Y:S01]  /*447e0*/  STL.64 [R1+0x30], R24 ;  /* 0x0000301801007387 */ /* 0x001fe20000100a00 */
[----:B------:R-:W-:Y:S03]  /*447f0*/  STL.64 [R1+0x38], R26 ;  /* 0x0000381a01007387 */ /* 0x000fe60000100a00 */
[----:B-1----:R-:W-:Y:S01]  /*44800*/  STL.64 [R1+0x150], R20 ;  /* 0x0001501401007387 */ /* 0x002fe20000100a00 */
[----:B------:R-:W-:Y:S02]  /*44810*/  STL.64 [R1+0x158], R22 ;  /* 0x0001581601007387 */ /* 0x000fe40000100a00 */
[----:B---3--:R-:W-:Y:S02]  /*44820*/  STL.64 [R1+0x140], R16 ;  /* 0x0001401001007387 */ /* 0x008fe40000100a00 */
[----:B------:R-:W-:Y:S01]  /*44830*/  IMAD.MOV.U32 R2, RZ, RZ, R16 ;  /* 0x000000ffff027224 */ /* 0x000fe200078e0010 */
[----:B------:R-:W-:Y:S01]  /*44840*/  STL.64 [R1+0x148], R18 ;  /* 0x0001481201007387 */ /* 0x000fe20000100a00 */
[----:B------:R-:W-:-:S02]  /*44850*/  IMAD.MOV.U32 R0, RZ, RZ, R17 ;  /* 0x000000ffff007224 */ /* 0x000fc400078e0011 */
[----:B------:R-:W0:Y:S01]  /*44860*/  LDSM.16.M88.4 R16, [R4+0x24800] ;  /* 0x024800000410783b */ /* 0x000e220000000200 */
[----:B------:R-:W-:Y:S04]  /*44870*/  LDSM.16.M88.4 R20, [R4+0x26800] ;  /* 0x026800000414783b */ /* 0x000fe80000000200 */
[----:B------:R-:W-:Y:S01]  /*44880*/  STL [R1+0x5fec], R0 ;  /* 0x005fec0001007387 */ /* 0x000fe20000100800 */
[----:B------:R-:W-:Y:S03]  /*44890*/  STL [R1+0x5fe8], R2 ;  /* 0x005fe80201007387 */ /* 0x000fe60000100800 */
[----:B0-----:R-:W-:Y:S01]  /*448a0*/  STL.64 [R1+0x130], R16 ;  /* 0x0001301001007387 */ /* 0x001fe20000100a00 */
[----:B------:R-:W-:-:S02]  /*448b0*/  IMAD.MOV.U32 R11, RZ, RZ, R16 ;  /* 0x000000ffff0b7224 */ /* 0x000fc400078e0010 */
[----:B------:R-:W-:Y:S02]  /*448c0*/  STL.64 [R1+0x138], R18 ;  /* 0x0001381201007387 */ /* 0x000fe40000100a00 */
[----:B------:R-:W-:Y:S02]  /*448d0*/  IMAD.MOV.U32 R3, RZ, RZ, R17 ;  /* 0x000000ffff037224 */ /* 0x000fe400078e0011 */
[----:B------:R-:W0:Y:S04]  /*448e0*/  LDSM.16.M88.4 R16, [R4+0x25000] ;  /* 0x025000000410783b */ /* 0x000e280000000200 */
[----:B------:R-:W-:Y:S01]  /*448f0*/  STL [R1+0x5ff4], R3 ;  /* 0x005ff40301007387 */ /* 0x000fe20000100800 */
[----:B------:R-:W-:Y:S02]  /*44900*/  STL [R1+0x5ff0], R11 ;  /* 0x005ff00b01007387 */ /* 0x000fe40000100800 */
[----:B0-----:R-:W-:-:S02]  /*44910*/  IMAD.MOV.U32 R15, RZ, RZ, R16 ;  /* 0x000000ffff0f7224 */ /* 0x001fc400078e0010 */
[----:B------:R-:W-:Y:S01]  /*44920*/  IMAD.MOV.U32 R14, RZ, RZ, R17 ;  /* 0x000000ffff0e7224 */ /* 0x000fe200078e0011 */
[----:B------:R-:W-:Y:S01]  /*44930*/  STL.64 [R1+0x120], R16 ;  /* 0x0001201001007387 */ /* 0x000fe20000100a00 */
[----:B------:R-:W-:Y:S02]  /*44940*/  STL.64 [R1+0x128], R18 ;  /* 0x0001281201007387 */ /* 0x000fe40000100a00 */
[----:B------:R-:W0:Y:S01]  /*44950*/  LDSM.16.M88.4 R16, [R4+0x25800] ;  /* 0x025800000410783b */ /* 0x000e220000000200 */
[----:B------:R-:W-:Y:S03]  /*44960*/  STL.64 [R1+0x6000], R14 ;  /* 0x0060000e01007387 */ /* 0x000fe60000100a00 */
[----:B------:R-:W-:Y:S02]  /*44970*/  STL.64 [R1+0x5ff8], R12 ;  /* 0x005ff80c01007387 */ /* 0x000fe40000100a00 */
[----:B------:R-:W3:Y:S02]  /*44980*/  LDL.64 R24, [R1] ;  /* 0x0000000001187983 */ /* 0x000ee40000100a00 */
[----:B------:R-:W1:Y:S01]  /*44990*/  LDSM.16.M88.4 R12, [R4+0x26000] ;  /* 0x02600000040c783b */ /* 0x000e620000000200 */
[----:B0-----:R-:W-:Y:S03]  /*449a0*/  STL.64 [R1+0x110], R16 ;  /* 0x0001101001007387 */ /* 0x001fe60000100a00 */
[----:B------:R0:W-:Y:S02]  /*449b0*/  STL.64 [R1+0x118], R18 ;  /* 0x0001181201007387 */ /* 0x0001e40000100a00 */
[----:B0-----:R-:W-:-:S02]  /*449c0*/  IMAD.MOV.U32 R18, RZ, RZ, R5 ;  /* 0x000000ffff127224 */ /* 0x001fc400078e0005 */
[----:B------:R-:W-:Y:S01]  /*449d0*/  IMAD.MOV.U32 R19, RZ, RZ, R28 ;  /* 0x000000ffff137224 */ /* 0x000fe200078e001c */
[----:B---3--:R-:W-:Y:S01]  /*449e0*/  STL.64 [R1+0x6028], R24 ;  /* 0x0060281801007387 */ /* 0x008fe20000100a00 */
[----:B-1----:R0:W-:Y:S02]  /*449f0*/  STL.64 [R1+0x100], R12 ;  /* 0x0001000c01007387 */ /* 0x0021e40000100a00 */
[----:B------:R1:W-:Y:S01]  /*44a00*/  STL.64 [R1+0x108], R14 ;  /* 0x0001080e01007387 */ /* 0x0003e20000100a00 */
[----:B0-----:R-:W3:Y:S01]  /*44a10*/  LDL.LU R12, [R1+0x4c0] ;  /* 0x0004c000010c7983 */ /* 0x001ee20000300800 */
[----:B------:R-:W3:Y:S02]  /*44a20*/  LDL.LU R13, [R1+0x4c4] ;  /* 0x0004c400010d7983 */ /* 0x000ee40000300800 */
[----:B-1----:R-:W4:Y:S02]  /*44a30*/  LDL.LU R14, [R1+0x4c8] ;  /* 0x0004c800010e7983 */ /* 0x002f240000300800 */
[----:B------:R-:W4:Y:S01]  /*44a40*/  LDL.LU R15, [R1+0x4cc] ;  /* 0x0004cc00010f7983 */ /* 0x000f220000300800 */
[----:B------:R-:W2:Y:S01]  /*44a50*/  LDL.LU R5, [R1+0x6148] ;  /* 0x0061480001057983 */ /* 0x000ea20000300800 */
[----:B------:R-:W2:Y:S02]  /*44a60*/  LDL.LU R28, [R1+0x6144] ;  /* 0x00614400011c7983 */ /* 0x000ea40000300800 */
[----:B------:R-:W-:Y:S02]  /*44a70*/  STL.64 [R1+0x6060], R18 ;  /* 0x0060601201007387 */ /* 0x000fe40000100a00 */
[----:B------:R-:W2:Y:S02]  /*44a80*/  LDL.64 R24, [R1+0x10] ;  /* 0x0000100001187983 */ /* 0x000ea40000100a00 */
[----:B--2---:R0:W-:Y:S04]  /*44a90*/  STL.64 [R1+0x6040], R24 ;  /* 0x0060401801007387 */ /* 0x0041e80000100a00 */
[----:B0-----:R-:W2:Y:S04]  /*44aa0*/  LDL.64 R24, [R1+0x20] ;  /* 0x0000200001187983 */ /* 0x001ea80000100a00 */
[----:B--2---:R0:W-:Y:S04]  /*44ab0*/  STL.64 [R1+0x6058], R24 ;  /* 0x0060581801007387 */ /* 0x0041e80000100a00 */
[----:B0-----:R-:W2:Y:S01]  /*44ac0*/  LDL.LU R24, [R1+0x970] ;  /* 0x0009700001187983 */ /* 0x001ea20000300800 */
[----:B------:R-:W2:Y:S02]  /*44ad0*/  LDL.LU R25, [R1+0x974] ;  /* 0x0009740001197983 */ /* 0x000ea40000300800 */
[----:B------:R-:W2:Y:S02]  /*44ae0*/  LDL.LU R26, [R1+0x978] ;  /* 0x00097800011a7983 */ /* 0x000ea40000300800 */
[----:B------:R-:W2:Y:S02]  /*44af0*/  LDL.LU R27, [R1+0x97c] ;  /* 0x00097c00011b7983 */ /* 0x000ea40000300800 */
[----:B--2---:R-:W-:Y:S01]  /*44b00*/  STL.64 [R1+0x6070], R26 ;  /* 0x0060701a01007387 */ /* 0x004fe20000100a00 */
[----:B------:R0:W-:Y:S02]  /*44b10*/  STL.64 [R1+0x6068], R24 ;  /* 0x0060681801007387 */ /* 0x0001e40000100a00 */
[----:B------:R-:W2:Y:S02]  /*44b20*/  LDL.LU R18, [R1+0x58] ;  /* 0x0000580001127983 */ /* 0x000ea40000300800 */
[----:B------:R-:W2:Y:S02]  /*44b30*/  LDL.LU R19, [R1+0x5c] ;  /* 0x00005c0001137983 */ /* 0x000ea40000300800 */
[----:B--2---:R1:W-:Y:S01]  /*44b40*/  STL.64 [R1+0x6078], R18 ;  /* 0x0060781201007387 */ /* 0x0043e20000100a00 */
[----:B0-----:R-:W2:Y:S02]  /*44b50*/  LDL.LU R24, [R1+0x980] ;  /* 0x0009800001187983 */ /* 0x001ea40000300800 */
[----:B------:R-:W2:Y:S02]  /*44b60*/  LDL.LU R25, [R1+0x984] ;  /* 0x0009840001197983 */ /* 0x000ea40000300800 */
[----:B------:R-:W2:Y:S01]  /*44b70*/  LDL.LU R26, [R1+0x988] ;  /* 0x00098800011a7983 */ /* 0x000ea20000300800 */
[----:B------:R-:W2:Y:S01]  /*44b80*/  LDL.LU R27, [R1+0x98c] ;  /* 0x00098c00011b7983 */ /* 0x000ea20000300800 */
[----:B-1----:R-:W-:-:S02]  /*44b90*/  IMAD.MOV.U32 R18, RZ, RZ, R28 ;  /* 0x000000ffff127224 */ /* 0x002fc400078e001c */
[----:B------:R-:W-:Y:S01]  /*44ba0*/  IMAD.MOV.U32 R19, RZ, RZ, R5 ;  /* 0x000000ffff137224 */ /* 0x000fe200078e0005 */
[----:B--2---:R-:W-:Y:S01]  /*44bb0*/  STL.64 [R1+0x6088], R26 ;  /* 0x0060881a01007387 */ /* 0x004fe20000100a00 */
[----:B------:R0:W-:Y:S02]  /*44bc0*/  STL.64 [R1+0x6080], R24 ;  /* 0x0060801801007387 */ /* 0x0001e40000100a00 */
[----:B------:R-:W2:Y:S02]  /*44bd0*/  LDL.LU R28, [R1+0x6140] ;  /* 0x00614000011c7983 */ /* 0x000ea40000300800 */
[----:B------:R-:W2:Y:S01]  /*44be0*/  LDL.LU R5, [R1+0x613c] ;  /* 0x00613c0001057983 */ /* 0x000ea20000300800 */
[----:B------:R1:W-:Y:S04]  /*44bf0*/  STL.64 [R1+0x6090], R18 ;  /* 0x0060901201007387 */ /* 0x0003e80000100a00 */
[----:B0-----:R-:W2:Y:S01]  /*44c00*/  LDL.LU R24, [R1+0x950] ;  /* 0x0009500001187983 */ /* 0x001ea20000300800 */
[----:B------:R-:W2:Y:S02]  /*44c10*/  LDL.LU R25, [R1+0x954] ;  /* 0x0009540001197983 */ /* 0x000ea40000300800 */
[----:B------:R-:W2:Y:S02]  /*44c20*/  LDL.LU R26, [R1+0x958] ;  /* 0x00095800011a7983 */ /* 0x000ea40000300800 */
[----:B------:R-:W2:Y:S02]  /*44c30*/  LDL.LU R27, [R1+0x95c] ;  /* 0x00095c00011b7983 */ /* 0x000ea40000300800 */
[----:B--2---:R-:W-:Y:S01]  /*44c40*/  STL.64 [R1+0x60a0], R26 ;  /* 0x0060a01a01007387 */ /* 0x004fe20000100a00 */
[----:B------:R0:W-:Y:S02]  /*44c50*/  STL.64 [R1+0x6098], R24 ;  /* 0x0060981801007387 */ /* 0x0001e40000100a00 */
[----:B-1----:R-:W2:Y:S02]  /*44c60*/  LDL.LU R18, [R1+0x78] ;  /* 0x0000780001127983 */ /* 0x002ea40000300800 */
        /* <DEDUP_REMOVED lines=9> */
[----:B------:R-:W-:Y:S02]  /*44d00*/  STL.64 [R1+0x60b0], R24 ;  /* 0x0060b01801007387 */ /* 0x000fe40000100a00 */
[----:B------:R-:W2:Y:S02]  /*44d10*/  LDL.LU R5, [R1+0x6138] ;  /* 0x0061380001057983 */ /* 0x000ea40000300800 */
[----:B------:R0:W-:Y:S02]  /*44d20*/  STL.64 [R1+0x60c0], R18 ;  /* 0x0060c01201007387 */ /* 0x0001e40000100a00 */
[----:B0-----:R-:W2:Y:S01]  /*44d30*/  LDL.LU R18, [R1+0x98] ;  /* 0x0000980001127983 */ /* 0x001ea20000300800 */
[----:B------:R-:W2:Y:S03]  /*44d40*/  LDL.LU R19, [R1+0x9c] ;  /* 0x00009c0001137983 */ /* 0x000ea60000300800 */
[----:B--2---:R0:W-:Y:S01]  /*44d50*/  STL.64 [R1+0x60d8], R18 ;  /* 0x0060d81201007387 */ /* 0x0041e20000100a00 */
[----:B------:R-:W2:Y:S02]  /*44d60*/  LDL.LU R24, [R1+0x910] ;  /* 0x0009100001187983 */ /* 0x000ea40000300800 */
[----:B------:R-:W2:Y:S02]  /*44d70*/  LDL.LU R25, [R1+0x914] ;  /* 0x0009140001197983 */ /* 0x000ea40000300800 */
[----:B------:R-:W2:Y:S01]  /*44d80*/  LDL.LU R26, [R1+0x918] ;  /* 0x00091800011a7983 */ /* 0x000ea20000300800 */
[----:B------:R-:W2:Y:S04]  /*44d90*/  LDL.LU R27, [R1+0x91c] ;  /* 0x00091c00011b7983 */ /* 0x000ea80000300800 */
[----:B0-----:R-:W2:Y:S01]  /*44da0*/  LDL.LU R18, [R1+0xa8] ;  /* 0x0000a80001127983 */ /* 0x001ea20000300800 */
[----:B------:R-:W-:-:S02]  /*44db0*/  IMAD.MOV.U32 R19, RZ, RZ, R5 ;  /* 0x000000ffff137224 */ /* 0x000fc400078e0005 */
[----:B------:R-:W3:Y:S03]  /*44dc0*/  LDL.LU R5, [R1+0x6134] ;  /* 0x0061340001057983 */ /* 0x000ee60000300800 */
[----:B--2---:R-:W-:Y:S01]  /*44dd0*/  STL.64 [R1+0x60f0], R18 ;  /* 0x0060f01201007387 */ /* 0x004fe20000100a00 */
[----:B------:R-:W-:Y:S02]  /*44de0*/  STL.64 [R1+0x60d0], R26 ;  /* 0x0060d01a01007387 */ /* 0x000fe40000100a00 */
[----:B------:R0:W-:Y:S02]  /*44df0*/  STL.64 [R1+0x60c8], R24 ;  /* 0x0060c81801007387 */ /* 0x0001e40000100a00 */
[----:B0-----:R-:W2:Y:S01]  /*44e00*/  LDL.LU R24, [R1+0x870] ;  /* 0x0008700001187983 */ /* 0x001ea20000300800 */
[----:B------:R-:W2:Y:S02]  /*44e10*/  LDL.LU R25, [R1+0x874] ;  /* 0x0008740001197983 */ /* 0x000ea40000300800 */
[----:B------:R-:W2:Y:S02]  /*44e20*/  LDL.LU R26, [R1+0x878] ;  /* 0x00087800011a7983 */ /* 0x000ea40000300800 */
[----:B------:R-:W2:Y:S01]  /*44e30*/  LDL.LU R27, [R1+0x87c] ;  /* 0x00087c00011b7983 */ /* 0x000ea20000300800 */
[----:B------:R-:W2:Y:S01]  /*44e40*/  LDL.LU R18, [R1+0xb8] ;  /* 0x0000b80001127983 */ /* 0x000ea20000300800 */
[----:B------:R-:W2:Y:S03]  /*44e50*/  LDL.LU R19, [R1+0xbc] ;  /* 0x0000bc0001137983 */ /* 0x000ea60000300800 */
[----:B--2---:R-:W-:Y:S01]  /*44e60*/  STL.64 [R1+0x6108], R18 ;  /* 0x0061081201007387 */ /* 0x004fe20000100a00 */
[----:B------:R-:W-:Y:S02]  /*44e70*/  STL.64 [R1+0x60e8], R26 ;  /* 0x0060e81a01007387 */ /* 0x000fe40000100a00 */
[----:B------:R0:W-:Y:S02]  /*44e80*/  STL.64 [R1+0x60e0], R24 ;  /* 0x0060e01801007387 */ /* 0x0001e40000100a00 */
[----:B0-----:R-:W2:Y:S01]  /*44e90*/  LDL.LU R24, [R1+0x860] ;  /* 0x0008600001187983 */ /* 0x001ea20000300800 */
[----:B------:R-:W2:Y:S02]  /*44ea0*/  LDL.LU R25, [R1+0x864] ;  /* 0x0008640001197983 */ /* 0x000ea40000300800 */
[----:B------:R-:W2:Y:S02]  /*44eb0*/  LDL.LU R26, [R1+0x868] ;  /* 0x00086800011a7983 */ /* 0x000ea40000300800 */
[----:B------:R-:W2:Y:S01]  /*44ec0*/  LDL.LU R27, [R1+0x86c] ;  /* 0x00086c00011b7983 */ /* 0x000ea20000300800 */
[----:B------:R-:W4:Y:S01]  /*44ed0*/  LDL.LU R18, [R1+0xc8] ;  /* 0x0000c80001127983 */ /* 0x000f220000300800 */
[----:B---3--:R-:W-:-:S02]  /*44ee0*/  IMAD.MOV.U32 R19, RZ, RZ, R5 ;  /* 0x000000ffff137224 */ /* 0x008fc400078e0005 */
[----:B------:R-:W3:Y:S01]  /*44ef0*/  LDL.LU R5, [R1+0x6130] ;  /* 0x0061300001057983 */ /* 0x000ee20000300800 */
        /* <DEDUP_REMOVED lines=11> */
[----:B------:R-:W2:Y:S01]  /*44fb0*/  LDL.LU R27, [R1+0x84c] ;  /* 0x00084c00011b7983 */ /* 0x000ea20000300800 */
[----:B----4-:R-:W-:Y:S01]  /*44fc0*/  STL.64 [R1+0x6020], R14 ;  /* 0x0060200e01007387 */ /* 0x010fe20000100a00 */
[----:B------:R0:W-:Y:S03]  /*44fd0*/  STL.64 [R1+0x6018], R12 ;  /* 0x0060180c01007387 */ /* 0x0001e60000100a00 */
[----:B0-----:R-:W4:Y:S01]  /*44fe0*/  LDL.LU R12, [R1+0x4d0] ;  /* 0x0004d000010c7983 */ /* 0x001f220000300800 */
[----:B------:R-:W4:Y:S02]  /*44ff0*/  LDL.LU R13, [R1+0x4d4] ;  /* 0x0004d400010d7983 */ /* 0x000f240000300800 */
[----:B------:R-:W2:Y:S02]  /*45000*/  LDL.LU R14, [R1+0x4d8] ;  /* 0x0004d800010e7983 */ /* 0x000ea40000300800 */
[----:B------:R-:W2:Y:S02]  /*45010*/  LDL.LU R15, [R1+0x4dc] ;  /* 0x0004dc00010f7983 */ /* 0x000ea40000300800 */
[----:B------:R-:W-:-:S02]  /*45020*/  IMAD.MOV.U32 R29, RZ, RZ, R20 ;  /* 0x000000ffff1d7224 */ /* 0x000fc400078e0014 */
[----:B------:R-:W-:Y:S01]  /*45030*/  IMAD.MOV.U32 R28, RZ, RZ, R21 ;  /* 0x000000ffff1c7224 */ /* 0x000fe200078e0015 */
[----:B--2---:R-:W-:Y:S01]  /*45040*/  STL.64 [R1+0x6038], R14 ;  /* 0x0060380e01007387 */ /* 0x004fe20000100a00 */
[----:B----4-:R0:W-:Y:S03]  /*45050*/  STL.64 [R1+0x6030], R12 ;  /* 0x0060300c01007387 */ /* 0x0101e60000100a00 */
[----:B0-----:R-:W2:Y:S01]  /*45060*/  LDL.LU R12, [R1+0x4e0] ;  /* 0x0004e000010c7983 */ /* 0x001ea20000300800 */
[----:B------:R-:W2:Y:S02]  /*45070*/  LDL.LU R13, [R1+0x4e4] ;  /* 0x0004e400010d7983 */ /* 0x000ea40000300800 */
[----:B------:R-:W2:Y:S02]  /*45080*/  LDL.LU R14, [R1+0x4e8] ;  /* 0x0004e800010e7983 */ /* 0x000ea40000300800 */
[----:B------:R-:W-:Y:S01]  /*45090*/  STL.64 [R1+0xf0], R20 ;  /* 0x0000f01401007387 */ /* 0x000fe20000100a00 */
[----:B------:R-:W-:Y:S02]  /*450a0*/  STL.64 [R1+0xf8], R22 ;  /* 0x0000f81601007387 */ /* 0x000fe40000100a00 */
[----:B------:R-:W0:Y:S02]  /*450b0*/  LDSM.16.M88.4 R20, [R4+0x27000] ;  /* 0x027000000414783b */ /* 0x000e240000000200 */
[----:B0-----:R-:W-:Y:S02]  /*450c0*/  STL.64 [R1+0xe0], R20 ;  /* 0x0000e01401007387 */ /* 0x001fe40000100a00 */
[----:B------:R0:W-:Y:S02]  /*450d0*/  STL.64 [R1+0xe8], R22 ;  /* 0x0000e81601007387 */ /* 0x0001e40000100a00 */
[----:B0-----:R-:W4:Y:S01]  /*450e0*/  LDL.LU.64 R22, [R1+0x6128] ;  /* 0x0061280001167983 */ /* 0x001f220000300a00 */
[----:B------:R-:W4:Y:S02]  /*450f0*/  LDL.LU.64 R20, [R1+0x6120] ;  /* 0x0061200001147983 */ /* 0x000f240000300a00 */
[----:B---3--:R-:W-:-:S02]  /*45100*/  IMAD.MOV.U32 R15, RZ, RZ, R5 ;  /* 0x000000ffff0f7224 */ /* 0x008fc400078e0005 */
[----:B------:R-:W0:Y:S04]  /*45110*/  LDSM.16.M88.4 R4, [R4+0x27800] ;  /* 0x027800000404783b */ /* 0x000e280000000200 */
[----:B0-----:R-:W-:Y:S01]  /*45120*/  STL.64 [R1+0xd0], R4 ;  /* 0x0000d00401007387 */ /* 0x001fe20000100a00 */
[----:B------:R-:W-:Y:S02]  /*45130*/  IMAD.MOV.U32 R0, RZ, RZ, R4 ;  /* 0x000000ffff007224 */ /* 0x000fe400078e0004 */
[----:B------:R-:W-:Y:S02]  /*45140*/  STL.64 [R1+0xd8], R6 ;  /* 0x0000d80601007387 */ /* 0x000fe40000100a00 */
[----:B------:R-:W-:Y:S02]  /*45150*/  IMAD.MOV.U32 R2, RZ, RZ, R5 ;  /* 0x000000ffff027224 */ /* 0x000fe400078e0005 */
[----:B------:R-:W0:Y:S04]  /*45160*/  LDSM.16.MT88.4 R4, [R10+0x8080] ;  /* 0x008080000a04783b */ /* 0x000e280000004200 */
[----:B0-----:R-:W-:Y:S01]  /*45170*/  STL.64 [R1+0x5f10], R6 ;  /* 0x005f100601007387 */ /* 0x001fe20000100a00 */
[----:B------:R0:W-:Y:S03]  /*45180*/  STL.64 [R1+0x5f08], R4 ;  /* 0x005f080401007387 */ /* 0x0001e60000100a00 */
[----:B0-----:R-:W3:Y:S01]  /*45190*/  LDL.LU R4, [R1+0x4f0] ;  /* 0x0004f00001047983 */ /* 0x001ee20000300800 */
[----:B------:R-:W3:Y:S02]  /*451a0*/  LDL.LU R5, [R1+0x4f4] ;  /* 0x0004f40001057983 */ /* 0x000ee40000300800 */
[----:B------:R-:W3:Y:S02]  /*451b0*/  LDL.LU R6, [R1+0x4f8] ;  /* 0x0004f80001067983 */ /* 0x000ee40000300800 */
[----:B------:R-:W3:Y:S01]  /*451c0*/  LDL.LU R7, [R1+0x4fc] ;  /* 0x0004fc0001077983 */ /* 0x000ee20000300800 */
[C---:B----4-:R-:W-:Y:S01]  /*451d0*/  HMMA.16816.F32 R16, R20.reuse, R18, R24 ;  /* 0x000000121410723c */ /* 0x050fe20000001818 */
[----:B------:R-:W4:Y:S01]  /*451e0*/  LDL.LU.64 R26, [R1+0x6118] ;  /* 0x00611800011a7983 */ /* 0x000f220000300a00 */
[----:B------:R-:W4:Y:S11]  /*451f0*/  LDL.LU.64 R24, [R1+0x6110] ;  /* 0x0061100001187983 */ /* 0x000f360000300a00 */
[----:B------:R-:W-:Y:S10]  /*45200*/  @!UPT UIADD3 URZ, URZ, URZ, URZ ;  /* 0x0000003f3f3ff290 */ /* 0x000ff4000fffe03f */
        /* <DEDUP_REMOVED lines=52> */
[----:B----4-:R-:W-:Y:S02]  /*45550*/  HMMA.16816.F32 R20, R20, R18, R24 ;  /* 0x000000121414723c */ /* 0x010fe40000001818 */
[----:B------:R-:W3:Y:S01]  /*45560*/  LDL.LU.64 R24, [R1+0x6058] ;  /* 0x0060580001187983 */ /* 0x000ee20000300a00 */
[----:B------:R-:W3:Y:S02]  /*45570*/  LDL.LU.64 R18, [R1+0x6050] ;  /* 0x0060500001127983 */ /* 0x000ee40000300a00 */
[----:B------:R-:W3:Y:S11]  /*45580*/  LDL.LU.64 R16, [R1+0x6048] ;  /* 0x0060480001107983 */ /* 0x000ef60000300a00 */
[----:B------:R-:W-:Y:S07]  /*45590*/  @!UPT UIADD3 URZ, URZ, URZ, URZ ;  /* 0x0000003f3f3ff290 */ /* 0x000fee000fffe03f */
[----:B------:R0:W-:Y:S01]  /*455a0*/  STL.64 [R1+0x500], R20 ;  /* 0x0005001401007387 */ /* 0x0001e20000100a00 */
[----:B------:R1:W-:Y:S03]  /*455b0*/  STL.64 [R1+0x508], R22 ;  /* 0x0005081601007387 */ /* 0x0003e60000100a00 */
[----:B0-----:R-:W4:Y:S01]  /*455c0*/  LDL.LU R20, [R1+0x4a0] ;  /* 0x0004a00001147983 */ /* 0x001f220000300800 */
[----:B------:R-:W4:Y:S02]  /*455d0*/  LDL.LU R21, [R1+0x4a4] ;  /* 0x0004a40001157983 */ /* 0x000f240000300800 */
[----:B-1----:R-:W4:Y:S02]  /*455e0*/  LDL.LU R22, [R1+0x4a8] ;  /* 0x0004a80001167983 */ /* 0x002f240000300800 */
[----:B------:R-:W4:Y:S01]  /*455f0*/  LDL.LU R23, [R1+0x4ac] ;  /* 0x0004ac0001177983 */ /* 0x000f220000300800 */
[C---:B---3--:R-:W-:Y:S11]  /*45600*/  HMMA.16816.F32 R4, R16.reuse, R24, R4 ;  /* 0x000000181004723c */ /* 0x048ff60000001804 */
[----:B------:R-:W-:Y:S11]  /*45610*/  @!UPT UIADD3 URZ, URZ, URZ, URZ ;  /* 0x0000003f3f3ff290 */ /* 0x000ff6000fffe03f */
[----:B------:R-:W-:Y:S01]  /*45620*/  @!UPT UIADD3 URZ, URZ, URZ, URZ ;  /* 0x0000003f3f3ff290 */ /* 0x000fe2000fffe03f */
[----:B------:R0:W-:Y:S01]  /*45630*/  STL.64 [R1+0x4f0], R4 ;  /* 0x0004f00401007387 */ /* 0x0001e20000100a00 */
[----:B------:R1:W-:Y:S02]  /*45640*/  STL.64 [R1+0x4f8], R6 ;  /* 0x0004f80601007387 */ /* 0x0003e40000100a00 */
[----:B0-----:R-:W-:Y:S02]  /*45650*/  IMAD.MOV.U32 R5, RZ, RZ, R24 ;  /* 0x000000ffff057224 */ /* 0x001fe400078e0018 */
[----:B------:R-:W-:Y:S02]  /*45660*/  IMAD.MOV.U32 R4, RZ, RZ, R25 ;  /* 0x000000ffff047224 */ /* 0x000fe400078e0019 */
[----:B------:R-:W2:Y:S02]  /*45670*/  LDL.LU.64 R24, [R1+0x6040] ;  /* 0x0060400001187983 */ /* 0x000ea40000300a00 */
[----:B--2---:R-:W-:Y:S01]  /*45680*/  HMMA.16816.F32 R12, R16, R24, R12 ;  /* 0x00000018100c723c */ /* 0x004fe2000000180c */
        /* <DEDUP_REMOVED lines=15> */
[----:B------:R-:W2:Y:S02]  /*45780*/  LDL.LU.64 R12, [R1+0x6018] ;  /* 0x00601800010c7983 */ /* 0x000ea40000300a00 */
[----:B------:R-:W3:Y:S02]  /*45790*/  LDL.LU.64 R26, [R1+0x6010] ;  /* 0x00601000011a7983 */ /* 0x000ee40000300a00 */
[----:B------:R-:W2:Y:S02]  /*457a0*/  LDL.LU.64 R24, [R1+0x6008] ;  /* 0x0060080001187983 */ /* 0x000ea40000300a00 */
[C---:B--2---:R-:W-:Y:S11]  /*457b0*/  HMMA.16816.F32 R12, R16.reuse, R24, R12 ;  /* 0x00000018100c723c */ /* 0x044ff6000000180c */
[----:B------:R-:W-:Y:S11]  /*457c0*/  @!UPT UIADD3 URZ, URZ, URZ, URZ ;  /* 0x0000003f3f3ff290 */ /* 0x000ff6000fffe03f */
[----:B------:R-:W-:Y:S01]  /*457d0*/  @!UPT UIADD3 URZ, URZ, URZ, URZ ;  /* 0x0000003f3f3ff290 */ /* 0x000fe2000fffe03f */
[----:B------:R-:W-:Y:S01]  /*457e0*/  STL.64 [R1+0x4c0], R12 ;  /* 0x0004c00c01007387 */ /* 0x000fe20000100a00 */
[----:B------:R0:W-:Y:S03]  /*457f0*/  STL.64 [R1+0x4c8], R14 ;  /* 0x0004c80e01007387 */ /* 0x0001e60000100a00 */
[----:B0-----:R-:W2:Y:S01]  /*45800*/  LDL.LU.64 R14, [R1+0x6000] ;  /* 0x00600000010e7983 */ /* 0x001ea20000300a00 */
[----:B------:R-:W2:Y:S02]  /*45810*/  LDL.LU.64 R12, [R1+0x5ff8] ;  /* 0x005ff800010c7983 */ /* 0x000ea40000300a00 */
[----:B---3--:R-:W-:Y:S02]  /*45820*/  STL.64 [R1+0x5ec0], R26 ;  /* 0x005ec01a01007387 */ /* 0x008fe40000100a00 */
[----:B------:R0:W-:Y:S02]  /*45830*/  STL.64 [R1+0x5eb8], R24 ;  /* 0x005eb81801007387 */ /* 0x0001e40000100a00 */
[----:B0-----:R-:W2:Y:S01]  /*45840*/  LDL.LU R24, [R1+0x4b0] ;  /* 0x0004b00001187983 */ /* 0x001ea20000300800 */
[----:B------:R-:W2:Y:S02]  /*45850*/  LDL.LU R25, [R1+0x4b4] ;  /* 0x0004b40001197983 */ /* 0x000ea40000300800 */
[----:B------:R-:W2:Y:S02]  /*45860*/  LDL.LU R26, [R1+0x4b8] ;  /* 0x0004b800011a7983 */ /* 0x000ea40000300800 */
[----:B------:R-:W2:Y:S01]  /*45870*/  LDL.LU R27, [R1+0x4bc] ;  /* 0x0004bc00011b7983 */ /* 0x000ea20000300800 */
[C---:B----4-:R-:W-:Y:S08]  /*45880*/  HMMA.16816.F32 R20, R16.reuse, R8, R20 ;  /* 0x000000081014723c */ /* 0x050ff00000001814 */
[----:B--2---:R-:W-:Y:S01]  /*45890*/  HMMA.16816.F32 R24, R16, R12, R24 ;  /* 0x0000000c1018723c */ /* 0x004fe20000001818 */
[----:B------:R-:W-:Y:S11]  /*458a0*/  STL.64 [R1+0x5fd0], R12 ;  /* 0x005fd00c01007387 */ /* 0x000ff60000100a00 */
[----:B------:R-:W-:Y:S11]  /*458b0*/  @!UPT UIADD3 URZ, URZ, URZ, URZ ;  /* 0x0000003f3f3ff290 */ /* 0x000ff6000fffe03f */
[----:B------:R-:W-:Y:S01]  /*458c0*/  STL.64 [R1+0x4b0], R24 ;  /* 0x0004b01801007387 */ /* 0x000fe20000100a00 */
[----:B------:R-:W-:Y:S02]  /*458d0*/  STL.64 [R1+0x4b8], R26 ;  /* 0x0004b81a01007387 */ /* 0x000fe40000100a00 */
[----:B------:R-:W-:Y:S02]  /*458e0*/  STL [R1+0x5eb4], R8 ;  /* 0x005eb40801007387 */ /* 0x000fe40000100800 */
[----:B------:R-:W-:Y:S01]  /*458f0*/  STL [R1+0x5eb0], R9 ;  /* 0x005eb00901007387 */ /* 0x000fe20000100800 */
[----:B------:R-:W-:Y:S01]  /*45900*/  STL.64 [R1+0x4a0], R20 ;  /* 0x0004a01401007387 */ /* 0x000fe20000100a00 */
[----:B------:R-:W-:Y:S02]  /*45910*/  STL.64 [R1+0x4a8], R22 ;  /* 0x0004a81601007387 */ /* 0x000fe40000100a00 */
[----:B------:R-:W0:Y:S04]  /*45920*/  LDSM.16.MT88.4 R20, [R10+0x8100] ;  /* 0x008100000a14783b */ /* 0x000e280000004200 */
[----:B------:R-:W-:Y:S01]  /*45930*/  STL [R1+0x5fd8], R10 ;  /* 0x005fd80a01007387 */ /* 0x000fe20000100800 */
[----:B0-----:R-:W-:Y:S01]  /*45940*/  STL.64 [R1+0x5dd8], R22 ;  /* 0x005dd81601007387 */ /* 0x001fe20000100a00 */
[----:B------:R0:W-:Y:S03]  /*45950*/  STL.64 [R1+0x5dd0], R20 ;  /* 0x005dd01401007387 */ /* 0x0001e60000100a00 */
[----:B0-----:R-:W2:Y:S01]  /*45960*/  LDL.LU R20, [R1+0x440] ;  /* 0x0004400001147983 */ /* 0x001ea20000300800 */
[----:B------:R-:W2:Y:S02]  /*45970*/  LDL.LU R21, [R1+0x444] ;  /* 0x0004440001157983 */ /* 0x000ea40000300800 */
[----:B------:R-:W3:Y:S02]  /*45980*/  LDL.LU R22, [R1+0x448] ;  /* 0x0004480001167983 */ /* 0x000ee40000300800 */
[----:B------:R-:W3:Y:S02]  /*45990*/  LDL.LU R23, [R1+0x44c] ;  /* 0x00044c0001177983 */ /* 0x000ee40000300800 */
[----:B------:R-:W-:-:S02]  /*459a0*/  IMAD.MOV.U32 R24, RZ, RZ, R3 ;  /* 0x000000ffff187224 */ /* 0x000fc400078e0003 */
[----:B------:R-:W-:Y:S01]  /*459b0*/  IMAD.MOV.U32 R25, RZ, RZ, R11 ;  /* 0x000000ffff197224 */ /* 0x000fe200078e000b */
[----:B---3--:R-:W-:Y:S01]  /*459c0*/  STL.64 [R1+0x5ed0], R22 ;  /* 0x005ed01601007387 */ /* 0x008fe20000100a00 */
[----:B--2---:R-:W-:Y:S02]  /*459d0*/  STL.64 [R1+0x5ec8], R20 ;  /* 0x005ec81401007387 */ /* 0x004fe40000100a00 */
[----:B------:R-:W2:Y:S02]  /*459e0*/  LDL.LU R3, [R1+0x5ff4] ;  /* 0x005ff40001037983 */ /* 0x000ea40000300800 */
[----:B------:R-:W3:Y:S01]  /*459f0*/  LDL.LU R11, [R1+0x5ff0] ;  /* 0x005ff000010b7983 */ /* 0x000ee20000300800 */
[----:B------:R0:W-:Y:S02]  /*45a00*/  STL.64 [R1+0x5ed8], R24 ;  /* 0x005ed81801007387 */ /* 0x0001e40000100a00 */
[----:B0-----:R-:W-:Y:S02]  /*45a10*/  IMAD.MOV.U32 R24, RZ, RZ, R7 ;  /* 0x000000ffff187224 */ /* 0x001fe400078e0007 */
[----:B------:R-:W-:-:S05]  /*45a20*/  IMAD.MOV.U32 R25, RZ, RZ, R6 ;  /* 0x000000ffff197224 */ /* 0x000fca00078e0006 */
[----:B------:R0:W-:Y:S01]  /*45a30*/  STL.64 [R1+0x5ef0], R24 ;  /* 0x005ef01801007387 */ /* 0x0001e20000100a00 */
[----:B------:R-:W4:Y:S02]  /*45a40*/  LDL.LU R20, [R1+0x460] ;  /* 0x0004600001147983 */ /* 0x000f240000300800 */
[----:B------:R-:W4:Y:S02]  /*45a50*/  LDL.LU R21, [R1+0x464] ;  /* 0x0004640001157983 */ /* 0x000f240000300800 */
[----:B------:R-:W2:Y:S01]  /*45a60*/  LDL.LU R22, [R1+0x468] ;  /* 0x0004680001167983 */ /* 0x000ea20000300800 */
[----:B------:R-:W2:Y:S01]  /*45a70*/  LDL.LU R23, [R1+0x46c] ;  /* 0x00046c0001177983 */ /* 0x000ea20000300800 */
[----:B0-----:R-:W-:Y:S02]  /*45a80*/  IMAD.MOV.U32 R24, RZ, RZ, R5 ;  /* 0x000000ffff187224 */ /* 0x001fe400078e0005 */
[----:B------:R-:W-:Y:S02]  /*45a90*/  IMAD.MOV.U32 R25, RZ, RZ, R4 ;  /* 0x000000ffff197224 */ /* 0x000fe400078e0004 */
[----:B------:R-:W-:-:S02]  /*45aa0*/  IMAD.MOV.U32 R4, RZ, RZ, R0 ;  /* 0x000000ffff047224 */ /* 0x000fc400078e0000 */
[----:B------:R-:W-:Y:S01]  /*45ab0*/  IMAD.MOV.U32 R5, RZ, RZ, R2 ;  /* 0x000000ffff057224 */ /* 0x000fe200078e0002 */
[----:B------:R0:W-:Y:S01]  /*45ac0*/  STL.64 [R1+0x5f18], R24 ;  /* 0x005f181801007387 */ /* 0x0001e20000100a00 */
[----:B------:R-:W2:Y:S02]  /*45ad0*/  LDL.LU R0, [R1+0x5fec] ;  /* 0x005fec0001007983 */ /* 0x000ea40000300800 */
[----:B------:R-:W2:Y:S02]  /*45ae0*/  LDL.LU R2, [R1+0x5fe8] ;  /* 0x005fe80001027983 */ /* 0x000ea40000300800 */
[----:B------:R-:W-:Y:S01]  /*45af0*/  STL.64 [R1+0x5f20], R4 ;  /* 0x005f200401007387 */ /* 0x000fe20000100a00 */
        /* <DEDUP_REMOVED lines=11> */
[----:B------:R0:W-:Y:S02]  /*45bb0*/  STL.64 [R1+0x5f38], R24 ;  /* 0x005f381801007387 */ /* 0x0001e40000100a00 */
[----:B0-----:R-:W-:-:S02]  /*45bc0*/  IMAD.MOV.U32 R24, RZ, RZ, R29 ;  /* 0x000000ffff187224 */ /* 0x001fc400078e001d */
[----:B------:R-:W-:-:S05]  /*45bd0*/  IMAD.MOV.U32 R25, RZ, RZ, R28 ;  /* 0x000000ffff197224 */ /* 0x000fca00078e001c */
[----:B------:R0:W-:Y:S04]  /*45be0*/  STL.64 [R1+0x5f50], R24 ;  /* 0x005f501801007387 */ /* 0x0001e80000100a00 */
[----:B0-----:R-:W2:Y:S04]  /*45bf0*/  LDL.64 R24, [R1+0x100] ;  /* 0x0001000001187983 */ /* 0x001ea80000100a00 */
[----:B--2---:R-:W-:Y:S01]  /*45c00*/  STL.64 [R1+0x5f68], R24 ;  /* 0x005f681801007387 */ /* 0x004fe20000100a00 */
[----:B------:R-:W2:Y:S03]  /*45c10*/  LDL.64 R4, [R1+0xe0] ;  /* 0x0000e00001047983 */ /* 0x000ea60000100a00 */
[----:B--2---:R0:W-:Y:S04]  /*45c20*/  STL.64 [R1+0x5f48], R4 ;  /* 0x005f480401007387 */ /* 0x0041e80000100a00 */
[----:B0-----:R-:W2:Y:S01]  /*45c30*/  LDL.LU R4, [R1+0x7b0] ;  /* 0x0007b00001047983 */ /* 0x001ea20000300800 */
[----:B------:R-:W2:Y:S02]  /*45c40*/  LDL.LU R5, [R1+0x7b4] ;  /* 0x0007b40001057983 */ /* 0x000ea40000300800 */
[----:B------:R-:W2:Y:S02]  /*45c50*/  LDL.LU R6, [R1+0x7b8] ;  /* 0x0007b80001067983 */ /* 0x000ea40000300800 */
[----:B------:R-:W2:Y:S01]  /*45c60*/  LDL.LU R7, [R1+0x7bc] ;  /* 0x0007bc0001077983 */ /* 0x000ea20000300800 */
[----:B------:R-:W2:Y:S04]  /*45c70*/  LDL.64 R24, [R1+0x110] ;  /* 0x0001100001187983 */ /* 0x000ea80000100a00 */
[----:B--2---:R-:W-:Y:S01]  /*45c80*/  STL.64 [R1+0x5f80], R24 ;  /* 0x005f801801007387 */ /* 0x004fe20000100a00 */
[----:B------:R-:W-:Y:S02]  /*45c90*/  STL.64 [R1+0x5f60], R6 ;  /* 0x005f600601007387 */ /* 0x000fe40000100a00 */
[----:B------:R0:W-:Y:S02]  /*45ca0*/  STL.64 [R1+0x5f58], R4 ;  /* 0x005f580401007387 */ /* 0x0001e40000100a00 */
[----:B0-----:R-:W2:Y:S01]  /*45cb0*/  LDL.LU R4, [R1+0x7c0] ;  /* 0x0007c00001047983 */ /* 0x001ea20000300800 */
[----:B------:R-:W2:Y:S02]  /*45cc0*/  LDL.LU R5, [R1+0x7c4] ;  /* 0x0007c40001057983 */ /* 0x000ea40000300800 */
[----:B------:R-:W2:Y:S02]  /*45cd0*/  LDL.LU R6, [R1+0x7c8] ;  /* 0x0007c80001067983 */ /* 0x000ea40000300800 */
[----:B------:R-:W2:Y:S02]  /*45ce0*/  LDL.LU R7, [R1+0x7cc] ;  /* 0x0007cc0001077983 */ /* 0x000ea40000300800 */
[----:B------:R-:W-:-:S02]  /*45cf0*/  IMAD.MOV.U32 R24, RZ, RZ, R15 ;  /* 0x000000ffff187224 */ /* 0x000fc400078e000f */
[----:B------:R-:W-:-:S05]  /*45d00*/  IMAD.MOV.U32 R25, RZ, RZ, R14 ;  /* 0x000000ffff197224 */ /* 0x000fca00078e000e */
[----:B------:R3:W-:Y:S02]  /*45d10*/  STL.64 [R1+0x5f98], R24 ;  /* 0x005f981801007387 */ /* 0x0007e40000100a00 */
[----:B---3--:R-:W-:Y:S02]  /*45d20*/  IMAD.MOV.U32 R24, RZ, RZ, R11 ;  /* 0x000000ffff187224 */ /* 0x008fe400078e000b */
[----:B------:R-:W-:-:S05]  /*45d30*/  IMAD.MOV.U32 R25, RZ, RZ, R3 ;  /* 0x000000ffff197224 */ /* 0x000fca00078e0003 */
[----:B------:R-:W-:Y:S04]  /*45d40*/  STL.64 [R1+0x5fb0], R24 ;  /* 0x005fb01801007387 */ /* 0x000fe80000100a00 */
[----:B--2---:R-:W-:Y:S01]  /*45d50*/  STL.64 [R1+0x5f78], R6 ;  /* 0x005f780601007387 */ /* 0x004fe20000100a00 */
[----:B------:R0:W-:Y:S03]  /*45d60*/  STL.64 [R1+0x5f70], R4 ;  /* 0x005f700401007387 */ /* 0x0001e60000100a00 */
[----:B0-----:R-:W2:Y:S01]  /*45d70*/  LDL.LU R4, [R1+0x7d0] ;  /* 0x0007d00001047983 */ /* 0x001ea20000300800 */
[----:B------:R-:W2:Y:S02]  /*45d80*/  LDL.LU R5, [R1+0x7d4] ;  /* 0x0007d40001057983 */ /* 0x000ea40000300800 */
[----:B------:R-:W3:Y:S02]  /*45d90*/  LDL.LU R6, [R1+0x7d8] ;  /* 0x0007d80001067983 */ /* 0x000ee40000300800 */
[----:B------:R-:W3:Y:S01]  /*45da0*/  LDL.LU R7, [R1+0x7dc] ;  /* 0x0007dc0001077983 */ /* 0x000ee20000300800 */
[----:B------:R-:W2:Y:S01]  /*45db0*/  LDL.64 R12, [R1+0x150] ;  /* 0x00015000010c7983 */ /* 0x000ea20000100a00 */
[----:B------:R-:W-:-:S02]  /*45dc0*/  IMAD.MOV.U32 R24, RZ, RZ, R2 ;  /* 0x000000ffff187224 */ /* 0x000fc400078e0002 */
[----:B------:R-:W-:Y:S01]  /*45dd0*/  IMAD.MOV.U32 R25, RZ, RZ, R0 ;  /* 0x000000ffff197224 */ /* 0x000fe200078e0000 */
[----:B--2---:R-:W-:Y:S04]  /*45de0*/  STL.64 [R1+0x5fe0], R12 ;  /* 0x005fe00c01007387 */ /* 0x004fe80000100a00 */
[----:B------:R0:W-:Y:S02]  /*45df0*/  STL.64 [R1+0x5fc8], R24 ;  /* 0x005fc81801007387 */ /* 0x0001e40000100a00 */
        /* <DEDUP_REMOVED lines=8> */
[----:B------:R-:W2:Y:S01]  /*45e80*/  LDL.64 R8, [R1+0x30] ;  /* 0x0000300001087983 */ /* 0x000ea20000100a00 */
        /* <DEDUP_REMOVED lines=19> */
[----:B------:R-:W-:Y:S01]  /*45fc0*/  STL.64 [R1+0x5ee8], R22 ;  /* 0x005ee81601007387 */ /* 0x000fe20000100a00 */
[----:B----4-:R0:W-:Y:S03]  /*45fd0*/  STL.64 [R1+0x5ee0], R20 ;  /* 0x005ee01401007387 */ /* 0x0101e60000100a00 */
[----:B0-----:R-:W3:Y:S01]  /*45fe0*/  LDL.LU R20, [R1+0x470] ;  /* 0x0004700001147983 */ /* 0x001ee20000300800 */
[----:B------:R-:W3:Y:S02]  /*45ff0*/  LDL.LU R21, [R1+0x474] ;  /* 0x0004740001157983 */ /* 0x000ee40000300800 */
[----:B------:R-:W4:Y:S02]  /*46000*/  LDL.LU R22, [R1+0x478] ;  /* 0x0004780001167983 */ /* 0x000f240000300800 */
[----:B------:R-:W4:Y:S02]  /*46010*/  LDL.LU R23, [R1+0x47c] ;  /* 0x00047c0001177983 */ /* 0x000f240000300800 */
[----:B----4-:R-:W-:Y:S01]  /*46020*/  STL.64 [R1+0x5f00], R22 ;  /* 0x005f001601007387 */ /* 0x010fe20000100a00 */
[----:B---3--:R0:W-:Y:S03]  /*46030*/  STL.64 [R1+0x5ef8], R20 ;  /* 0x005ef81401007387 */ /* 0x0081e60000100a00 */
[----:B0-----:R-:W3:Y:S01]  /*46040*/  LDL.LU R20, [R1+0x480] ;  /* 0x0004800001147983 */ /* 0x001ee20000300800 */
[----:B------:R-:W3:Y:S02]  /*46050*/  LDL.LU R21, [R1+0x484] ;  /* 0x0004840001157983 */ /* 0x000ee40000300800 */
[----:B------:R-:W3:Y:S02]  /*46060*/  LDL.LU R22, [R1+0x488] ;  /* 0x0004880001167983 */ /* 0x000ee40000300800 */
[----:B------:R-:W3:Y:S01]  /*46070*/  LDL.LU R23, [R1+0x48c] ;  /* 0x00048c0001177983 */ /* 0x000ee20000300800 */
[----:B------:R0:W-:Y:S01]  /*46080*/  STL.64 [R1+0x830], R12 ;  /* 0x0008300c01007387 */ /* 0x0001e20000100a00 */
[----:B------:R-:W-:Y:S03]  /*46090*/  STL.64 [R1+0x838], R14 ;  /* 0x0008380e01007387 */ /* 0x000fe60000100a00 */
[----:B0-----:R-:W4:Y:S01]  /*460a0*/  LDL.LU.64 R12, [R1+0x5fe0] ;  /* 0x005fe000010c7983 */ /* 0x001f220000300a00 */
[----:B------:R-:W2:Y:S01]  /*460b0*/  LDL.LU R10, [R1+0x5fd8] ;  /* 0x005fd800010a7983 */ /* 0x000ea20000300800 */
[----:B----4-:R-:W-:Y:S01]  /*460c0*/  HMMA.16816.F32 R24, R16, R12, R24 ;  /* 0x0000000c1018723c */ /* 0x010fe20000001818 */
[----:B------:R-:W-:-:S02]  /*460d0*/  IMAD.MOV.U32 R11, RZ, RZ, R12 ;  /* 0x000000ffff0b7224 */ /* 0x000fc400078e000c */
[----:B------:R-:W-:Y:S02]  /*460e0*/  IMAD.MOV.U32 R3, RZ, RZ, R13 ;  /* 0x000000ffff037224 */ /* 0x000fe400078e000d */
[----:B------:R-:W4:Y:S11]  /*460f0*/  LDL.LU.64 R12, [R1+0x5fd0] ;  /* 0x005fd000010c7983 */ /* 0x000f360000300a00 */
[----:B------:R-:W-:Y:S07]  /*46100*/  @!UPT UIADD3 URZ, URZ, URZ, URZ ;  /* 0x0000003f3f3ff290 */ /* 0x000fee000fffe03f */
[----:B------:R0:W-:Y:S04]  /*46110*/  STL.64 [R1+0x820], R24 ;  /* 0x0008201801007387 */ /* 0x0001e80000100a00 */
[----:B0-----:R-:W2:Y:S01]  /*46120*/  LDL.LU.64 R24, [R1+0x5fc8] ;  /* 0x005fc80001187983 */ /* 0x001ea20000300a00 */
[----:B------:R-:W-:Y:S02]  /*46130*/  IMAD.MOV.U32 R14, RZ, RZ, R26 ;  /* 0x000000ffff0e7224 */ /* 0x000fe400078e001a */
[----:B------:R-:W-:-:S05]  /*46140*/  IMAD.MOV.U32 R15, RZ, RZ, R27 ;  /* 0x000000ffff0f7224 */ /* 0x000fca00078e001b */
        /* <DEDUP_REMOVED lines=21> */
[----:B------:R-:W-:Y:S03]  /*462a0*/  STL.64 [R1+0x7f8], R26 ;  /* 0x0007f81a01007387 */ /* 0x000fe60000100a00 */
        /* <DEDUP_REMOVED lines=20> */
[----:B------:R-:W2:Y:S11]  /*463f0*/  LDL.LU.64 R4, [R1+0x5f48] ;  /* 0x005f480001047983 */ /* 0x000eb60000300a00 */
[----:B------:R-:W-:Y:S11]  /*46400*/  @!UPT UIADD3 URZ, URZ, URZ, URZ ;  /* 0x0000003f3f3ff290 */ /* 0x000ff6000fffe03f */
[----:B------:R-:W-:Y:S01]  /*46410*/  STL.64 [R1+0x7c0], R24 ;  /* 0x0007c01801007387 */ /* 0x000fe20000100a00 */
[----:B------:R0:W-:Y:S03]  /*46420*/  STL.64 [R1+0x7c8], R26 ;  /* 0x0007c81a01007387 */ /* 0x0001e60000100a00 */
[----:B0-----:R-:W3:Y:S01]  /*46430*/  LDL.LU.64 R26, [R1+0x5f40] ;  /* 0x005f4000011a7983 */ /* 0x001ee20000300a00 */
[----:B------:R-:W3:Y:S02]  /*46440*/  LDL.LU.64 R24, [R1+0x5f38] ;  /* 0x005f380001187983 */ /* 0x000ee40000300a00 */
[----:B------:R-:W-:Y:S02]  /*46450*/  IMAD.MOV.U32 R2, RZ, RZ, R8 ;  /* 0x000000ffff027224 */ /* 0x000fe400078e0008 */
[----:B------:R-:W-:Y:S02]  /*46460*/  IMAD.MOV.U32 R0, RZ, RZ, R9 ;  /* 0x000000ffff007224 */ /* 0x000fe400078e0009 */
[----:B--2---:R-:W-:-:S02]  /*46470*/  IMAD.MOV.U32 R8, RZ, RZ, R4 ;  /* 0x000000ffff087224 */ /* 0x004fc400078e0004 */
[----:B------:R-:W-:Y:S01]  /*46480*/  IMAD.MOV.U32 R9, RZ, RZ, R5 ;  /* 0x000000ffff097224 */ /* 0x000fe200078e0005 */
[C---:B---3--:R-:W-:Y:S11]  /*46490*/  HMMA.16816.F32 R24, R16.reuse, R4, R24 ;  /* 0x000000041018723c */ /* 0x048ff60000001818 */
[----:B------:R-:W-:Y:S11]  /*464a0*/  @!UPT UIADD3 URZ, URZ, URZ, URZ ;  /* 0x0000003f3f3ff290 */ /* 0x000ff6000fffe03f */
[----:B------:R-:W-:Y:S01]  /*464b0*/  @!UPT UIADD3 URZ, URZ, URZ, URZ ;  /* 0x0000003f3f3ff290 */ /* 0x000fe2000fffe03f */
[----:B------:R-:W-:Y:S01]  /*464c0*/  STL.64 [R1+0x7b0], R24 ;  /* 0x0007b01801007387 */ /* 0x000fe20000100a00 */
[----:B------:R0:W-:Y:S03]  /*464d0*/  STL.64 [R1+0x7b8], R26 ;  /* 0x0007b81a01007387 */ /* 0x0001e60000100a00 */
[----:B0-----:R-:W2:Y:S01]  /*464e0*/  LDL.LU.64 R26, [R1+0x5f30] ;  /* 0x005f3000011a7983 */ /* 0x001ea20000300a00 */
[----:B------:R-:W2:Y:S02]  /*464f0*/  LDL.LU.64 R24, [R1+0x5f28] ;  /* 0x005f280001187983 */ /* 0x000ea40000300a00 */
[----:B------:R-:W2:Y:S02]  /*46500*/  LDL.LU.64 R4, [R1+0x5f20] ;  /* 0x005f200001047983 */ /* 0x000ea40000300a00 */
[----:B--2---:R-:W-:Y:S01]  /*46510*/  HMMA.16816.F32 R16, R16, R4, R24 ;  /* 0x000000041010723c */ /* 0x004fe20000001818 */
[----:B------:R-:W2:Y:S01]  /*46520*/  LDL.LU.64 R24, [R1+0x5f18] ;  /* 0x005f180001187983 */ /* 0x000ea20000300a00 */
[----:B------:R-:W2:Y:S02]  /*46530*/  LDL.LU.64 R6, [R1+0x5f10] ;  /* 0x005f100001067983 */ /* 0x000ea40000300a00 */
[----:B------:R-:W2:Y:S11]  /*46540*/  LDL.LU.64 R4, [R1+0x5f08] ;  /* 0x005f080001047983 */ /* 0x000eb60000300a00 */
[----:B------:R-:W-:Y:S08]  /*46550*/  @!UPT UIADD3 URZ, URZ, URZ, URZ ;  /* 0x0000003f3f3ff290 */ /* 0x000ff0000fffe03f */
[----:B------:R0:W-:Y:S01]  /*46560*/  STL.64 [R1+0x490], R16 ;  /* 0x0004901001007387 */ /* 0x0001e20000100a00 */
[----:B------:R1:W-:Y:S03]  /*46570*/  STL.64 [R1+0x498], R18 ;  /* 0x0004981201007387 */ /* 0x0003e60000100a00 */
[----:B0-----:R-:W3:Y:S01]  /*46580*/  LDL.LU R16, [R1+0x450] ;  /* 0x0004500001107983 */ /* 0x001ee20000300800 */
[----:B------:R-:W3:Y:S02]  /*46590*/  LDL.LU R17, [R1+0x454] ;  /* 0x0004540001117983 */ /* 0x000ee40000300800 */
[----:B-1----:R-:W3:Y:S02]  /*465a0*/  LDL.LU R18, [R1+0x458] ;  /* 0x0004580001127983 */ /* 0x002ee40000300800 */
[----:B------:R-:W3:Y:S01]  /*465b0*/  LDL.LU R19, [R1+0x45c] ;  /* 0x00045c0001137983 */ /* 0x000ee20000300800 */
        /* <DEDUP_REMOVED lines=15> */
[----:B------:R-:W4:Y:S01]  /*466b0*/  LDL.LU.64 R22, [R1+0x5ed0] ;  /* 0x005ed00001167983 */ /* 0x000f220000300a00 */
[----:B------:R-:W4:Y:S11]  /*466c0*/  LDL.LU.64 R20, [R1+0x5ec8] ;  /* 0x005ec80001147983 */ /* 0x000f360000300a00 */
[----:B------:R-:W-:Y:S09]  /*466d0*/  @!UPT UIADD3 URZ, URZ, URZ, URZ ;  /* 0x0000003f3f3ff290 */ /* 0x000ff2000fffe03f */
[----:B------:R-:W-:Y:S01]  /*466e0*/  STL.64 [R1+0x460], R24 ;  /* 0x0004601801007387 */ /* 0x000fe20000100a00 */
[----:B------:R0:W-:Y:S03]  /*466f0*/  STL.64 [R1+0x468], R26 ;  /* 0x0004681a01007387 */ /* 0x0001e60000100a00 */
[----:B0-----:R-:W2:Y:S01]  /*46700*/  LDL.LU.64 R26, [R1+0x5ec0] ;  /* 0x005ec000011a7983 */ /* 0x001ea20000300a00 */
[----:B------:R-:W3:Y:S02]  /*46710*/  LDL.LU.64 R24, [R1+0x5eb8] ;  /* 0x005eb80001187983 */ /* 0x000ee40000300a00 */
[C---:B---3--:R-:W-:Y:S01]  /*46720*/  HMMA.16816.F32 R16, R4.reuse, R24, R16 ;  /* 0x000000180410723c */ /* 0x048fe20000001810 */
[----:B--2---:R-:W-:Y:S01]  /*46730*/  STL.64 [R1+0x5db8], R26 ;  /* 0x005db81a01007387 */ /* 0x004fe20000100a00 */
[----:B------:R-:W-:Y:S11]  /*46740*/  STL.64 [R1+0x5db0], R24 ;  /* 0x005db01801007387 */ /* 0x000ff60000100a00 */
[----:B------:R-:W-:Y:S10]  /*46750*/  @!UPT UIADD3 URZ, URZ, URZ, URZ ;  /* 0x0000003f3f3ff290 */ /* 0x000ff4000fffe03f */
[----:B------:R-:W-:Y:S01]  /*46760*/  STL.64 [R1+0x450], R16 ;  /* 0x0004501001007387 */ /* 0x000fe20000100a00 */
[----:B------:R4:W-:Y:S02]  /*46770*/  STL.64 [R1+0x458], R18 ;  /* 0x0004581201007387 */ /* 0x0009e40000100a00 */
[----:B----4-:R-:W-:Y:S01]  /*46780*/  HMMA.16816.F32 R16, R4, R12, R20 ;  /* 0x0000000c0410723c */ /* 0x010fe20000001814 */
[----:B------:R-:W2:Y:S11]  /*46790*/  LDL.LU R20, [R1+0x420] ;  /* 0x0004200001147983 */ /* 0x000eb60000300800 */
[----:B------:R-:W-:Y:S11]  /*467a0*/  @!UPT UIADD3 URZ, URZ, URZ, URZ ;  /* 0x0000003f3f3ff290 */ /* 0x000ff6000fffe03f */
[----:B------:R-:W-:Y:S01]  /*467b0*/  STL.64 [R1+0x440], R16 ;  /* 0x0004401001007387 */ /* 0x000fe20000100a00 */
[----:B------:R-:W-:Y:S02]  /*467c0*/  STL.64 [R1+0x448], R18 ;  /* 0x0004481201007387 */ /* 0x000fe40000100a00 */
[----:B------:R-:W2:Y:S02]  /*467d0*/  LDL.LU R21, [R1+0x424] ;  /* 0x0004240001157983 */ /* 0x000ea40000300800 */
[----:B------:R-:W3:Y:S01]  /*467e0*/  LDL.LU R22, [R1+0x428] ;  /* 0x0004280001167983 */ /* 0x000ee20000300800 */
[----:B------:R-:W3:Y:S04]  /*467f0*/  LDL.LU R23, [R1+0x42c] ;  /* 0x00042c0001177983 */ /* 0x000ee80000300800 */
[----:B---3--:R-:W-:Y:S01]  /*46800*/  STL.64 [R1+0x5de8], R22 ;  /* 0x005de81601007387 */ /* 0x008fe20000100a00 */
[----:B--2---:R0:W-:Y:S02]  /*46810*/  STL.64 [R1+0x5de0], R20 ;  /* 0x005de01401007387 */ /* 0x0041e40000100a00 */
[----:B0-----:R-:W-:-:S02]  /*46820*/  IMAD.MOV.U32 R20, RZ, RZ, R8 ;  /* 0x000000ffff147224 */ /* 0x001fc400078e0008 */
[----:B------:R-:W-:Y:S01]  /*46830*/  IMAD.MOV.U32 R21, RZ, RZ, R9 ;  /* 0x000000ffff157224 */ /* 0x000fe200078e0009 */
[----:B------:R-:W2:Y:S01]  /*46840*/  LDL.LU R8, [R1+0x5eb4] ;  /* 0x005eb40001087983 */ /* 0x000ea20000300800 */
[----:B------:R-:W2:Y:S03]  /*46850*/  LDL.LU R9, [R1+0x5eb0] ;  /* 0x005eb00001097983 */ /* 0x000ea60000300800 */
[----:B------:R-:W-:Y:S01]  /*46860*/  STL.64 [R1+0x5e00], R20 ;  /* 0x005e001401007387 */ /* 0x000fe20000100a00 */
[----:B------:R-:W3:Y:S03]  /*46870*/  LDL.64 R24, [R1+0x10] ;  /* 0x0000100001187983 */ /* 0x000ee60000100a00 */
[----:B---3--:R0:W-:Y:S04]  /*46880*/  STL.64 [R1+0x5dc8], R24 ;  /* 0x005dc81801007387 */ /* 0x0081e80000100a00 */
[----:B0-----:R-:W3:Y:S01]  /*46890*/  LDL.LU R24, [R1+0x410] ;  /* 0x0004100001187983 */ /* 0x001ee20000300800 */
[----:B------:R-:W3:Y:S02]  /*468a0*/  LDL.LU R25, [R1+0x414] ;  /* 0x0004140001197983 */ /* 0x000ee40000300800 */
[----:B------:R-:W4:Y:S02]  /*468b0*/  LDL.LU R26, [R1+0x418] ;  /* 0x00041800011a7983 */ /* 0x000f240000300800 */
[----:B------:R-:W4:Y:S01]  /*468c0*/  LDL.LU R27, [R1+0x41c] ;  /* 0x00041c00011b7983 */ /* 0x000f220000300800 */
[----:B------:R-:W2:Y:S04]  /*468d0*/  LDL.64 R20, [R1+0xf0] ;  /* 0x0000f00001147983 */ /* 0x000ea80000100a00 */
[----:B--2---:R-:W-:Y:S01]  /*468e0*/  STL.64 [R1+0x5e18], R20 ;  /* 0x005e181401007387 */ /* 0x004fe20000100a00 */
[----:B----4-:R-:W-:Y:S02]  /*468f0*/  STL.64 [R1+0x5df8], R26 ;  /* 0x005df81a01007387 */ /* 0x010fe40000100a00 */
[----:B---3--:R0:W-:Y:S02]  /*46900*/  STL.64 [R1+0x5df0], R24 ;  /* 0x005df01801007387 */ /* 0x0081e40000100a00 */
        /* <DEDUP_REMOVED lines=16> */
[----:B------:R-:W4:Y:S04]  /*46a10*/  LDL.64 R20, [R1+0x120] ;  /* 0x0001200001147983 */ /* 0x000f280000100a00 */
[----:B----4-:R0:W-:Y:S04]  /*46a20*/  STL.64 [R1+0x5e60], R20 ;  /* 0x005e601401007387 */ /* 0x0101e80000100a00 */
[----:B0-----:R-:W4:Y:S04]  /*46a30*/  LDL.64 R20, [R1+0x130] ;  /* 0x0001300001147983 */ /* 0x001f280000100a00 */
[----:B----4-:R-:W-:Y:S01]  /*46a40*/  STL.64 [R1+0x5e78], R20 ;  /* 0x005e781401007387 */ /* 0x010fe20000100a00 */
[----:B---3--:R-:W-:Y:S02]  /*46a50*/  STL.64 [R1+0x5e28], R26 ;  /* 0x005e281a01007387 */ /* 0x008fe40000100a00 */
[----:B--2---:R0:W-:Y:S02]  /*46a60*/  STL.64 [R1+0x5e20], R24 ;  /* 0x005e201801007387 */ /* 0x0041e40000100a00 */
[----:B0-----:R-:W2:Y:S01]  /*46a70*/  LDL.LU R24, [R1+0x730] ;  /* 0x0007300001187983 */ /* 0x001ea20000300800 */
[----:B------:R-:W2:Y:S02]  /*46a80*/  LDL.LU R25, [R1+0x734] ;  /* 0x0007340001197983 */ /* 0x000ea40000300800 */
[----:B------:R-:W3:Y:S02]  /*46a90*/  LDL.LU R26, [R1+0x738] ;  /* 0x00073800011a7983 */ /* 0x000ee40000300800 */
[----:B------:R-:W3:Y:S01]  /*46aa0*/  LDL.LU R27, [R1+0x73c] ;  /* 0x00073c00011b7983 */ /* 0x000ee20000300800 */
[----:B------:R-:W4:Y:S04]  /*46ab0*/  LDL.64 R20, [R1+0x140] ;  /* 0x0001400001147983 */ /* 0x000f280000100a00 */
[----:B----4-:R0:W-:Y:S02]  /*46ac0*/  STL.64 [R1+0x5e80], R20 ;  /* 0x005e801401007387 */ /* 0x0101e40000100a00 */
[----:B0-----:R-:W-:-:S02]  /*46ad0*/  IMAD.MOV.U32 R20, RZ, RZ, R11 ;  /* 0x000000ffff147224 */ /* 0x001fc400078e000b */
[----:B------:R-:W-:-:S05]  /*46ae0*/  IMAD.MOV.U32 R21, RZ, RZ, R3 ;  /* 0x000000ffff157224 */ /* 0x000fca00078e0003 */
[----:B------:R-:W-:Y:S01]  /*46af0*/  STL.64 [R1+0x5e98], R20 ;  /* 0x005e981401007387 */ /* 0x000fe20000100a00 */
[----:B---3--:R-:W-:Y:S02]  /*46b00*/  STL.64 [R1+0x5e40], R26 ;  /* 0x005e401a01007387 */ /* 0x008fe40000100a00 */
[----:B--2---:R0:W-:Y:S02]  /*46b10*/  STL.64 [R1+0x5e38], R24 ;  /* 0x005e381801007387 */ /* 0x0041e40000100a00 */
[----:B0-----:R-:W2:Y:S01]  /*46b20*/  LDL.LU R24, [R1+0x740] ;  /* 0x0007400001187983 */ /* 0x001ea20000300800 */
[----:B------:R-:W2:Y:S02]  /*46b30*/  LDL.LU R25, [R1+0x744] ;  /* 0x0007440001197983 */ /* 0x000ea40000300800 */
[----:B------:R-:W3:Y:S02]  /*46b40*/  LDL.LU R26, [R1+0x748] ;  /* 0x00074800011a7983 */ /* 0x000ee40000300800 */
[----:B------:R-:W3:Y:S01]  /*46b50*/  LDL.LU R27, [R1+0x74c] ;  /* 0x00074c00011b7983 */ /* 0x000ee20000300800 */
[----:B------:R-:W4:Y:S01]  /*46b60*/  LDL.LU R16, [R1+0x430] ;  /* 0x0004300001107983 */ /* 0x000f220000300800 */
        /* <DEDUP_REMOVED lines=22> */
[----:B------:R-:W-:Y:S01]  /*46cd0*/  IMAD.MOV.U32 R20, RZ, RZ, R2 ;  /* 0x000000ffff147224 */ /* 0x000fe200078e0002 */
[----:B---3--:R-:W-:Y:S01]  /*46ce0*/  STL.64 [R1+0x5ea8], R26 ;  /* 0x005ea81a01007387 */ /* 0x008fe20000100a00 */
[----:B--2---:R0:W-:Y:S03]  /*46cf0*/  STL.64 [R1+0x5ea0], R24 ;  /* 0x005ea01801007387 */ /* 0x0041e60000100a00 */
[----:B0-----:R-:W2:Y:S01]  /*46d00*/  LDL.LU R24, [R1+0x790] ;  /* 0x0007900001187983 */ /* 0x001ea20000300800 */
[----:B------:R-:W2:Y:S02]  /*46d10*/  LDL.LU R25, [R1+0x794] ;  /* 0x0007940001197983 */ /* 0x000ea40000300800 */
[----:B------:R-:W2:Y:S02]  /*46d20*/  LDL.LU R26, [R1+0x798] ;  /* 0x00079800011a7983 */ /* 0x000ea40000300800 */
[----:B------:R-:W2:Y:S01]  /*46d30*/  LDL.LU R27, [R1+0x79c] ;  /* 0x00079c00011b7983 */ /* 0x000ea20000300800 */
[----:B------:R0:W-:Y:S04]  /*46d40*/  STL.64 [R1+0x5dc0], R12 ;  /* 0x005dc00c01007387 */ /* 0x0001e80000100a00 */
[----:B0-----:R-:W3:Y:S01]  /*46d50*/  LDL.LU R12, [R1+0x400] ;  /* 0x00040000010c7983 */ /* 0x001ee20000300800 */
[----:B------:R-:W3:Y:S02]  /*46d60*/  LDL.LU R13, [R1+0x404] ;  /* 0x00040400010d7983 */ /* 0x000ee40000300800 */
[----:B------:R-:W3:Y:S02]  /*46d70*/  LDL.LU R14, [R1+0x408] ;  /* 0x00040800010e7983 */ /* 0x000ee40000300800 */
[----:B------:R-:W3:Y:S02]  /*46d80*/  LDL.LU R15, [R1+0x40c] ;  /* 0x00040c00010f7983 */ /* 0x000ee40000300800 */
[----:B------:R-:W-:Y:S01]  /*46d90*/  STL.64 [R1+0x430], R16 ;  /* 0x0004301001007387 */ /* 0x000fe20000100a00 */
[----:B------:R-:W-:Y:S02]  /*46da0*/  STL.64 [R1+0x438], R18 ;  /* 0x0004381201007387 */ /* 0x000fe40000100a00 */
[----:B------:R-:W0:Y:S04]  /*46db0*/  LDSM.16.MT88.4 R16, [R10+0x8180] ;  /* 0x008180000a10783b */ /* 0x000e280000004200 */
[----:B------:R-:W-:Y:S01]  /*46dc0*/  IMAD.MOV.U32 R21, RZ, RZ, R0 ;  /* 0x000000ffff157224 */ /* 0x000fe200078e0000 */
[----:B------:R-:W-:Y:S01]  /*46dd0*/  STL [R1+0x5d98], R10 ;  /* 0x005d980a01007387 */ /* 0x000fe20000100800 */
[----:B------:R1:W-:Y:S03]  /*46de0*/  STL.64 [R1+0x5d90], R8 ;  /* 0x005d900801007387 */ /* 0x0003e60000100a00 */
[----:B-1----:R-:W4:Y:S01]  /*46df0*/  LDL.LU R8, [R1+0x770] ;  /* 0x0007700001087983 */ /* 0x002f220000300800 */
[----:B------:R-:W4:Y:S02]  /*46e00*/  LDL.LU R9, [R1+0x774] ;  /* 0x0007740001097983 */ /* 0x000f240000300800 */
[----:B------:R-:W4:Y:S02]  /*46e10*/  LDL.LU R10, [R1+0x778] ;  /* 0x00077800010a7983 */ /* 0x000f240000300800 */
[----:B------:R-:W4:Y:S01]  /*46e20*/  LDL.LU R11, [R1+0x77c] ;  /* 0x00077c00010b7983 */ /* 0x000f220000300800 */
[----:B0-----:R-:W-:Y:S01]  /*46e30*/  STL.64 [R1+0x5cd0], R18 ;  /* 0x005cd01201007387 */ /* 0x001fe20000100a00 */
[----:B------:R0:W-:Y:S03]  /*46e40*/  STL.64 [R1+0x5cc8], R16 ;  /* 0x005cc81001007387 */ /* 0x0001e60000100a00 */
[----:B0-----:R-:W3:Y:S01]  /*46e50*/  LDL.64 R16, [R1+0xd0] ;  /* 0x0000d00001107983 */ /* 0x001ee20000100a00 */
        /* <DEDUP_REMOVED lines=13> */
[----:B0-----:R-:W4:Y:S02]  /*46f30*/  LDL.LU.64 R20, [R1+0x5e80] ;  /* 0x005e800001147983 */ /* 0x001f240000300a00 */
[C---:B----4-:R-:W-:Y:S01]  /*46f40*/  HMMA.16816.F32 R8, R4.reuse, R20, R8 ;  /* 0x000000140408723c */ /* 0x050fe20000001808 */
[----:B------:R-:W-:Y:S11]  /*46f50*/  IMAD.MOV.U32 R3, RZ, RZ, R21 ;  /* 0x000000ffff037224 */ /* 0x000ff600078e0015 */
[----:B------:R-:W-:Y:S11]  /*46f60*/  @!UPT UIADD3 URZ, URZ, URZ, URZ ;  /* 0x0000003f3f3ff290 */ /* 0x000ff6000fffe03f */
[----:B------:R0:W-:Y:S01]  /*46f70*/  STL.64 [R1+0x780], R8 ;  /* 0x0007800801007387 */ /* 0x0001e20000100a00 */
[----:B------:R-:W-:Y:S02]  /*46f80*/  STL.64 [R1+0x788], R10 ;  /* 0x0007880a01007387 */ /* 0x000fe40000100a00 */
[----:B0-----:R-:W-:Y:S02]  /*46f90*/  IMAD.MOV.U32 R8, RZ, RZ, R20 ;  /* 0x000000ffff087224 */ /* 0x001fe400078e0014 */
[----:B------:R-:W2:Y:S02]  /*46fa0*/  LDL.LU.64 R20, [R1+0x5e78] ;  /* 0x005e780001147983 */ /* 0x000ea40000300a00 */
        /* <DEDUP_REMOVED lines=47> */
[----:B0-----:R-:W3:Y:S01]  /*472a0*/  LDL.LU.64 R22, [R1+0x5de8] ;  /* 0x005de80001167983 */ /* 0x001ee20000300a00 */
[----:B------:R-:W3:Y:S02]  /*472b0*/  LDL.LU.64 R20, [R1+0x5de0] ;  /* 0x005de00001147983 */ /* 0x000ee40000300a00 */
[----:B---3--:R-:W-:Y:S01]  /*472c0*/  HMMA.16816.F32 R4, R4, R16, R20 ;  /* 0x000000100404723c */ /* 0x008fe20000001814 */
[----:B------:R-:W2:Y:S01]  /*472d0*/  LDL.LU.64 R22, [R1+0x5dd8] ;  /* 0x005dd80001167983 */ /* 0x000ea20000300a00 */
[----:B------:R-:W2:Y:S11]  /*472e0*/  LDL.LU.64 R20, [R1+0x5dd0] ;  /* 0x005dd00001147983 */ /* 0x000eb60000300a00 */
[----:B------:R-:W-:Y:S10]  /*472f0*/  @!UPT UIADD3 URZ, URZ, URZ, URZ ;  /* 0x0000003f3f3ff290 */ /* 0x000ff4000fffe03f */
[----:B------:R0:W-:Y:S01]  /*47300*/  STL.64 [R1+0x420], R4 ;  /* 0x0004200401007387 */ /* 0x0001e20000100a00 */
[----:B------:R-:W-:Y:S03]  /*47310*/  STL.64 [R1+0x428], R6 ;  /* 0x0004280601007387 */ /* 0x000fe60000100a00 */
[----:B0-----:R-:W2:Y:S01]  /*47320*/  LDL.64 R4, [R1+0x20] ;  /* 0x0000200001047983 */ /* 0x001ea20000100a00 */
[----:B------:R-:W-:Y:S01]  /*47330*/  STL.64 [R1+0x5ce0], R16 ;  /* 0x005ce01001007387 */ /* 0x000fe20000100a00 */
[C---:B--2---:R-:W-:Y:S11]  /*47340*/  HMMA.16816.F32 R24, R20.reuse, R4, R24 ;  /* 0x000000041418723c */ /* 0x044ff60000001818 */
[----:B------:R-:W-:Y:S11]  /*47350*/  @!UPT UIADD3 URZ, URZ, URZ, URZ ;  /* 0x0000003f3f3ff290 */ /* 0x000ff6000fffe03f */
[----:B------:R-:W-:Y:S01]  /*47360*/  @!UPT UIADD3 URZ, URZ, URZ, URZ ;  /* 0x0000003f3f3ff290 */ /* 0x000fe2000fffe03f */
[----:B------:R0:W-:Y:S01]  /*47370*/  STL.64 [R1+0x410], R24 ;  /* 0x0004101801007387 */ /* 0x0001e20000100a00 */
[----:B------:R-:W-:Y:S03]  /*47380*/  STL.64 [R1+0x418], R26 ;  /* 0x0004181a01007387 */ /* 0x000fe60000100a00 */
[----:B0-----:R-:W2:Y:S01]  /*47390*/  LDL.LU.64 R24, [R1+0x5dc8] ;  /* 0x005dc80001187983 */ /* 0x001ea20000300a00 */
[----:B------:R-:W-:Y:S02]  /*473a0*/  IMAD.MOV.U32 R29, RZ, RZ, R4 ;  /* 0x000000ffff1d7224 */ /* 0x000fe400078e0004 */
[----:B------:R-:W-:Y:S02]  /*473b0*/  IMAD.MOV.U32 R28, RZ, RZ, R5 ;  /* 0x000000ffff1c7224 */ /* 0x000fe400078e0005 */
[----:B--2---:R-:W-:Y:S01]  /*473c0*/  HMMA.16816.F32 R4, R20, R24, R12 ;  /* 0x000000181404723c */ /* 0x004fe2000000180c */
[----:B------:R-:W-:-:S02]  /*473d0*/  IMAD.MOV.U32 R17, RZ, RZ, R24 ;  /* 0x000000ffff117224 */ /* 0x000fc400078e0018 */
[----:B------:R-:W-:Y:S11]  /*473e0*/  IMAD.MOV.U32 R16, RZ, RZ, R25 ;  /* 0x000000ffff107224 */ /* 0x000ff600078e0019 */
[----:B------:R-:W-:Y:S09]  /*473f0*/  @!UPT UIADD3 URZ, URZ, URZ, URZ ;  /* 0x0000003f3f3ff290 */ /* 0x000ff2000fffe03f */
[----:B------:R-:W-:Y:S01]  /*47400*/  STL.64 [R1+0x400], R4 ;  /* 0x0004000401007387 */ /* 0x000fe20000100a00 */
[----:B------:R-:W-:Y:S02]  /*47410*/  STL.64 [R1+0x408], R6 ;  /* 0x0004080601007387 */ /* 0x000fe40000100a00 */
[----:B------:R-:W2:Y:S02]  /*47420*/  LDL.LU R12, [R1+0x3f0] ;  /* 0x0003f000010c7983 */ /* 0x000ea40000300800 */
[----:B------:R-:W2:Y:S01]  /*47430*/  LDL.LU R13, [R1+0x3f4] ;  /* 0x0003f400010d7983 */ /* 0x000ea20000300800 */
[----:B------:R-:W2:Y:S01]  /*47440*/  LDL.LU R14, [R1+0x3f8] ;  /* 0x0003f800010e7983 */ /* 0x000ea20000300800 */
[----:B------:R-:W2:Y:S02]  /*47450*/  LDL.LU R15, [R1+0x3fc] ;  /* 0x0003fc00010f7983 */ /* 0x000ea40000300800 */
[----:B------:R-:W2:Y:S02]  /*47460*/  LDL.64 R24, [R1] ;  /* 0x0000000001187983 */ /* 0x000ea40000100a00 */
[----:B------:R-:W-:Y:S01]  /*47470*/  STL.64 [R1+0x5d28], R18 ;  /* 0x005d281201007387 */ /* 0x000fe20000100a00 */
[----:B------:R0:W-:Y:S02]  /*47480*/  STL.64 [R1+0x5d20], R16 ;  /* 0x005d201001007387 */ /* 0x0001e40000100a00 */
[----:B0-----:R-:W-:-:S02]  /*47490*/  IMAD.MOV.U32 R16, RZ, RZ, R10 ;  /* 0x000000ffff107224 */ /* 0x001fc400078e000a */
[----:B------:R-:W-:-:S05]  /*474a0*/  IMAD.MOV.U32 R17, RZ, RZ, R9 ;  /* 0x000000ffff117224 */ /* 0x000fca00078e0009 */
[----:B------:R0:W-:Y:S04]  /*474b0*/  STL.64 [R1+0x5d38], R16 ;  /* 0x005d381001007387 */ /* 0x0001e80000100a00 */
[----:B0-----:R-:W3:Y:S01]  /*474c0*/  LDL.LU R16, [R1+0x6d0] ;  /* 0x0006d00001107983 */ /* 0x001ee20000300800 */
[----:B------:R-:W3:Y:S02]  /*474d0*/  LDL.LU R17, [R1+0x6d4] ;  /* 0x0006d40001117983 */ /* 0x000ee40000300800 */
[----:B------:R-:W4:Y:S02]  /*474e0*/  LDL.LU R18, [R1+0x6d8] ;  /* 0x0006d80001127983 */ /* 0x000f240000300800 */
[----:B------:R-:W4:Y:S02]  /*474f0*/  LDL.LU R19, [R1+0x6dc] ;  /* 0x0006dc0001137983 */ /* 0x000f240000300800 */
[----:B----4-:R-:W-:Y:S01]  /*47500*/  STL.64 [R1+0x5d48], R18 ;  /* 0x005d481201007387 */ /* 0x010fe20000100a00 */
[----:B---3--:R0:W-:Y:S02]  /*47510*/  STL.64 [R1+0x5d40], R16 ;  /* 0x005d401001007387 */ /* 0x0081e40000100a00 */
[----:B------:R-:W3:Y:S02]  /*47520*/  LDL.LU R4, [R1+0x3c0] ;  /* 0x0003c00001047983 */ /* 0x000ee40000300800 */
[----:B------:R-:W3:Y:S01]  /*47530*/  LDL.LU R5, [R1+0x3c4] ;  /* 0x0003c40001057983 */ /* 0x000ee20000300800 */
[----:B------:R-:W4:Y:S01]  /*47540*/  LDL.LU R6, [R1+0x3c8] ;  /* 0x0003c80001067983 */ /* 0x000f220000300800 */
[----:B------:R-:W4:Y:S02]  /*47550*/  LDL.LU R7, [R1+0x3cc] ;  /* 0x0003cc0001077983 */ /* 0x000f240000300800 */
[----:B0-----:R-:W-:-:S02]  /*47560*/  IMAD.MOV.U32 R16, RZ, RZ, R8 ;  /* 0x000000ffff107224 */ /* 0x001fc400078e0008 */
[----:B------:R-:W-:Y:S01]  /*47570*/  IMAD.MOV.U32 R17, RZ, RZ, R3 ;  /* 0x000000ffff117224 */ /* 0x000fe200078e0003 */
[----:B--2---:R-:W-:Y:S01]  /*47580*/  HMMA.16816.F32 R12, R20, R24, R12 ;  /* 0x00000018140c723c */ /* 0x004fe2000000180c */
[----:B----4-:R-:W-:Y:S01]  /*47590*/  STL.64 [R1+0x5da8], R6 ;  /* 0x005da80601007387 */ /* 0x010fe20000100a00 */
[----:B---3--:R0:W-:Y:S03]  /*475a0*/  STL.64 [R1+0x5da0], R4 ;  /* 0x005da00401007387 */ /* 0x0081e60000100a00 */
[----:B0-----:R-:W2:Y:S01]  /*475b0*/  LDL.LU R4, [R1+0x3e0] ;  /* 0x0003e00001047983 */ /* 0x001ea20000300800 */
[----:B------:R-:W2:Y:S02]  /*475c0*/  LDL.LU R5, [R1+0x3e4] ;  /* 0x0003e40001057983 */ /* 0x000ea40000300800 */
[----:B------:R-:W2:Y:S02]  /*475d0*/  LDL.LU R6, [R1+0x3e8] ;  /* 0x0003e80001067983 */ /* 0x000ea40000300800 */
[----:B------:R-:W2:Y:S01]  /*475e0*/  LDL.LU R7, [R1+0x3ec] ;  /* 0x0003ec0001077983 */ /* 0x000ea20000300800 */
[----:B------:R-:W3:Y:S01]  /*475f0*/  LDL.LU R8, [R1+0x3d0] ;  /* 0x0003d00001087983 */ /* 0x000ee20000300800 */
[----:B------:R-:W3:Y:S02]  /*47600*/  LDL.LU R9, [R1+0x3d4] ;  /* 0x0003d40001097983 */ /* 0x000ee40000300800 */
[----:B------:R-:W3:Y:S02]  /*47610*/  LDL.LU R10, [R1+0x3d8] ;  /* 0x0003d800010a7983 */ /* 0x000ee40000300800 */
[----:B------:R-:W3:Y:S01]  /*47620*/  LDL.LU R11, [R1+0x3dc] ;  /* 0x0003dc00010b7983 */ /* 0x000ee20000300800 */
[----:B------:R0:W-:Y:S04]  /*47630*/  STL.64 [R1+0x5d60], R16 ;  /* 0x005d601001007387 */ /* 0x0001e80000100a00 */
[----:B0-----:R-:W4:Y:S04]  /*47640*/  LDL.64 R16, [R1+0x150] ;  /* 0x0001500001107983 */ /* 0x001f280000100a00 */
[----:B----4-:R0:W-:Y:S04]  /*47650*/  STL.64 [R1+0x5d78], R16 ;  /* 0x005d781001007387 */ /* 0x0101e80000100a00 */
[----:B0-----:R-:W4:Y:S01]  /*47660*/  LDL.64 R16, [R1+0x30] ;  /* 0x0000300001107983 */ /* 0x001f220000100a00 */
[----:B------:R0:W-:Y:S02]  /*47670*/  STL.64 [R1+0x3f0], R12 ;  /* 0x0003f00c01007387 */ /* 0x0001e40000100a00 */
[----:B------:R1:W-:Y:S01]  /*47680*/  STL.64 [R1+0x3f8], R14 ;  /* 0x0003f80e01007387 */ /* 0x0003e20000100a00 */
[----:B0-----:R-:W3:Y:S01]  /*47690*/  LDL.LU.64 R12, [R1+0x5dc0] ;  /* 0x005dc000010c7983 */ /* 0x001ee20000300a00 */
[----:B-1----:R-:W-:-:S02]  /*476a0*/  IMAD.MOV.U32 R15, RZ, RZ, R24 ;  /* 0x000000ffff0f7224 */ /* 0x002fc400078e0018 */
[----:B------:R-:W-:Y:S02]  /*476b0*/  IMAD.MOV.U32 R14, RZ, RZ, R25 ;  /* 0x000000ffff0e7224 */ /* 0x000fe400078e0019 */
[----:B------:R-:W2:Y:S01]  /*476c0*/  LDL.LU.64 R26, [R1+0x5db8] ;  /* 0x005db800011a7983 */ /* 0x000ea20000300a00 */
        /* <DEDUP_REMOVED lines=8> */
[----:B------:R-:W-:Y:S02]  /*47750*/  STL.64 [R1+0x5c80], R26 ;  /* 0x005c801a01007387 */ /* 0x000fe40000100a00 */
[----:B------:R0:W-:Y:S02]  /*47760*/  STL.64 [R1+0x5c78], R24 ;  /* 0x005c781801007387 */ /* 0x0001e40000100a00 */
[----:B0-----:R-:W2:Y:S04]  /*47770*/  LDL.64 R24, [R1+0x110] ;  /* 0x0001100001187983 */ /* 0x001ea80000100a00 */
[----:B--2---:R0:W-:Y:S04]  /*47780*/  STL.64 [R1+0x5d30], R24 ;  /* 0x005d301801007387 */ /* 0x0041e80000100a00 */
        /* <DEDUP_REMOVED lines=10> */
[C---:B---3--:R-:W-:Y:S01]  /*47830*/  HMMA.16816.F32 R8, R20.reuse, R12, R8 ;  /* 0x0000000c1408723c */ /* 0x048fe20000001808 */
[----:B--2---:R-:W-:Y:S01]  /*47840*/  STL.64 [R1+0x5d70], R26 ;  /* 0x005d701a01007387 */ /* 0x004fe20000100a00 */
[----:B------:R0:W-:Y:S03]  /*47850*/  STL.64 [R1+0x5d68], R24 ;  /* 0x005d681801007387 */ /* 0x0001e60000100a00 */
[----:B0-----:R-:W2:Y:S01]  /*47860*/  LDL.LU R24, [R1+0x6f0] ;  /* 0x0006f00001187983 */ /* 0x001ea20000300800 */
[----:B------:R-:W2:Y:S02]  /*47870*/  LDL.LU R25, [R1+0x6f4] ;  /* 0x0006f40001197983 */ /* 0x000ea40000300800 */
[----:B------:R-:W3:Y:S02]  /*47880*/  LDL.LU R26, [R1+0x6f8] ;  /* 0x0006f800011a7983 */ /* 0x000ee40000300800 */
[----:B------:R-:W3:Y:S02]  /*47890*/  LDL.LU R27, [R1+0x6fc] ;  /* 0x0006fc00011b7983 */ /* 0x000ee40000300800 */
[----:B---3--:R-:W-:Y:S01]  /*478a0*/  STL.64 [R1+0x5d88], R26 ;  /* 0x005d881a01007387 */ /* 0x008fe20000100a00 */
[----:B--2---:R0:W-:Y:S03]  /*478b0*/  STL.64 [R1+0x5d80], R24 ;  /* 0x005d801801007387 */ /* 0x0041e60000100a00 */
[----:B0-----:R-:W4:Y:S01]  /*478c0*/  LDL.LU R24, [R1+0x700] ;  /* 0x0007000001187983 */ /* 0x001f220000300800 */
[----:B------:R-:W4:Y:S02]  /*478d0*/  LDL.LU R25, [R1+0x704] ;  /* 0x0007040001197983 */ /* 0x000f240000300800 */
[----:B------:R-:W4:Y:S02]  /*478e0*/  LDL.LU R26, [R1+0x708] ;  /* 0x00070800011a7983 */ /* 0x000f240000300800 */
[----:B------:R-:W4:Y:S02]  /*478f0*/  LDL.LU R27, [R1+0x70c] ;  /* 0x00070c00011b7983 */ /* 0x000f240000300800 */
[----:B------:R-:W-:Y:S01]  /*47900*/  STL.64 [R1+0x3d0], R8 ;  /* 0x0003d00801007387 */ /* 0x000fe20000100a00 */
[----:B------:R0:W-:Y:S03]  /*47910*/  STL.64 [R1+0x3d8], R10 ;  /* 0x0003d80a01007387 */ /* 0x0001e60000100a00 */
[----:B0-----:R-:W2:Y:S01]  /*47920*/  LDL.LU R10, [R1+0x5d98] ;  /* 0x005d9800010a7983 */ /* 0x001ea20000300800 */
[----:B------:R-:W3:Y:S02]  /*47930*/  LDL.LU.64 R8, [R1+0x5d90] ;  /* 0x005d900001087983 */ /* 0x000ee40000300a00 */
[----:B------:R-:W-:Y:S01]  /*47940*/  STL.64 [R1+0x5c70], R12 ;  /* 0x005c700c01007387 */ /* 0x000fe20000100a00 */
[C---:B---3--:R-:W-:Y:S08]  /*47950*/  HMMA.16816.F32 R4, R20.reuse, R8, R4 ;  /* 0x000000081404723c */ /* 0x048ff00000001804 */
[----:B----4-:R-:W-:Y:S11]  /*47960*/  HMMA.16816.F32 R24, R20, R16, R24 ;  /* 0x000000101418723c */ /* 0x010ff60000001818 */
[----:B------:R-:W-:Y:S04]  /*47970*/  @!UPT UIADD3 URZ, URZ, URZ, URZ ;  /* 0x0000003f3f3ff290 */ /* 0x000fe8000fffe03f */
[----:B------:R-:W-:Y:S01]  /*47980*/  STL.64 [R1+0x3c0], R4 ;  /* 0x0003c00401007387 */ /* 0x000fe20000100a00 */
[----:B------:R-:W-:Y:S02]  /*47990*/  STL.64 [R1+0x3c8], R6 ;  /* 0x0003c80601007387 */ /* 0x000fe40000100a00 */
[----:B--2---:R-:W0:Y:S02]  /*479a0*/  LDSM.16.MT88.4 R4, [R10+0x8200] ;  /* 0x008200000a04783b */ /* 0x004e240000004200 */
[----:B0-----:R0:W-:Y:S02]  /*479b0*/  STL.64 [R1+0x5bb0], R6 ;  /* 0x005bb00601007387 */ /* 0x0011e40000100a00 */
[----:B------:R-:W-:Y:S02]  /*479c0*/  STL.64 [R1+0x5ba8], R4 ;  /* 0x005ba80401007387 */ /* 0x000fe40000100a00 */
[----:B------:R-:W-:Y:S02]  /*479d0*/  STL.64 [R1+0x710], R24 ;  /* 0x0007101801007387 */ /* 0x000fe40000100a00 */
[----:B------:R1:W-:Y:S02]  /*479e0*/  STL.64 [R1+0x718], R26 ;  /* 0x0007181a01007387 */ /* 0x0003e40000100a00 */
[----:B0-----:R-:W-:-:S02]  /*479f0*/  IMAD.MOV.U32 R7, RZ, RZ, R16 ;  /* 0x000000ffff077224 */ /* 0x001fc400078e0010 */
[----:B------:R-:W-:Y:S01]  /*47a00*/  IMAD.MOV.U32 R6, RZ, RZ, R17 ;  /* 0x000000ffff067224 */ /* 0x000fe200078e0011 */
[----:B-1----:R-:W2:Y:S01]  /*47a10*/  LDL.LU.64 R26, [R1+0x5d88] ;  /* 0x005d8800011a7983 */ /* 0x002ea20000300a00 */
[----:B------:R-:W2:Y:S02]  /*47a20*/  LDL.LU.64 R24, [R1+0x5d80] ;  /* 0x005d800001187983 */ /* 0x000ea40000300a00 */
[----:B------:R-:W2:Y:S02]  /*47a30*/  LDL.LU.64 R16, [R1+0x5d78] ;  /* 0x005d780001107983 */ /* 0x000ea40000300a00 */
[----:B------:R-:W-:Y:S02]  /*47a40*/  IMAD.MOV.U32 R4, RZ, RZ, R2 ;  /* 0x000000ffff047224 */ /* 0x000fe400078e0002 */
[----:B------:R-:W-:Y:S01]  /*47a50*/  IMAD.MOV.U32 R5, RZ, RZ, R0 ;  /* 0x000000ffff057224 */ /* 0x000fe200078e0000 */
        /* <DEDUP_REMOVED lines=21> */
[----:B------:R-:W-:Y:S03]  /*47bb0*/  STL.64 [R1+0x6e8], R18 ;  /* 0x0006e81201007387 */ /* 0x000fe60000100a00 */
[----:B0-----:R-:W2:Y:S01]  /*47bc0*/  LDL.LU.64 R16, [R1+0x5d38] ;  /* 0x005d380001107983 */ /* 0x001ea20000300a00 */
[----:B------:R0:W-:Y:S02]  /*47bd0*/  STL.64 [R1+0x5c30], R4 ;  /* 0x005c300401007387 */ /* 0x0001e40000100a00 */
[----:B------:R1:W-:Y:S01]  /*47be0*/  STL.64 [R1+0x5cf8], R6 ;  /* 0x005cf80601007387 */ /* 0x0003e20000100a00 */
[----:B0-----:R-:W3:Y:S01]  /*47bf0*/  LDL.LU R4, [R1+0x6b0] ;  /* 0x0006b00001047983 */ /* 0x001ee20000300800 */
[----:B------:R-:W3:Y:S02]  /*47c00*/  LDL.LU R5, [R1+0x6b4] ;  /* 0x0006b40001057983 */ /* 0x000ee40000300800 */
[----:B-1----:R-:W3:Y:S02]  /*47c10*/  LDL.LU R6, [R1+0x6b8] ;  /* 0x0006b80001067983 */ /* 0x002ee40000300800 */
[----:B------:R-:W3:Y:S01]  /*47c20*/  LDL.LU R7, [R1+0x6bc] ;  /* 0x0006bc0001077983 */ /* 0x000ee20000300800 */
[C---:B--2---:R-:W-:Y:S01]  /*47c30*/  HMMA.16816.F32 R16, R20.reuse, R16, R24 ;  /* 0x000000101410723c */ /* 0x044fe20000001818 */
[----:B------:R-:W3:Y:S11]  /*47c40*/  LDL.LU.64 R24, [R1+0x5d30] ;  /* 0x005d300001187983 */ /* 0x000ef60000300a00 */
[----:B------:R-:W-:Y:S11]  /*47c50*/  @!UPT UIADD3 URZ, URZ, URZ, URZ ;  /* 0x0000003f3f3ff290 */ /* 0x000ff6000fffe03f */
[----:B------:R-:W-:Y:S01]  /*47c60*/  STL.64 [R1+0x6d0], R16 ;  /* 0x0006d01001007387 */ /* 0x000fe20000100a00 */
[----:B------:R0:W-:Y:S03]  /*47c70*/  STL.64 [R1+0x6d8], R18 ;  /* 0x0006d81201007387 */ /* 0x0001e60000100a00 */
[----:B0-----:R-:W2:Y:S01]  /*47c80*/  LDL.LU.64 R18, [R1+0x5d28] ;  /* 0x005d280001127983 */ /* 0x001ea20000300a00 */
[----:B------:R-:W4:Y:S01]  /*47c90*/  LDL.LU.64 R16, [R1+0x5d20] ;  /* 0x005d200001107983 */ /* 0x000f220000300a00 */
[----:B---3--:R-:W-:Y:S01]  /*47ca0*/  HMMA.16816.F32 R4, R20, R24, R4 ;  /* 0x000000181404723c */ /* 0x008fe20000001804 */
[----:B------:R-:W-:Y:S02]  /*47cb0*/  IMAD.MOV.U32 R11, RZ, RZ, R24 ;  /* 0x000000ffff0b7224 */ /* 0x000fe400078e0018 */
[----:B------:R-:W-:-:S04]  /*47cc0*/  IMAD.MOV.U32 R3, RZ, RZ, R25 ;  /* 0x000000ffff037224 */ /* 0x000fc800078e0019 */
[----:B------:R-:W-:Y:S02]  /*47cd0*/  IMAD.MOV.U32 R24, RZ, RZ, R15 ;  /* 0x000000ffff187224 */ /* 0x000fe400078e000f */
[----:B------:R-:W-:Y:S11]  /*47ce0*/  IMAD.MOV.U32 R25, RZ, RZ, R14 ;  /* 0x000000ffff197224 */ /* 0x000ff600078e000e */
[----:B------:R-:W-:Y:S03]  /*47cf0*/  @!UPT UIADD3 URZ, URZ, URZ, URZ ;  /* 0x0000003f3f3ff290 */ /* 0x000fe6000fffe03f */
[----:B------:R-:W-:Y:S01]  /*47d00*/  STL.64 [R1+0x6c0], R4 ;  /* 0x0006c00401007387 */ /* 0x000fe20000100a00 */
[----:B------:R-:W-:Y:S02]  /*47d10*/  STL.64 [R1+0x6c8], R6 ;  /* 0x0006c80601007387 */ /* 0x000fe40000100a00 */
[----:B------:R4:W-:Y:S02]  /*47d20*/  STL.64 [R1+0x5c98], R24 ;  /* 0x005c981801007387 */ /* 0x0009e40000100a00 */
[----:B------:R-:W3:Y:S01]  /*47d30*/  LDL.LU R12, [R1+0x370] ;  /* 0x00037000010c7983 */ /* 0x000ee20000300800 */
[----:B------:R-:W3:Y:S01]  /*47d40*/  LDL.LU R13, [R1+0x374] ;  /* 0x00037400010d7983 */ /* 0x000ee20000300800 */
[----:B------:R-:W3:Y:S02]  /*47d50*/  LDL.LU R14, [R1+0x378] ;  /* 0x00037800010e7983 */ /* 0x000ee40000300800 */
[----:B------:R-:W3:Y:S02]  /*47d60*/  LDL.LU R15, [R1+0x37c] ;  /* 0x00037c00010f7983 */ /* 0x000ee40000300800 */
[----:B----4-:R-:W-:-:S02]  /*47d70*/  IMAD.MOV.U32 R24, RZ, RZ, R17 ;  /* 0x000000ffff187224 */ /* 0x010fc400078e0011 */
[----:B------:R-:W-:Y:S02]  /*47d80*/  IMAD.MOV.U32 R25, RZ, RZ, R16 ;  /* 0x000000ffff197224 */ /* 0x000fe400078e0010 */
[----:B------:R-:W4:Y:S01]  /*47d90*/  LDL.64 R16, [R1+0xe0] ;  /* 0x0000e00001107983 */ /* 0x000f220000100a00 */
[----:B--2---:R-:W-:Y:S02]  /*47da0*/  IMAD.MOV.U32 R4, RZ, RZ, R19 ;  /* 0x000000ffff047224 */ /* 0x004fe400078e0013 */
[----:B------:R-:W-:Y:S01]  /*47db0*/  IMAD.MOV.U32 R5, RZ, RZ, R18 ;  /* 0x000000ffff057224 */ /* 0x000fe200078e0012 */
[----:B----4-:R-:W-:Y:S01]  /*47dc0*/  STL.64 [R1+0x5d00], R16 ;  /* 0x005d001001007387 */ /* 0x010fe20000100a00 */
[----:B------:R-:W-:Y:S02]  /*47dd0*/  STL.64 [R1+0x5cb0], R24 ;  /* 0x005cb01801007387 */ /* 0x000fe40000100a00 */
[----:B---3--:R-:W-:Y:S02]  /*47de0*/  STL.64 [R1+0x5c90], R14 ;  /* 0x005c900e01007387 */ /* 0x008fe40000100a00 */
[----:B------:R0:W-:Y:S02]  /*47df0*/  STL.64 [R1+0x5c88], R12 ;  /* 0x005c880c01007387 */ /* 0x0001e40000100a00 */
[----:B0-----:R-:W2:Y:S01]  /*47e00*/  LDL.LU R12, [R1+0x380] ;  /* 0x00038000010c7983 */ /* 0x001ea20000300800 */
[----:B------:R-:W2:Y:S02]  /*47e10*/  LDL.LU R13, [R1+0x384] ;  /* 0x00038400010d7983 */ /* 0x000ea40000300800 */
[----:B------:R-:W3:Y:S02]  /*47e20*/  LDL.LU R14, [R1+0x388] ;  /* 0x00038800010e7983 */ /* 0x000ee40000300800 */
[----:B------:R-:W3:Y:S01]  /*47e30*/  LDL.LU R15, [R1+0x38c] ;  /* 0x00038c00010f7983 */ /* 0x000ee20000300800 */
[----:B------:R0:W-:Y:S04]  /*47e40*/  STL.64 [R1+0x5d08], R4 ;  /* 0x005d080401007387 */ /* 0x0001e80000100a00 */
[----:B0-----:R-:W4:Y:S01]  /*47e50*/  LDL.64 R4, [R1+0x100] ;  /* 0x0001000001047983 */ /* 0x001f220000100a00 */
[----:B------:R-:W2:Y:S02]  /*47e60*/  LDL.LU R16, [R1+0x690] ;  /* 0x0006900001107983 */ /* 0x000ea40000300800 */
[----:B------:R-:W2:Y:S02]  /*47e70*/  LDL.LU R17, [R1+0x694] ;  /* 0x0006940001117983 */ /* 0x000ea40000300800 */
[----:B------:R-:W2:Y:S01]  /*47e80*/  LDL.LU R18, [R1+0x698] ;  /* 0x0006980001127983 */ /* 0x000ea20000300800 */
[----:B------:R-:W2:Y:S01]  /*47e90*/  LDL.LU R19, [R1+0x69c] ;  /* 0x00069c0001137983 */ /* 0x000ea20000300800 */
[----:B------:R-:W-:-:S02]  /*47ea0*/  IMAD.MOV.U32 R24, RZ, RZ, R29 ;  /* 0x000000ffff187224 */ /* 0x000fc400078e001d */
[----:B------:R-:W-:Y:S01]  /*47eb0*/  IMAD.MOV.U32 R25, RZ, RZ, R28 ;  /* 0x000000ffff197224 */ /* 0x000fe200078e001c */
[----:B--2---:R-:W-:Y:S01]  /*47ec0*/  STL.64 [R1+0x5d18], R18 ;  /* 0x005d181201007387 */ /* 0x004fe20000100a00 */
[----:B------:R0:W-:Y:S03]  /*47ed0*/  STL.64 [R1+0x5d10], R16 ;  /* 0x005d101001007387 */ /* 0x0001e60000100a00 */
[----:B0-----:R-:W4:Y:S01]  /*47ee0*/  LDL.LU R16, [R1+0x6a0] ;  /* 0x0006a00001107983 */ /* 0x001f220000300800 */
[----:B------:R-:W4:Y:S02]  /*47ef0*/  LDL.LU R17, [R1+0x6a4] ;  /* 0x0006a40001117983 */ /* 0x000f240000300800 */
[----:B------:R-:W4:Y:S02]  /*47f00*/  LDL.LU R18, [R1+0x6a8] ;  /* 0x0006a80001127983 */ /* 0x000f240000300800 */
[----:B------:R-:W4:Y:S01]  /*47f10*/  LDL.LU R19, [R1+0x6ac] ;  /* 0x0006ac0001137983 */ /* 0x000f220000300800 */
[----:B------:R0:W-:Y:S04]  /*47f20*/  STL.64 [R1+0x5cd8], R24 ;  /* 0x005cd81801007387 */ /* 0x0001e80000100a00 */
        /* <DEDUP_REMOVED lines=10> */
[----:B---3--:R-:W-:Y:S01]  /*47fd0*/  STL.64 [R1+0x5ca8], R14 ;  /* 0x005ca80e01007387 */ /* 0x008fe20000100a00 */
[----:B------:R0:W-:Y:S03]  /*47fe0*/  STL.64 [R1+0x5ca0], R12 ;  /* 0x005ca00c01007387 */ /* 0x0001e60000100a00 */
[----:B0-----:R-:W3:Y:S01]  /*47ff0*/  LDL.LU R12, [R1+0x390] ;  /* 0x00039000010c7983 */ /* 0x001ee20000300800 */
[----:B------:R-:W3:Y:S02]  /*48000*/  LDL.LU R13, [R1+0x394] ;  /* 0x00039400010d7983 */ /* 0x000ee40000300800 */
[----:B------:R-:W2:Y:S02]  /*48010*/  LDL.LU R14, [R1+0x398] ;  /* 0x00039800010e7983 */ /* 0x000ea40000300800 */
[----:B------:R-:W2:Y:S01]  /*48020*/  LDL.LU R15, [R1+0x39c] ;  /* 0x00039c00010f7983 */ /* 0x000ea20000300800 */
[----:B----4-:R-:W-:Y:S01]  /*48030*/  HMMA.16816.F32 R16, R20, R4, R16 ;  /* 0x000000041410723c */ /* 0x010fe20000001810 */
[----:B------:R-:W-:-:S02]  /*48040*/  IMAD.MOV.U32 R29, RZ, RZ, R4 ;  /* 0x000000ffff1d7224 */ /* 0x000fc400078e0004 */
[----:B------:R-:W-:Y:S01]  /*48050*/  IMAD.MOV.U32 R28, RZ, RZ, R5 ;  /* 0x000000ffff1c7224 */ /* 0x000fe200078e0005 */
[----:B--2---:R-:W-:Y:S01]  /*48060*/  STL.64 [R1+0x5cc0], R14 ;  /* 0x005cc00e01007387 */ /* 0x004fe20000100a00 */
[----:B---3--:R0:W-:Y:S03]  /*48070*/  STL.64 [R1+0x5cb8], R12 ;  /* 0x005cb80c01007387 */ /* 0x0081e60000100a00 */
[----:B0-----:R-:W2:Y:S01]  /*48080*/  LDL.LU R12, [R1+0x3a0] ;  /* 0x0003a000010c7983 */ /* 0x001ea20000300800 */
[----:B------:R-:W2:Y:S02]  /*48090*/  LDL.LU R13, [R1+0x3a4] ;  /* 0x0003a400010d7983 */ /* 0x000ea40000300800 */
[----:B------:R-:W2:Y:S02]  /*480a0*/  LDL.LU R14, [R1+0x3a8] ;  /* 0x0003a800010e7983 */ /* 0x000ea40000300800 */
[----:B------:R-:W2:Y:S01]  /*480b0*/  LDL.LU R15, [R1+0x3ac] ;  /* 0x0003ac00010f7983 */ /* 0x000ea20000300800 */
[----:B------:R-:W-:Y:S01]  /*480c0*/  STL [R1+0x5c28], R3 ;  /* 0x005c280301007387 */ /* 0x000fe20000100800 */
[----:B------:R-:W-:Y:S08]  /*480d0*/  STL [R1+0x5c24], R11 ;  /* 0x005c240b01007387 */ /* 0x000ff00000100800 */
[----:B------:R-:W-:Y:S02]  /*480e0*/  STL.64 [R1+0x6b0], R16 ;  /* 0x0006b01001007387 */ /* 0x000fe40000100a00 */
[----:B------:R0:W-:Y:S02]  /*480f0*/  STL.64 [R1+0x6b8], R18 ;  /* 0x0006b81201007387 */ /* 0x0001e40000100a00 */
[----:B0-----:R-:W3:Y:S01]  /*48100*/  LDL.LU.64 R18, [R1+0x5d18] ;  /* 0x005d180001127983 */ /* 0x001ee20000300a00 */
[----:B------:R-:W3:Y:S02]  /*48110*/  LDL.LU.64 R16, [R1+0x5d10] ;  /* 0x005d100001107983 */ /* 0x000ee40000300a00 */
[----:B------:R-:W3:Y:S02]  /*48120*/  LDL.LU.64 R4, [R1+0x5d08] ;  /* 0x005d080001047983 */ /* 0x000ee40000300a00 */
[C---:B---3--:R-:W-:Y:S01]  /*48130*/  HMMA.16816.F32 R4, R20.reuse, R4, R16 ;  /* 0x000000041404723c */ /* 0x048fe20000001810 */
[----:B------:R-:W3:Y:S11]  /*48140*/  LDL.LU.64 R16, [R1+0x5d00] ;  /* 0x005d000001107983 */ /* 0x000ef60000300a00 */
[----:B------:R-:W-:Y:S11]  /*48150*/  @!UPT UIADD3 URZ, URZ, URZ, URZ ;  /* 0x0000003f3f3ff290 */ /* 0x000ff6000fffe03f */
[----:B------:R0:W-:Y:S01]  /*48160*/  STL.64 [R1+0x6a0], R4 ;  /* 0x0006a00401007387 */ /* 0x0001e20000100a00 */
[----:B------:R1:W-:Y:S02]  /*48170*/  STL.64 [R1+0x6a8], R6 ;  /* 0x0006a80601007387 */ /* 0x0003e40000100a00 */
[----:B0-----:R-:W-:Y:S02]  /*48180*/  IMAD.MOV.U32 R4, RZ, RZ, R2 ;  /* 0x000000ffff047224 */ /* 0x001fe400078e0002 */
[----:B------:R-:W-:Y:S01]  /*48190*/  IMAD.MOV.U32 R5, RZ, RZ, R0 ;  /* 0x000000ffff057224 */ /* 0x000fe200078e0000 */
[----:B-1----:R-:W4:Y:S04]  /*481a0*/  LDL.LU.64 R6, [R1+0x5cf8] ;  /* 0x005cf80001067983 */ /* 0x002f280000300a00 */
[----:B------:R-:W-:Y:S01]  /*481b0*/  STL.64 [R1+0x5c48], R4 ;  /* 0x005c480401007387 */ /* 0x000fe20000100a00 */
[----:B---3--:R-:W-:Y:S01]  /*481c0*/  HMMA.16816.F32 R24, R20, R16, R24 ;  /* 0x000000101418723c */ /* 0x008fe20000001818 */
[----:B------:R-:W-:-:S02]  /*481d0*/  IMAD.MOV.U32 R3, RZ, RZ, R16 ;  /* 0x000000ffff037224 */ /* 0x000fc400078e0010 */
[----:B------:R-:W-:Y:S11]  /*481e0*/  IMAD.MOV.U32 R11, RZ, RZ, R17 ;  /* 0x000000ffff0b7224 */ /* 0x000ff600078e0011 */
[----:B------:R-:W-:Y:S09]  /*481f0*/  @!UPT UIADD3 URZ, URZ, URZ, URZ ;  /* 0x0000003f3f3ff290 */ /* 0x000ff2000fffe03f */
[----:B------:R-:W-:Y:S01]  /*48200*/  STL.64 [R1+0x690], R24 ;  /* 0x0006901801007387 */ /* 0x000fe20000100a00 */
[----:B------:R0:W-:Y:S03]  /*48210*/  STL.64 [R1+0x698], R26 ;  /* 0x0006981a01007387 */ /* 0x0001e60000100a00 */
[----:B0-----:R-:W3:Y:S01]  /*48220*/  LDL.LU.64 R26, [R1+0x5cf0] ;  /* 0x005cf000011a7983 */ /* 0x001ee20000300a00 */
[----:B------:R-:W3:Y:S02]  /*48230*/  LDL.LU.64 R24, [R1+0x5ce8] ;  /* 0x005ce80001187983 */ /* 0x000ee40000300a00 */
[----:B------:R-:W3:Y:S02]  /*48240*/  LDL.LU.64 R16, [R1+0x5ce0] ;  /* 0x005ce00001107983 */ /* 0x000ee40000300a00 */
[----:B------:R-:W-:Y:S01]  /*48250*/  STL.64 [R1+0x5c68], R10 ;  /* 0x005c680a01007387 */ /* 0x000fe20000100a00 */
[----:B------:R0:W-:Y:S04]  /*48260*/  STL.64 [R1+0x5c60], R8 ;  /* 0x005c600801007387 */ /* 0x0001e80000100a00 */
[----:B0-----:R-:W2:Y:S01]  /*48270*/  LDL.LU R8, [R1+0x360] ;  /* 0x0003600001087983 */ /* 0x001ea20000300800 */
[----:B------:R-:W2:Y:S02]  /*48280*/  LDL.LU R9, [R1+0x364] ;  /* 0x0003640001097983 */ /* 0x000ea40000300800 */
[----:B------:R-:W2:Y:S02]  /*48290*/  LDL.LU R10, [R1+0x368] ;  /* 0x00036800010a7983 */ /* 0x000ea40000300800 */
[----:B------:R-:W2:Y:S01]  /*482a0*/  LDL.LU R11, [R1+0x36c] ;  /* 0x00036c00010b7983 */ /* 0x000ea20000300800 */
[----:B---3--:R-:W-:Y:S01]  /*482b0*/  HMMA.16816.F32 R20, R20, R16, R24 ;  /* 0x000000101414723c */ /* 0x008fe20000001818 */
[----:B------:R-:W2:Y:S01]  /*482c0*/  LDL.LU.64 R24, [R1+0x5cd8] ;  /* 0x005cd80001187983 */ /* 0x000ea20000300a00 */
[----:B------:R-:W-:-:S02]  /*482d0*/  IMAD.MOV.U32 R2, RZ, RZ, R16 ;  /* 0x000000ffff027224 */ /* 0x000fc400078e0010 */
[----:B------:R-:W-:Y:S11]  /*482e0*/  IMAD.MOV.U32 R0, RZ, RZ, R17 ;  /* 0x000000ffff007224 */ /* 0x000ff600078e0011 */
[----:B------:R-:W-:Y:S08]  /*482f0*/  @!UPT UIADD3 URZ, URZ, URZ, URZ ;  /* 0x0000003f3f3ff290 */ /* 0x000ff0000fffe03f */
[----:B------:R0:W-:Y:S01]  /*48300*/  STL.64 [R1+0x3b0], R20 ;  /* 0x0003b01401007387 */ /* 0x0001e20000100a00 */
[----:B------:R1:W-:Y:S02]  /*48310*/  STL.64 [R1+0x3b8], R22 ;  /* 0x0003b81601007387 */ /* 0x0003e40000100a00 */
[----:B------:R-:W2:Y:S02]  /*48320*/  LDL.LU.64 R18, [R1+0x5cd0] ;  /* 0x005cd00001127983 */ /* 0x000ea40000300a00 */
[----:B------:R-:W2:Y:S01]  /*48330*/  LDL.LU.64 R16, [R1+0x5cc8] ;  /* 0x005cc80001107983 */ /* 0x000ea20000300a00 */
        /* <DEDUP_REMOVED lines=29> */
[----:B------:R0:W-:Y:S01]  /*48510*/  STL.64 [R1+0x370], R12 ;  /* 0x0003700c01007387 */ /* 0x0001e20000100a00 */
[----:B------:R-:W-:Y:S03]  /*48520*/  STL.64 [R1+0x378], R14 ;  /* 0x0003780e01007387 */ /* 0x000fe60000100a00 */
[----:B0-----:R-:W2:Y:S01]  /*48530*/  LDL.LU.64 R12, [R1+0x5c70] ;  /* 0x005c7000010c7983 */ /* 0x001ea20000300a00 */
        /* <DEDUP_REMOVED lines=12> */
[----:B------:R-:W-:Y:S01]  /*48600*/  HMMA.16816.F32 R8, R16, R12, R8 ;  /* 0x0000000c1008723c */ /* 0x000fe20000001808 */
[----:B--2---:R-:W-:Y:S01]  /*48610*/  STL.64 [R1+0x5c58], R26 ;  /* 0x005c581a01007387 */ /* 0x004fe20000100a00 */
[----:B------:R0:W-:Y:S03]  /*48620*/  STL.64 [R1+0x5c50], R24 ;  /* 0x005c501801007387 */ /* 0x0001e60000100a00 */
[----:B0-----:R-:W2:Y:S01]  /*48630*/  LDL.LU R24, [R1+0x340] ;  /* 0x0003400001187983 */ /* 0x001ea20000300800 */
[----:B------:R-:W2:Y:S02]  /*48640*/  LDL.LU R25, [R1+0x344] ;  /* 0x0003440001197983 */ /* 0x000ea40000300800 */
[----:B------:R-:W2:Y:S02]  /*48650*/  LDL.LU R26, [R1+0x348] ;  /* 0x00034800011a7983 */ /* 0x000ea40000300800 */
[----:B------:R-:W2:Y:S11]  /*48660*/  LDL.LU R27, [R1+0x34c] ;  /* 0x00034c00011b7983 */ /* 0x000eb60000300800 */
[----:B------:R-:W-:Y:S02]  /*48670*/  @!UPT UIADD3 URZ, URZ, URZ, URZ ;  /* 0x0000003f3f3ff290 */ /* 0x000fe4000fffe03f */
[----:B------:R-:W-:Y:S01]  /*48680*/  STL.64 [R1+0x360], R8 ;  /* 0x0003600801007387 */ /* 0x000fe20000100a00 */
[----:B------:R0:W-:Y:S03]  /*48690*/  STL.64 [R1+0x368], R10 ;  /* 0x0003680a01007387 */ /* 0x0001e60000100a00 */
[----:B0-----:R-:W2:Y:S01]  /*486a0*/  LDL.LU.64 R10, [R1+0x5c68] ;  /* 0x005c6800010a7983 */ /* 0x001ea20000300a00 */
[----:B------:R-:W3:Y:S02]  /*486b0*/  LDL.LU.64 R8, [R1+0x5c60] ;  /* 0x005c600001087983 */ /* 0x000ee40000300a00 */
[----:B------:R0:W-:Y:S02]  /*486c0*/  STL.64 [R1+0x5b50], R12 ;  /* 0x005b500c01007387 */ /* 0x0001e40000100a00 */
[----:B0-----:R-:W2:Y:S01]  /*486d0*/  LDL.64 R12, [R1+0x140] ;  /* 0x00014000010c7983 */ /* 0x001ea20000100a00 */
[----:B----4-:R-:W-:-:S02]  /*486e0*/  IMAD.MOV.U32 R4, RZ, RZ, R7 ;  /* 0x000000ffff047224 */ /* 0x010fc400078e0007 */
[----:B------:R-:W-:Y:S01]  /*486f0*/  IMAD.MOV.U32 R5, RZ, RZ, R6 ;  /* 0x000000ffff057224 */ /* 0x000fe200078e0006 */
[C---:B---3--:R-:W-:Y:S11]  /*48700*/  HMMA.16816.F32 R20, R16.reuse, R8, R20 ;  /* 0x000000081014723c */ /* 0x048ff60000001814 */
[----:B------:R-:W-:Y:S11]  /*48710*/  @!UPT UIADD3 URZ, URZ, URZ, URZ ;  /* 0x0000003f3f3ff290 */ /* 0x000ff6000fffe03f */
[----:B------:R-:W-:Y:S01]  /*48720*/  @!UPT UIADD3 URZ, URZ, URZ, URZ ;  /* 0x0000003f3f3ff290 */ /* 0x000fe2000fffe03f */
[----:B------:R-:W-:Y:S01]  /*48730*/  STL.64 [R1+0x350], R20 ;  /* 0x0003501401007387 */ /* 0x000fe20000100a00 */
[----:B------:R-:W-:Y:S02]  /*48740*/  STL.64 [R1+0x358], R22 ;  /* 0x0003581601007387 */ /* 0x000fe40000100a00 */
[----:B--2---:R-:W0:Y:S01]  /*48750*/  LDSM.16.MT88.4 R20, [R10+0x8280] ;  /* 0x008280000a14783b */ /* 0x004e220000004200 */
[----:B------:R-:W-:Y:S01]  /*48760*/  HMMA.16816.F32 R4, R16, R4, R24 ;  /* 0x000000041004723c */ /* 0x000fe20000001818 */
[----:B------:R-:W-:Y:S02]  /*48770*/  STL [R1+0x5c20], R10 ;  /* 0x005c200a01007387 */ /* 0x000fe40000100800 */
[----:B------:R-:W-:Y:S02]  /*48780*/  STL.64 [R1+0x5c18], R8 ;  /* 0x005c180801007387 */ /* 0x000fe40000100a00 */
[----:B0-----:R-:W-:Y:S01]  /*48790*/  STL.64 [R1+0x5a68], R22 ;  /* 0x005a681601007387 */ /* 0x001fe20000100a00 */
[----:B------:R0:W-:Y:S02]  /*487a0*/  STL.64 [R1+0x5a60], R20 ;  /* 0x005a601401007387 */ /* 0x0001e40000100a00 */
[----:B0-----:R-:W-:-:S02]  /*487b0*/  IMAD.MOV.U32 R20, RZ, RZ, R2 ;  /* 0x000000ffff147224 */ /* 0x001fc400078e0002 */
[----:B------:R-:W-:-:S05]  /*487c0*/  IMAD.MOV.U32 R21, RZ, RZ, R0 ;  /* 0x000000ffff157224 */ /* 0x000fca00078e0000 */
[----:B------:R0:W-:Y:S04]  /*487d0*/  STL.64 [R1+0x5bd8], R20 ;  /* 0x005bd81401007387 */ /* 0x0001e80000100a00 */
[----:B0-----:R-:W2:Y:S01]  /*487e0*/  LDL.LU R20, [R1+0x320] ;  /* 0x0003200001147983 */ /* 0x001ea20000300800 */
[----:B------:R-:W2:Y:S02]  /*487f0*/  LDL.LU R21, [R1+0x324] ;  /* 0x0003240001157983 */ /* 0x000ea40000300800 */
[----:B------:R-:W2:Y:S02]  /*48800*/  LDL.LU R22, [R1+0x328] ;  /* 0x0003280001167983 */ /* 0x000ea40000300800 */
[----:B------:R-:W2:Y:S01]  /*48810*/  LDL.LU R23, [R1+0x32c] ;  /* 0x00032c0001177983 */ /* 0x000ea20000300800 */
[----:B------:R-:W3:Y:S01]  /*48820*/  LDL.LU.64 R26, [R1+0x5c58] ;  /* 0x005c5800011a7983 */ /* 0x000ee20000300a00 */
[----:B------:R-:W3:Y:S02]  /*48830*/  LDL.LU.64 R24, [R1+0x5c50] ;  /* 0x005c500001187983 */ /* 0x000ee40000300a00 */
[----:B------:R0:W-:Y:S02]  /*48840*/  STL.64 [R1+0x340], R4 ;  /* 0x0003400401007387 */ /* 0x0001e40000100a00 */
[----:B------:R3:W-:Y:S01]  /*48850*/  STL.64 [R1+0x348], R6 ;  /* 0x0003480601007387 */ /* 0x0007e20000100a00 */
[----:B0-----:R-:W3:Y:S02]  /*48860*/  LDL.LU.64 R4, [R1+0x5c48] ;  /* 0x005c480001047983 */ /* 0x001ee40000300a00 */
[C---:B---3--:R-:W-:Y:S02]  /*48870*/  HMMA.16816.F32 R4, R16.reuse, R4, R24 ;  /* 0x000000041004723c */ /* 0x048fe40000001818 */
[----:B------:R-:W3:Y:S01]  /*48880*/  LDL.LU.64 R26, [R1+0x5c40] ;  /* 0x005c4000011a7983 */ /* 0x000ee20000300a00 */
[----:B------:R-:W3:Y:S11]  /*48890*/  LDL.LU.64 R24, [R1+0x5c38] ;  /* 0x005c380001187983 */ /* 0x000ef60000300a00 */
[----:B------:R-:W-:Y:S09]  /*488a0*/  @!UPT UIADD3 URZ, URZ, URZ, URZ ;  /* 0x0000003f3f3ff290 */ /* 0x000ff2000fffe03f */
[----:B------:R0:W-:Y:S01]  /*488b0*/  STL.64 [R1+0x330], R4 ;  /* 0x0003300401007387 */ /* 0x0001e20000100a00 */
[----:B------:R3:W-:Y:S03]  /*488c0*/  STL.64 [R1+0x338], R6 ;  /* 0x0003380601007387 */ /* 0x0007e60000100a00 */
[----:B0-----:R-:W3:Y:S01]  /*488d0*/  LDL.LU.64 R4, [R1+0x5c30] ;  /* 0x005c300001047983 */ /* 0x001ee20000300a00 */
[C---:B--2---:R-:W-:Y:S01]  /*488e0*/  HMMA.16816.F32 R20, R16.reuse, R12, R20 ;  /* 0x0000000c1014723c */ /* 0x044fe20000001814 */
[----:B------:R-:W-:Y:S02]  /*488f0*/  IMAD.MOV.U32 R0, RZ, RZ, R13 ;  /* 0x000000ffff007224 */ /* 0x000fe400078e000d */
[----:B------:R-:W-:Y:S11]  /*48900*/  IMAD.MOV.U32 R2, RZ, RZ, R12 ;  /* 0x000000ffff027224 */ /* 0x000ff600078e000c */
[----:B------:R-:W-:Y:S09]  /*48910*/  @!UPT UIADD3 URZ, URZ, URZ, URZ ;  /* 0x0000003f3f3ff290 */ /* 0x000ff2000fffe03f */
[----:B------:R-:W-:Y:S01]  /*48920*/  STL.64 [R1+0x320], R20 ;  /* 0x0003201401007387 */ /* 0x000fe20000100a00 */
[----:B------:R-:W-:Y:S02]  /*48930*/  STL.64 [R1+0x328], R22 ;  /* 0x0003281601007387 */ /* 0x000fe40000100a00 */
[----:B------:R-:W-:Y:S02]  /*48940*/  STL [R1+0x5b34], R0 ;  /* 0x005b340001007387 */ /* 0x000fe40000100800 */
[----:B------:R-:W-:Y:S01]  /*48950*/  STL [R1+0x5b30], R2 ;  /* 0x005b300201007387 */ /* 0x000fe20000100800 */
[----:B---3--:R-:W-:Y:S01]  /*48960*/  HMMA.16816.F32 R4, R16, R4, R24 ;  /* 0x000000041004723c */ /* 0x008fe20000001818 */
[----:B------:R-:W2:Y:S04]  /*48970*/  LDL.64 R24, [R1] ;  /* 0x0000000001187983 */ /* 0x000ea80000100a00 */
[----:B--2---:R-:W-:Y:S11]  /*48980*/  STL.64 [R1+0x5b78], R24 ;  /* 0x005b781801007387 */ /* 0x004ff60000100a00 */
[----:B------:R-:W-:Y:S07]  /*48990*/  @!UPT UIADD3 URZ, URZ, URZ, URZ ;  /* 0x0000003f3f3ff290 */ /* 0x000fee000fffe03f */
[----:B------:R0:W-:Y:S02]  /*489a0*/  STL.64 [R1+0x310], R4 ;  /* 0x0003100401007387 */ /* 0x0001e40000100a00 */
[----:B------:R1:W-:Y:S02]  /*489b0*/  STL.64 [R1+0x318], R6 ;  /* 0x0003180601007387 */ /* 0x0003e40000100a00 */
[----:B------:R-:W2:Y:S01]  /*489c0*/  LDL.LU R12, [R1+0x280] ;  /* 0x00028000010c7983 */ /* 0x000ea20000300800 */
[----:B------:R-:W2:Y:S01]  /*489d0*/  LDL.LU R13, [R1+0x284] ;  /* 0x00028400010d7983 */ /* 0x000ea20000300800 */
[----:B------:R-:W3:Y:S02]  /*489e0*/  LDL.LU R14, [R1+0x288] ;  /* 0x00028800010e7983 */ /* 0x000ee40000300800 */
[----:B------:R-:W3:Y:S01]  /*489f0*/  LDL.LU R15, [R1+0x28c] ;  /* 0x00028c00010f7983 */ /* 0x000ee20000300800 */
[----:B0-----:R-:W4:Y:S01]  /*48a00*/  LDL.LU R4, [R1+0x2c0] ;  /* 0x0002c00001047983 */ /* 0x001f220000300800 */
[----:B------:R-:W4:Y:S02]  /*48a10*/  LDL.LU R5, [R1+0x2c4] ;  /* 0x0002c40001057983 */ /* 0x000f240000300800 */
[----:B-1----:R-:W2:Y:S02]  /*48a20*/  LDL.LU R6, [R1+0x2c8] ;  /* 0x0002c80001067983 */ /* 0x002ea40000300800 */
[----:B------:R-:W2:Y:S02]  /*48a30*/  LDL.LU R7, [R1+0x2cc] ;  /* 0x0002cc0001077983 */ /* 0x000ea40000300800 */
[----:B--2---:R-:W-:Y:S01]  /*48a40*/  STL.64 [R1+0x5bc0], R6 ;  /* 0x005bc00601007387 */ /* 0x004fe20000100a00 */
[----:B----4-:R0:W-:Y:S02]  /*48a50*/  STL.64 [R1+0x5bb8], R4 ;  /* 0x005bb80401007387 */ /* 0x0101e40000100a00 */
[----:B0-----:R-:W-:-:S02]  /*48a60*/  IMAD.MOV.U32 R4, RZ, RZ, R3 ;  /* 0x000000ffff047224 */ /* 0x001fc400078e0003 */
[----:B------:R-:W-:Y:S01]  /*48a70*/  IMAD.MOV.U32 R5, RZ, RZ, R11 ;  /* 0x000000ffff057224 */ /* 0x000fe200078e000b */
[----:B------:R-:W2:Y:S01]  /*48a80*/  LDL.LU R3, [R1+0x5c28] ;  /* 0x005c280001037983 */ /* 0x000ea20000300800 */
[----:B------:R-:W4:Y:S02]  /*48a90*/  LDL.LU R11, [R1+0x5c24] ;  /* 0x005c2400010b7983 */ /* 0x000f240000300800 */
[----:B------:R-:W2:Y:S02]  /*48aa0*/  LDL.LU R20, [R1+0x2d0] ;  /* 0x0002d00001147983 */ /* 0x000ea40000300800 */
[----:B------:R-:W2:Y:S01]  /*48ab0*/  LDL.LU R21, [R1+0x2d4] ;  /* 0x0002d40001157983 */ /* 0x000ea20000300800 */
[----:B------:R-:W2:Y:S01]  /*48ac0*/  LDL.LU R22, [R1+0x2d8] ;  /* 0x0002d80001167983 */ /* 0x000ea20000300800 */
[----:B------:R-:W2:Y:S03]  /*48ad0*/  LDL.LU R23, [R1+0x2dc] ;  /* 0x0002dc0001177983 */ /* 0x000ea60000300800 */
[----:B--2---:R-:W-:Y:S01]  /*48ae0*/  STL.64 [R1+0x5be8], R22 ;  /* 0x005be81601007387 */ /* 0x004fe20000100a00 */
[----:B------:R0:W-:Y:S02]  /*48af0*/  STL.64 [R1+0x5be0], R20 ;  /* 0x005be01401007387 */ /* 0x0001e40000100a00 */
[----:B0-----:R-:W-:-:S02]  /*48b00*/  IMAD.MOV.U32 R20, RZ, RZ, R29 ;  /* 0x000000ffff147224 */ /* 0x001fc400078e001d */
[----:B------:R-:W-:-:S05]  /*48b10*/  IMAD.MOV.U32 R21, RZ, RZ, R28 ;  /* 0x000000ffff157224 */ /* 0x000fca00078e001c */
[----:B------:R-:W-:Y:S01]  /*48b20*/  STL.64 [R1+0x5bf8], R20 ;  /* 0x005bf81401007387 */ /* 0x000fe20000100a00 */
[----:B------:R0:W-:Y:S03]  /*48b30*/  STL.64 [R1+0x5bd0], R4 ;  /* 0x005bd00401007387 */ /* 0x0001e60000100a00 */
[----:B0-----:R-:W2:Y:S04]  /*48b40*/  LDL.64 R4, [R1+0xf0] ;  /* 0x0000f00001047983 */ /* 0x001ea80000100a00 */
[----:B--2---:R0:W-:Y:S04]  /*48b50*/  STL.64 [R1+0x5bf0], R4 ;  /* 0x005bf00401007387 */ /* 0x0041e80000100a00 */
[----:B0-----:R-:W2:Y:S01]  /*48b60*/  LDL.LU R4, [R1+0x2e0] ;  /* 0x0002e00001047983 */ /* 0x001ea20000300800 */
[----:B------:R-:W2:Y:S02]  /*48b70*/  LDL.LU R5, [R1+0x2e4] ;  /* 0x0002e40001057983 */ /* 0x000ea40000300800 */
[----:B------:R-:W2:Y:S02]  /*48b80*/  LDL.LU R6, [R1+0x2e8] ;  /* 0x0002e80001067983 */ /* 0x000ea40000300800 */
[----:B------:R-:W2:Y:S02]  /*48b90*/  LDL.LU R7, [R1+0x2ec] ;  /* 0x0002ec0001077983 */ /* 0x000ea40000300800 */
[----:B----4-:R-:W-:-:S02]  /*48ba0*/  IMAD.MOV.U32 R20, RZ, RZ, R11 ;  /* 0x000000ffff147224 */ /* 0x010fc400078e000b */
[----:B------:R-:W-:Y:S01]  /*48bb0*/  IMAD.MOV.U32 R21, RZ, RZ, R3 ;  /* 0x000000ffff157224 */ /* 0x000fe200078e0003 */
[----:B--2---:R-:W-:Y:S01]  /*48bc0*/  STL.64 [R1+0x5c08], R6 ;  /* 0x005c080601007387 */ /* 0x004fe20000100a00 */
[----:B------:R-:W-:Y:S02]  /*48bd0*/  STL.64 [R1+0x5c00], R4 ;  /* 0x005c000401007387 */ /* 0x000fe40000100a00 */
[----:B------:R-:W2:Y:S02]  /*48be0*/  LDL.LU R8, [R1+0x300] ;  /* 0x0003000001087983 */ /* 0x000ea40000300800 */
[----:B------:R-:W2:Y:S01]  /*48bf0*/  LDL.LU R9, [R1+0x304] ;  /* 0x0003040001097983 */ /* 0x000ea20000300800 */
[----:B------:R-:W2:Y:S01]  /*48c00*/  LDL.LU R10, [R1+0x308] ;  /* 0x00030800010a7983 */ /* 0x000ea20000300800 */
[----:B------:R-:W2:Y:S02]  /*48c10*/  LDL.LU R11, [R1+0x30c] ;  /* 0x00030c00010b7983 */ /* 0x000ea40000300800 */
[----:B------:R0:W-:Y:S02]  /*48c20*/  STL.64 [R1+0x5c10], R20 ;  /* 0x005c101401007387 */ /* 0x0001e40000100a00 */
[----:B0-----:R-:W2:Y:S01]  /*48c30*/  LDL.64 R20, [R1+0x120] ;  /* 0x0001200001147983 */ /* 0x001ea20000100a00 */
[----:B------:R-:W4:Y:S02]  /*48c40*/  LDL.LU R4, [R1+0x2f0] ;  /* 0x0002f00001047983 */ /* 0x000f240000300800 */
[----:B------:R-:W4:Y:S02]  /*48c50*/  LDL.LU R5, [R1+0x2f4] ;  /* 0x0002f40001057983 */ /* 0x000f240000300800 */
[----:B------:R-:W4:Y:S01]  /*48c60*/  LDL.LU R6, [R1+0x2f8] ;  /* 0x0002f80001067983 */ /* 0x000f220000300800 */
[----:B------:R-:W4:Y:S01]  /*48c70*/  LDL.LU R7, [R1+0x2fc] ;  /* 0x0002fc0001077983 */ /* 0x000f220000300800 */
[----:B------:R-:W2:Y:S03]  /*48c80*/  LDL.64 R24, [R1+0x10] ;  /* 0x0000100001187983 */ /* 0x000ea60000100a00 */
[----:B--2---:R0:W-:Y:S04]  /*48c90*/  STL.64 [R1+0x5b90], R24 ;  /* 0x005b901801007387 */ /* 0x0041e80000100a00 */
[----:B0-----:R-:W2:Y:S04]  /*48ca0*/  LDL.64 R24, [R1+0x20] ;  /* 0x0000200001187983 */ /* 0x001ea80000100a00 */
[----:B--2---:R0:W-:Y:S04]  /*48cb0*/  STL.64 [R1+0x5bc8], R24 ;  /* 0x005bc81801007387 */ /* 0x0041e80000100a00 */
        /* <DEDUP_REMOVED lines=10> */
[----:B------:R-:W-:Y:S01]  /*48d60*/  HMMA.16816.F32 R8, R16, R20, R8 ;  /* 0x000000141008723c */ /* 0x000fe20000001808 */
[----:B--2---:R-:W-:Y:S01]  /*48d70*/  STL.64 [R1+0x5b88], R14 ;  /* 0x005b880e01007387 */ /* 0x004fe20000100a00 */
[----:B---3--:R0:W-:Y:S03]  /*48d80*/  STL.64 [R1+0x5b80], R12 ;  /* 0x005b800c01007387 */ /* 0x0081e60000100a00 */
[----:B0-----:R-:W2:Y:S01]  /*48d90*/  LDL.LU R12, [R1+0x2a0] ;  /* 0x0002a000010c7983 */ /* 0x001ea20000300800 */
[----:B------:R-:W2:Y:S02]  /*48da0*/  LDL.LU R13, [R1+0x2a4] ;  /* 0x0002a400010d7983 */ /* 0x000ea40000300800 */
[----:B------:R-:W3:Y:S02]  /*48db0*/  LDL.LU R14, [R1+0x2a8] ;  /* 0x0002a800010e7983 */ /* 0x000ee40000300800 */
[----:B------:R-:W3:Y:S02]  /*48dc0*/  LDL.LU R15, [R1+0x2ac] ;  /* 0x0002ac00010f7983 */ /* 0x000ee40000300800 */
[----:B------:R-:W-:Y:S01]  /*48dd0*/  IMAD.MOV.U32 R3, RZ, RZ, R21 ;  /* 0x000000ffff037224 */ /* 0x000fe200078e0015 */
        /* <DEDUP_REMOVED lines=9> */
[----:B------:R-:W2:Y:S02]  /*48e70*/  LDL.LU.64 R8, [R1+0x5c18] ;  /* 0x005c180001087983 */ /* 0x000ea40000300a00 */
[----:B------:R-:W-:-:S02]  /*48e80*/  IMAD.MOV.U32 R11, RZ, RZ, R20 ;  /* 0x000000ffff0b7224 */ /* 0x000fc400078e0014 */
[----:B------:R-:W4:Y:S01]  /*48e90*/  LDL.LU.64 R20, [R1+0x5c10] ;  /* 0x005c100001147983 */ /* 0x000f220000300a00 */
[----:B------:R-:W-:Y:S02]  /*48ea0*/  STL [R1+0x5b3c], R3 ;  /* 0x005b3c0301007387 */ /* 0x000fe40000100800 */
[----:B------:R-:W-:Y:S01]  /*48eb0*/  STL [R1+0x5b38], R11 ;  /* 0x005b380b01007387 */ /* 0x000fe20000100800 */
[C---:B----4-:R-:W-:Y:S01]  /*48ec0*/  HMMA.16816.F32 R20, R16.reuse, R20, R4 ;  /* 0x000000141014723c */ /* 0x050fe20000001804 */
[----:B------:R-:W4:Y:S01]  /*48ed0*/  LDL.LU.64 R6, [R1+0x5c08] ;  /* 0x005c080001067983 */ /* 0x000f220000300a00 */
[----:B------:R-:W4:Y:S11]  /*48ee0*/  LDL.LU.64 R4, [R1+0x5c00] ;  /* 0x005c000001047983 */ /* 0x000f360000300a00 */
[----:B------:R-:W-:Y:S10]  /*48ef0*/  @!UPT UIADD3 URZ, URZ, URZ, URZ ;  /* 0x0000003f3f3ff290 */ /* 0x000ff4000fffe03f */
[----:B------:R0:W-:Y:S01]  /*48f00*/  STL.64 [R1+0x2f0], R20 ;  /* 0x0002f01401007387 */ /* 0x0001e20000100a00 */
[----:B------:R4:W-:Y:S03]  /*48f10*/  STL.64 [R1+0x2f8], R22 ;  /* 0x0002f81601007387 */ /* 0x0009e60000100a00 */
[----:B0-----:R-:W4:Y:S02]  /*48f20*/  LDL.LU.64 R20, [R1+0x5bf8] ;  /* 0x005bf80001147983 */ /* 0x001f240000300a00 */
[C---:B----4-:R-:W-:Y:S02]  /*48f30*/  HMMA.16816.F32 R20, R16.reuse, R20, R4 ;  /* 0x000000141014723c */ /* 0x050fe40000001804 */
[----:B------:R-:W4:Y:S11]  /*48f40*/  LDL.LU.64 R4, [R1+0x5bf0] ;  /* 0x005bf00001047983 */ /* 0x000f360000300a00 */
[----:B------:R-:W-:Y:S10]  /*48f50*/  @!UPT UIADD3 URZ, URZ, URZ, URZ ;  /* 0x0000003f3f3ff290 */ /* 0x000ff4000fffe03f */
        /* <DEDUP_REMOVED lines=8> */
[----:B------:R1:W-:Y:S03]  /*48fe0*/  STL.64 [R1+0x2d8], R22 ;  /* 0x0002d81601007387 */ /* 0x0003e60000100a00 */
[----:B0-----:R-:W4:Y:S01]  /*48ff0*/  LDL.LU.64 R20, [R1+0x5bd8] ;  /* 0x005bd80001147983 */ /* 0x001f220000300a00 */
[----:B-1----:R-:W-:Y:S02]  /*49000*/  IMAD.MOV.U32 R23, RZ, RZ, R4 ;  /* 0x000000ffff177224 */ /* 0x002fe400078e0004 */
[----:B------:R-:W-:Y:S02]  /*49010*/  IMAD.MOV.U32 R22, RZ, RZ, R5 ;  /* 0x000000ffff167224 */ /* 0x000fe400078e0005 */
[----:B------:R-:W2:Y:S02]  /*49020*/  LDL.LU.64 R4, [R1+0x5bd0] ;  /* 0x005bd00001047983 */ /* 0x000ea40000300a00 */
[C---:B--2---:R-:W-:Y:S02]  /*49030*/  HMMA.16816.F32 R4, R16.reuse, R4, R24 ;  /* 0x000000041004723c */ /* 0x044fe40000001818 */
[----:B------:R-:W2:Y:S11]  /*49040*/  LDL.LU.64 R24, [R1+0x5bc8] ;  /* 0x005bc80001187983 */ /* 0x000eb60000300a00 */
[----:B------:R-:W-:Y:S10]  /*49050*/  @!UPT UIADD3 URZ, URZ, URZ, URZ ;  /* 0x0000003f3f3ff290 */ /* 0x000ff4000fffe03f */
[----:B------:R-:W-:Y:S01]  /*49060*/  STL.64 [R1+0x680], R4 ;  /* 0x0006800401007387 */ /* 0x000fe20000100a00 */
[----:B------:R0:W-:Y:S03]  /*49070*/  STL.64 [R1+0x688], R6 ;  /* 0x0006880601007387 */ /* 0x0001e60000100a00 */
[----:B0-----:R-:W4:Y:S01]  /*49080*/  LDL.LU.64 R6, [R1+0x5bc0] ;  /* 0x005bc00001067983 */ /* 0x001f220000300a00 */
[----:B------:R-:W4:Y:S02]  /*49090*/  LDL.LU.64 R4, [R1+0x5bb8] ;  /* 0x005bb80001047983 */ /* 0x000f240000300a00 */
[----:B----4-:R-:W-:Y:S01]  /*490a0*/  HMMA.16816.F32 R16, R16, R20, R4 ;  /* 0x000000141010723c */ /* 0x010fe20000001804 */
[----:B------:R-:W2:Y:S01]  /*490b0*/  LDL.LU.64 R6, [R1+0x5bb0] ;  /* 0x005bb00001067983 */ /* 0x000ea20000300a00 */
[----:B------:R-:W2:Y:S11]  /*490c0*/  LDL.LU.64 R4, [R1+0x5ba8] ;  /* 0x005ba80001047983 */ /* 0x000eb60000300a00 */
[----:B------:R-:W-:Y:S10]  /*490d0*/  @!UPT UIADD3 URZ, URZ, URZ, URZ ;  /* 0x0000003f3f3ff290 */ /* 0x000ff4000fffe03f */
[----:B------:R0:W-:Y:S01]  /*490e0*/  STL.64 [R1+0x2c0], R16 ;  /* 0x0002c01001007387 */ /* 0x0001e20000100a00 */
[----:B------:R1:W-:Y:S03]  /*490f0*/  STL.64 [R1+0x2c8], R18 ;  /* 0x0002c81201007387 */ /* 0x0003e60000100a00 */
[----:B0-----:R-:W4:Y:S01]  /*49100*/  LDL.LU R16, [R1+0x260] ;  /* 0x0002600001107983 */ /* 0x001f220000300800 */
[----:B------:R-:W4:Y:S02]  /*49110*/  LDL.LU R17, [R1+0x264] ;  /* 0x0002640001117983 */ /* 0x000f240000300800 */
[----:B-1----:R-:W3:Y:S02]  /*49120*/  LDL.LU R18, [R1+0x268] ;  /* 0x0002680001127983 */ /* 0x002ee40000300800 */
[----:B------:R-:W3:Y:S01]  /*49130*/  LDL.LU R19, [R1+0x26c] ;  /* 0x00026c0001137983 */ /* 0x000ee20000300800 */
[C---:B--2---:R-:W-:Y:S01]  /*49140*/  HMMA.16816.F32 R12, R4.reuse, R24, R12 ;  /* 0x00000018040c723c */ /* 0x044fe2000000180c */
[----:B---3--:R-:W-:Y:S01]  /*49150*/  STL.64 [R1+0x5b48], R18 ;  /* 0x005b481201007387 */ /* 0x008fe20000100a00 */
[----:B----4-:R0:W-:Y:S03]  /*49160*/  STL.64 [R1+0x5b40], R16 ;  /* 0x005b401001007387 */ /* 0x0101e60000100a00 */
[----:B0-----:R-:W2:Y:S01]  /*49170*/  LDL.LU R16, [R1+0x270] ;  /* 0x0002700001107983 */ /* 0x001ea20000300800 */
[----:B------:R-:W2:Y:S02]  /*49180*/  LDL.LU R17, [R1+0x274] ;  /* 0x0002740001117983 */ /* 0x000ea40000300800 */
[----:B------:R-:W2:Y:S02]  /*49190*/  LDL.LU R18, [R1+0x278] ;  /* 0x0002780001127983 */ /* 0x000ea40000300800 */
[----:B------:R-:W2:Y:S01]  /*491a0*/  LDL.LU R19, [R1+0x27c] ;  /* 0x00027c0001137983 */ /* 0x000ea20000300800 */
[----:B------:R0:W-:Y:S11]  /*491b0*/  STL.64 [R1+0x5a78], R20 ;  /* 0x005a781401007387 */ /* 0x0001f60000100a00 */
[----:B------:R-:W-:Y:S01]  /*491c0*/  @!UPT UIADD3 URZ, URZ, URZ, URZ ;  /* 0x0000003f3f3ff290 */ /* 0x000fe2000fffe03f */
[----:B------:R-:W-:Y:S02]  /*491d0*/  STL.64 [R1+0x2b0], R12 ;  /* 0x0002b00c01007387 */ /* 0x000fe40000100a00 */
[----:B------:R1:W-:Y:S02]  /*491e0*/  STL.64 [R1+0x2b8], R14 ;  /* 0x0002b80e01007387 */ /* 0x0003e40000100a00 */
[----:B0-----:R-:W-:Y:S02]  /*491f0*/  IMAD.MOV.U32 R21, RZ, RZ, R24 ;  /* 0x000000ffff157224 */ /* 0x001fe400078e0018 */
[----:B------:R-:W-:Y:S01]  /*49200*/  IMAD.MOV.U32 R20, RZ, RZ, R25 ;  /* 0x000000ffff147224 */ /* 0x000fe200078e0019 */
[----:B-1----:R-:W3:Y:S01]  /*49210*/  LDL.LU.64 R14, [R1+0x5ba0] ;  /* 0x005ba000010e7983 */ /* 0x002ee20000300a00 */
[----:B------:R-:W3:Y:S02]  /*49220*/  LDL.LU.64 R12, [R1+0x5b98] ;  /* 0x005b9800010c7983 */ /* 0x000ee40000300a00 */
[----:B------:R-:W3:Y:S02]  /*49230*/  LDL.LU.64 R24, [R1+0x5b90] ;  /* 0x005b900001187983 */ /* 0x000ee40000300a00 */
        /* <DEDUP_REMOVED lines=17> */
[----:B------:R-:W4:Y:S02]  /*49350*/  LDL.LU.64 R26, [R1+0x5b60] ;  /* 0x005b6000011a7983 */ /* 0x000f240000300a00 */
[----:B------:R-:W3:Y:S02]  /*49360*/  LDL.LU.64 R24, [R1+0x5b58] ;  /* 0x005b580001187983 */ /* 0x000ee40000300a00 */
[C---:B---3--:R-:W-:Y:S11]  /*49370*/  HMMA.16816.F32 R12, R4.reuse, R24, R12 ;  /* 0x00000018040c723c */ /* 0x048ff6000000180c */
[----:B------:R-:W-:Y:S11]  /*49380*/  @!UPT UIADD3 URZ, URZ, URZ, URZ ;  /* 0x0000003f3f3ff290 */ /* 0x000ff6000fffe03f */
[----:B------:R-:W-:Y:S01]  /*49390*/  @!UPT UIADD3 URZ, URZ, URZ, URZ ;  /* 0x0000003f3f3ff290 */ /* 0x000fe2000fffe03f */
[----:B------:R0:W-:Y:S01]  /*493a0*/  STL.64 [R1+0x280], R12 ;  /* 0x0002800c01007387 */ /* 0x0001e20000100a00 */
[----:B------:R-:W-:Y:S03]  /*493b0*/  STL.64 [R1+0x288], R14 ;  /* 0x0002880e01007387 */ /* 0x000fe60000100a00 */
[----:B0-----:R-:W2:Y:S01]  /*493c0*/  LDL.LU.64 R12, [R1+0x5b50] ;  /* 0x005b5000010c7983 */ /* 0x001ea20000300a00 */
[----:B----4-:R-:W-:Y:S02]  /*493d0*/  STL.64 [R1+0x5a18], R26 ;  /* 0x005a181a01007387 */ /* 0x010fe40000100a00 */
[----:B------:R0:W-:Y:S02]  /*493e0*/  STL.64 [R1+0x5a10], R24 ;  /* 0x005a101801007387 */ /* 0x0001e40000100a00 */
[----:B0-----:R-:W3:Y:S01]  /*493f0*/  LDL.64 R24, [R1+0x30] ;  /* 0x0000300001187983 */ /* 0x001ee20000100a00 */
[C---:B--2---:R-:W-:Y:S11]  /*49400*/  HMMA.16816.F32 R16, R4.reuse, R12, R16 ;  /* 0x0000000c0410723c */ /* 0x044ff60000001810 */
[----:B------:R-:W-:Y:S11]  /*49410*/  @!UPT UIADD3 URZ, URZ, URZ, URZ ;  /* 0x0000003f3f3ff290 */ /* 0x000ff6000fffe03f */
[----:B------:R-:W-:Y:S01]  /*49420*/  @!UPT UIADD3 URZ, URZ, URZ, URZ ;  /* 0x0000003f3f3ff290 */ /* 0x000fe2000fffe03f */
[----:B------:R-:W-:Y:S01]  /*49430*/  STL.64 [R1+0x270], R16 ;  /* 0x0002701001007387 */ /* 0x000fe20000100a00 */
[----:B------:R0:W-:Y:S03]  /*49440*/  STL.64 [R1+0x278], R18 ;  /* 0x0002781201007387 */ /* 0x0001e60000100a00 */
[----:B0-----:R-:W2:Y:S01]  /*49450*/  LDL.LU.64 R18, [R1+0x5b48] ;  /* 0x005b480001127983 */ /* 0x001ea20000300a00 */
[----:B------:R-:W2:Y:S02]  /*49460*/  LDL.LU.64 R16, [R1+0x5b40] ;  /* 0x005b400001107983 */ /* 0x000ea40000300a00 */
[----:B------:R0:W-:Y:S02]  /*49470*/  STL.64 [R1+0x5a08], R12 ;  /* 0x005a080c01007387 */ /* 0x0001e40000100a00 */
[----:B0-----:R-:W3:Y:S01]  /*49480*/  LDL.LU R12, [R1+0x250] ;  /* 0x00025000010c7983 */ /* 0x001ee20000300800 */
[----:B------:R-:W3:Y:S02]  /*49490*/  LDL.LU R13, [R1+0x254] ;  /* 0x00025400010d7983 */ /* 0x000ee40000300800 */
[----:B------:R-:W3:Y:S02]  /*494a0*/  LDL.LU R14, [R1+0x258] ;  /* 0x00025800010e7983 */ /* 0x000ee40000300800 */
[----:B------:R-:W3:Y:S01]  /*494b0*/  LDL.LU R15, [R1+0x25c] ;  /* 0x00025c00010f7983 */ /* 0x000ee20000300800 */
[C---:B--2---:R-:W-:Y:S11]  /*494c0*/  HMMA.16816.F32 R16, R4.reuse, R8, R16 ;  /* 0x000000080410723c */ /* 0x044ff60000001810 */
[----:B------:R-:W-:Y:S11]  /*494d0*/  @!UPT UIADD3 URZ, URZ, URZ, URZ ;  /* 0x0000003f3f3ff290 */ /* 0x000ff6000fffe03f */
[----:B------:R-:W-:Y:S01]  /*494e0*/  @!UPT UIADD3 URZ, URZ, URZ, URZ ;  /* 0x0000003f3f3ff290 */ /* 0x000fe2000fffe03f */
[----:B------:R-:W-:Y:S01]  /*494f0*/  STL.64 [R1+0x260], R16 ;  /* 0x0002601001007387 */ /* 0x000fe20000100a00 */
[----:B------:R-:W-:Y:S02]  /*49500*/  STL.64 [R1+0x268], R18 ;  /* 0x0002681201007387 */ /* 0x000fe40000100a00 */
[----:B------:R-:W0:Y:S01]  /*49510*/  LDSM.16.MT88.4 R16, [R10+0x8300] ;  /* 0x008300000a10783b */ /* 0x000e220000004200 */
[----:B---3--:R-:W-:Y:S01]  /*49520*/  HMMA.16816.F32 R12, R4, R24, R12 ;  /* 0x00000018040c723c */ /* 0x008fe2000000180c */
[----:B------:R-:W-:Y:S02]  /*49530*/  STL [R1+0x59f0], R10 ;  /* 0x0059f00a01007387 */ /* 0x000fe40000100800 */
[----:B------:R-:W-:Y:S02]  /*49540*/  STL.64 [R1+0x5b28], R8 ;  /* 0x005b280801007387 */ /* 0x000fe40000100a00 */
[----:B0-----:R-:W-:Y:S01]  /*49550*/  STL.64 [R1+0x5928], R18 ;  /* 0x0059281201007387 */ /* 0x001fe20000100a00 */
[----:B------:R0:W-:Y:S11]  /*49560*/  STL.64 [R1+0x5920], R16 ;  /* 0x0059201001007387 */ /* 0x0001f60000100a00 */
[----:B------:R-:W-:Y:S06]  /*49570*/  @!UPT UIADD3 URZ, URZ, URZ, URZ ;  /* 0x0000003f3f3ff290 */ /* 0x000fec000fffe03f */
[----:B------:R1:W-:Y:S02]  /*49580*/  STL.64 [R1+0x250], R12 ;  /* 0x0002500c01007387 */ /* 0x0003e40000100a00 */
[----:B------:R2:W-:Y:S01]  /*49590*/  STL.64 [R1+0x258], R14 ;  /* 0x0002580e01007387 */ /* 0x0005e20000100a00 */
[----:B0-----:R-:W3:Y:S01]  /*495a0*/  LDL.LU R16, [R1+0x590] ;  /* 0x0005900001107983 */ /* 0x001ee20000300800 */
[----:B------:R-:W3:Y:S02]  /*495b0*/  LDL.LU R17, [R1+0x594] ;  /* 0x0005940001117983 */ /* 0x000ee40000300800 */
[----:B------:R-:W4:Y:S02]  /*495c0*/  LDL.LU R18, [R1+0x598] ;  /* 0x0005980001127983 */ /* 0x000f240000300800 */
[----:B------:R-:W4:Y:S02]  /*495d0*/  LDL.LU R19, [R1+0x59c] ;  /* 0x00059c0001137983 */ /* 0x000f240000300800 */
[----:B----4-:R-:W-:Y:S01]  /*495e0*/  STL.64 [R1+0x5a28], R18 ;  /* 0x005a281201007387 */ /* 0x010fe20000100a00 */
[----:B---3--:R-:W-:Y:S02]  /*495f0*/  STL.64 [R1+0x5a20], R16 ;  /* 0x005a201001007387 */ /* 0x008fe40000100a00 */
[----:B-1----:R-:W3:Y:S02]  /*49600*/  LDL.LU R12, [R1+0x5b0] ;  /* 0x0005b000010c7983 */ /* 0x002ee40000300800 */
[----:B------:R-:W3:Y:S01]  /*49610*/  LDL.LU R13, [R1+0x5b4] ;  /* 0x0005b400010d7983 */ /* 0x000ee20000300800 */
[----:B--2---:R-:W2:Y:S01]  /*49620*/  LDL.LU R14, [R1+0x5b8] ;  /* 0x0005b800010e7983 */ /* 0x004ea20000300800 */
[----:B------:R-:W2:Y:S02]  /*49630*/  LDL.LU R15, [R1+0x5bc] ;  /* 0x0005bc00010f7983 */ /* 0x000ea40000300800 */
[----:B------:R-:W-:-:S02]  /*49640*/  IMAD.MOV.U32 R29, RZ, RZ, R24 ;  /* 0x000000ffff1d7224 */ /* 0x000fc400078e0018 */
[----:B------:R-:W-:Y:S02]  /*49650*/  IMAD.MOV.U32 R28, RZ, RZ, R25 ;  /* 0x000000ffff1c7224 */ /* 0x000fe400078e0019 */
[----:B------:R-:W-:Y:S02]  /*49660*/  IMAD.MOV.U32 R24, RZ, RZ, R3 ;  /* 0x000000ffff187224 */ /* 0x000fe400078e0003 */
[----:B------:R-:W-:Y:S01]  /*49670*/  IMAD.MOV.U32 R25, RZ, RZ, R11 ;  /* 0x000000ffff197224 */ /* 0x000fe200078e000b */
[----:B--2---:R-:W-:Y:S01]  /*49680*/  STL.64 [R1+0x5a38], R14 ;  /* 0x005a380e01007387 */ /* 0x004fe20000100a00 */
[----:B---3--:R0:W-:Y:S02]  /*49690*/  STL.64 [R1+0x5a30], R12 ;  /* 0x005a300c01007387 */ /* 0x0081e40000100a00 */
[----:B------:R-:W2:Y:S02]  /*496a0*/  LDL.LU R3, [R1+0x5b3c] ;  /* 0x005b3c0001037983 */ /* 0x000ea40000300800 */
[----:B------:R-:W3:Y:S01]  /*496b0*/  LDL.LU R11, [R1+0x5b38] ;  /* 0x005b3800010b7983 */ /* 0x000ee20000300800 */
[----:B------:R1:W-:Y:S01]  /*496c0*/  STL.64 [R1+0x5a40], R24 ;  /* 0x005a401801007387 */ /* 0x0003e20000100a00 */
[----:B0-----:R-:W-:-:S02]  /*496d0*/  IMAD.MOV.U32 R12, RZ, RZ, R0 ;  /* 0x000000ffff0c7224 */ /* 0x001fc400078e0000 */
[----:B------:R-:W-:Y:S01]  /*496e0*/  IMAD.MOV.U32 R13, RZ, RZ, R2 ;  /* 0x000000ffff0d7224 */ /* 0x000fe200078e0002 */
[----:B------:R-:W4:Y:S01]  /*496f0*/  LDL.LU R0, [R1+0x5b34] ;  /* 0x005b340001007983 */ /* 0x000f220000300800 */
[----:B------:R-:W2:Y:S03]  /*49700*/  LDL.LU R2, [R1+0x5b30] ;  /* 0x005b300001027983 */ /* 0x000ea60000300800 */
[----:B------:R0:W-:Y:S01]  /*49710*/  STL.64 [R1+0x5a48], R12 ;  /* 0x005a480c01007387 */ /* 0x0001e20000100a00 */
[----:B-1----:R-:W2:Y:S02]  /*49720*/  LDL.LU R24, [R1+0x5d0] ;  /* 0x0005d00001187983 */ /* 0x002ea40000300800 */
[----:B------:R-:W2:Y:S02]  /*49730*/  LDL.LU R25, [R1+0x5d4] ;  /* 0x0005d40001197983 */ /* 0x000ea40000300800 */
[----:B------:R-:W2:Y:S01]  /*49740*/  LDL.LU R26, [R1+0x5d8] ;  /* 0x0005d800011a7983 */ /* 0x000ea20000300800 */
[----:B------:R-:W2:Y:S01]  /*49750*/  LDL.LU R27, [R1+0x5dc] ;  /* 0x0005dc00011b7983 */ /* 0x000ea20000300800 */
[----:B0-----:R-:W-:-:S02]  /*49760*/  IMAD.MOV.U32 R12, RZ, RZ, R21 ;  /* 0x000000ffff0c7224 */ /* 0x001fc400078e0015 */
[----:B------:R-:W-:Y:S01]  /*49770*/  IMAD.MOV.U32 R13, RZ, RZ, R20 ;  /* 0x000000ffff0d7224 */ /* 0x000fe200078e0014 */
[----:B--2---:R-:W-:Y:S01]  /*49780*/  STL.64 [R1+0x5a58], R26 ;  /* 0x005a581a01007387 */ /* 0x004fe20000100a00 */
[----:B------:R-:W-:Y:S02]  /*49790*/  STL.64 [R1+0x5a50], R24 ;  /* 0x005a501801007387 */ /* 0x000fe40000100a00 */
[----:B------:R-:W2:Y:S02]  /*497a0*/  LDL.64 R20, [R1+0xe0] ;  /* 0x0000e00001147983 */ /* 0x000ea40000100a00 */
[----:B--2---:R-:W-:Y:S01]  /*497b0*/  STL.64 [R1+0x5a90], R20 ;  /* 0x005a901401007387 */ /* 0x004fe20000100a00 */
[----:B------:R0:W-:Y:S03]  /*497c0*/  STL.64 [R1+0x5a70], R12 ;  /* 0x005a700c01007387 */ /* 0x0001e60000100a00 */
[----:B0-----:R-:W2:Y:S01]  /*497d0*/  LDL.LU R12, [R1+0x240] ;  /* 0x00024000010c7983 */ /* 0x001ea20000300800 */
[----:B------:R-:W2:Y:S02]  /*497e0*/  LDL.LU R13, [R1+0x244] ;  /* 0x00024400010d7983 */ /* 0x000ea40000300800 */
[----:B------:R-:W2:Y:S02]  /*497f0*/  LDL.LU R14, [R1+0x248] ;  /* 0x00024800010e7983 */ /* 0x000ea40000300800 */
[----:B------:R-:W2:Y:S02]  /*49800*/  LDL.LU R15, [R1+0x24c] ;  /* 0x00024c00010f7983 */ /* 0x000ea40000300800 */
[----:B------:R-:W-:-:S02]  /*49810*/  IMAD.MOV.U32 R20, RZ, RZ, R23 ;  /* 0x000000ffff147224 */ /* 0x000fc400078e0017 */
[----:B------:R-:W-:-:S05]  /*49820*/  IMAD.MOV.U32 R21, RZ, RZ, R22 ;  /* 0x000000ffff157224 */ /* 0x000fca00078e0016 */
[----:B------:R-:W-:Y:S04]  /*49830*/  STL.64 [R1+0x5aa8], R20 ;  /* 0x005aa81401007387 */ /* 0x000fe80000100a00 */
[----:B--2---:R-:W-:Y:S01]  /*49840*/  STL.64 [R1+0x5a88], R14 ;  /* 0x005a880e01007387 */ /* 0x004fe20000100a00 */
[----:B------:R0:W-:Y:S03]  /*49850*/  STL.64 [R1+0x5a80], R12 ;  /* 0x005a800c01007387 */ /* 0x0001e60000100a00 */
[----:B0-----:R-:W2:Y:S01]  /*49860*/  LDL.LU R12, [R1+0x5f0] ;  /* 0x0005f000010c7983 */ /* 0x001ea20000300800 */
[----:B------:R-:W2:Y:S02]  /*49870*/  LDL.LU R13, [R1+0x5f4] ;  /* 0x0005f400010d7983 */ /* 0x000ea40000300800 */
[----:B------:R-:W2:Y:S02]  /*49880*/  LDL.LU R14, [R1+0x5f8] ;  /* 0x0005f800010e7983 */ /* 0x000ea40000300800 */
[----:B------:R-:W2:Y:S01]  /*49890*/  LDL.LU R15, [R1+0x5fc] ;  /* 0x0005fc00010f7983 */ /* 0x000ea20000300800 */
[----:B------:R-:W2:Y:S04]  /*498a0*/  LDL.64 R20, [R1+0x100] ;  /* 0x0001000001147983 */ /* 0x000ea80000100a00 */
[----:B--2---:R0:W-:Y:S04]  /*498b0*/  STL.64 [R1+0x5ac0], R20 ;  /* 0x005ac01401007387 */ /* 0x0041e80000100a00 */
[----:B0-----:R-:W2:Y:S04]  /*498c0*/  LDL.64 R20, [R1+0x110] ;  /* 0x0001100001147983 */ /* 0x001ea80000100a00 */
[----:B--2---:R3:W-:Y:S01]  /*498d0*/  STL.64 [R1+0x5ad8], R20 ;  /* 0x005ad81401007387 */ /* 0x0047e20000100a00 */
[----:B------:R-:W-:Y:S02]  /*498e0*/  STL.64 [R1+0x5aa0], R14 ;  /* 0x005aa00e01007387 */ /* 0x000fe40000100a00 */
[----:B------:R0:W-:Y:S02]  /*498f0*/  STL.64 [R1+0x5a98], R12 ;  /* 0x005a980c01007387 */ /* 0x0001e40000100a00 */
[----:B---3--:R-:W-:-:S02]  /*49900*/  IMAD.MOV.U32 R20, RZ, RZ, R11 ;  /* 0x000000ffff147224 */ /* 0x008fc400078e000b */
[----:B------:R-:W-:Y:S01]  /*49910*/  IMAD.MOV.U32 R21, RZ, RZ, R3 ;  /* 0x000000ffff157224 */ /* 0x000fe200078e0003 */
[----:B0-----:R-:W2:Y:S01]  /*49920*/  LDL.LU R12, [R1+0x600] ;  /* 0x00060000010c7983 */ /* 0x001ea20000300800 */
[----:B------:R-:W2:Y:S02]  /*49930*/  LDL.LU R13, [R1+0x604] ;  /* 0x00060400010d7983 */ /* 0x000ea40000300800 */
[----:B------:R-:W3:Y:S02]  /*49940*/  LDL.LU R14, [R1+0x608] ;  /* 0x00060800010e7983 */ /* 0x000ee40000300800 */
[----:B------:R-:W3:Y:S01]  /*49950*/  LDL.LU R15, [R1+0x60c] ;  /* 0x00060c00010f7983 */ /* 0x000ee20000300800 */
[----:B------:R0:W-:Y:S04]  /*49960*/  STL.64 [R1+0x5af0], R20 ;  /* 0x005af01401007387 */ /* 0x0001e80000100a00 */
        /* <DEDUP_REMOVED lines=9> */
[----:B----4-:R-:W-:Y:S01]  /*49a00*/  IMAD.MOV.U32 R21, RZ, RZ, R0 ;  /* 0x000000ffff157224 */ /* 0x010fe200078e0000 */
[----:B------:R-:W4:Y:S01]  /*49a10*/  LDL.LU R8, [R1+0x660] ;  /* 0x0006600001087983 */ /* 0x000f220000300800 */
[----:B------:R-:W4:Y:S02]  /*49a20*/  LDL.LU R9, [R1+0x664] ;  /* 0x0006640001097983 */ /* 0x000f240000300800 */
[----:B------:R-:W4:Y:S02]  /*49a30*/  LDL.LU R10, [R1+0x668] ;  /* 0x00066800010a7983 */ /* 0x000f240000300800 */
[----:B------:R-:W4:Y:S01]  /*49a40*/  LDL.LU R11, [R1+0x66c] ;  /* 0x00066c00010b7983 */ /* 0x000f220000300800 */
[----:B------:R0:W-:Y:S04]  /*49a50*/  STL.64 [R1+0x5b20], R20 ;  /* 0x005b201401007387 */ /* 0x0001e80000100a00 */
[----:B0-----:R-:W4:Y:S04]  /*49a60*/  LDL.64 R20, [R1+0x150] ;  /* 0x0001500001147983 */ /* 0x001f280000100a00 */
        /* <DEDUP_REMOVED lines=12> */
[----:B----4-:R-:W-:Y:S01]  /*49b30*/  HMMA.16816.F32 R8, R4, R20, R8 ;  /* 0x000000140408723c */ /* 0x010fe20000001808 */
[----:B---3--:R-:W-:Y:S01]  /*49b40*/  STL.64 [R1+0x5b00], R14 ;  /* 0x005b000e01007387 */ /* 0x008fe20000100a00 */
[----:B--2---:R0:W-:Y:S03]  /*49b50*/  STL.64 [R1+0x5af8], R12 ;  /* 0x005af80c01007387 */ /* 0x0041e60000100a00 */
        /* <DEDUP_REMOVED lines=15> */
[----:B------:R-:W4:Y:S01]  /*49c50*/  LDL.LU R16, [R1+0x5c0] ;  /* 0x0005c00001107983 */ /* 0x000f220000300800 */
[----:B------:R-:W4:Y:S02]  /*49c60*/  LDL.LU R17, [R1+0x5c4] ;  /* 0x0005c40001117983 */ /* 0x000f240000300800 */
[----:B------:R-:W4:Y:S02]  /*49c70*/  LDL.LU R18, [R1+0x5c8] ;  /* 0x0005c80001127983 */ /* 0x000f240000300800 */
[----:B------:R-:W4:Y:S01]  /*49c80*/  LDL.LU R19, [R1+0x5cc] ;  /* 0x0005cc0001137983 */ /* 0x000f220000300800 */
[----:B------:R-:W-:Y:S01]  /*49c90*/  STL [R1+0x59f8], R28 ;  /* 0x0059f81c01007387 */ /* 0x000fe20000100800 */
[----:B------:R-:W-:Y:S02]  /*49ca0*/  STL [R1+0x59f4], R29 ;  /* 0x0059f41d01007387 */ /* 0x000fe40000100800 */
[----:B------:R0:W-:Y:S02]  /*49cb0*/  STL.64 [R1+0x670], R8 ;  /* 0x0006700801007387 */ /* 0x0001e40000100a00 */
[----:B------:R1:W-:Y:S01]  /*49cc0*/  STL.64 [R1+0x678], R10 ;  /* 0x0006780a01007387 */ /* 0x0003e20000100a00 */
[----:B0-----:R-:W2:Y:S01]  /*49cd0*/  LDL.LU.64 R8, [R1+0x5b28] ;  /* 0x005b280001087983 */ /* 0x001ea20000300a00 */
[----:B-1----:R-:W-:-:S02]  /*49ce0*/  IMAD.MOV.U32 R11, RZ, RZ, R20 ;  /* 0x000000ffff0b7224 */ /* 0x002fc400078e0014 */
[----:B------:R-:W2:Y:S02]  /*49cf0*/  LDL.LU.64 R20, [R1+0x5b20] ;  /* 0x005b200001147983 */ /* 0x000ea40000300a00 */
[----:B------:R-:W-:Y:S01]  /*49d00*/  STL [R1+0x5a00], R3 ;  /* 0x005a000301007387 */ /* 0x000fe20000100800 */
[----:B------:R-:W-:Y:S01]  /*49d10*/  STL [R1+0x59fc], R11 ;  /* 0x0059fc0b01007387 */ /* 0x000fe20000100800 */
[C---:B--2---:R-:W-:Y:S03]  /*49d20*/  HMMA.16816.F32 R20, R4.reuse, R20, R12 ;  /* 0x000000140414723c */ /* 0x044fe6000000180c */
[----:B------:R-:W2:Y:S01]  /*49d30*/  LDL.LU.64 R14, [R1+0x5b18] ;  /* 0x005b1800010e7983 */ /* 0x000ea20000300a00 */
[----:B------:R-:W2:Y:S11]  /*49d40*/  LDL.LU.64 R12, [R1+0x5b10] ;  /* 0x005b1000010c7983 */ /* 0x000eb60000300a00 */
[----:B------:R-:W-:Y:S08]  /*49d50*/  @!UPT UIADD3 URZ, URZ, URZ, URZ ;  /* 0x0000003f3f3ff290 */ /* 0x000ff0000fffe03f */
        /* <DEDUP_REMOVED lines=13> */
[C---:B--2---:R-:W-:Y:S01]  /*49e30*/  HMMA.16816.F32 R20, R4.reuse, R20, R12 ;  /* 0x000000140414723c */ /* 0x044fe2000000180c */
[----:B------:R-:W2:Y:S01]  /*49e40*/  LDL.LU.64 R14, [R1+0x5ae8] ;  /* 0x005ae800010e7983 */ /* 0x000ea20000300a00 */
[----:B------:R-:W2:Y:S11]  /*49e50*/  LDL.LU.64 R12, [R1+0x5ae0] ;  /* 0x005ae000010c7983 */ /* 0x000eb60000300a00 */
[----:B------:R-:W-:Y:S10]  /*49e60*/  @!UPT UIADD3 URZ, URZ, URZ, URZ ;  /* 0x0000003f3f3ff290 */ /* 0x000ff4000fffe03f */
        /* <DEDUP_REMOVED lines=38> */
[----:B------:R-:W3:Y:S01]  /*4a0d0*/  LDL.LU.64 R12, [R1+0x5a70] ;  /* 0x005a7000010c7983 */ /* 0x000ee20000300a00 */
[----:B------:R-:W3:Y:S02]  /*4a0e0*/  LDL.LU.64 R22, [R1+0x5a68] ;  /* 0x005a680001167983 */ /* 0x000ee40000300a00 */
[----:B------:R-:W3:Y:S11]  /*4a0f0*/  LDL.LU.64 R20, [R1+0x5a60] ;  /* 0x005a600001147983 */ /* 0x000ef60000300a00 */
[----:B------:R-:W-:Y:S08]  /*4a100*/  @!UPT UIADD3 URZ, URZ, URZ, URZ ;  /* 0x0000003f3f3ff290 */ /* 0x000ff0000fffe03f */
[----:B------:R0:W-:Y:S01]  /*4a110*/  STL.64 [R1+0x240], R4 ;  /* 0x0002400401007387 */ /* 0x0001e20000100a00 */
[----:B------:R1:W-:Y:S03]  /*4a120*/  STL.64 [R1+0x248], R6 ;  /* 0x0002480601007387 */ /* 0x0003e60000100a00 */
[----:B0-----:R-:W2:Y:S01]  /*4a130*/  LDL.LU R4, [R1+0x5a0] ;  /* 0x0005a00001047983 */ /* 0x001ea20000300800 */
[----:B------:R-:W2:Y:S02]  /*4a140*/  LDL.LU R5, [R1+0x5a4] ;  /* 0x0005a40001057983 */ /* 0x000ea40000300800 */
[----:B-1----:R-:W2:Y:S02]  /*4a150*/  LDL.LU R6, [R1+0x5a8] ;  /* 0x0005a80001067983 */ /* 0x002ea40000300800 */
[----:B------:R-:W2:Y:S01]  /*4a160*/  LDL.LU R7, [R1+0x5ac] ;  /* 0x0005ac0001077983 */ /* 0x000ea20000300800 */
        /* <DEDUP_REMOVED lines=8> */
[----:B------:R-:W4:Y:S11]  /*4a1f0*/  LDL.LU.64 R24, [R1+0x5a40] ;  /* 0x005a400001187983 */ /* 0x000f360000300a00 */
[----:B------:R-:W-:Y:S10]  /*4a200*/  @!UPT UIADD3 URZ, URZ, URZ, URZ ;  /* 0x0000003f3f3ff290 */ /* 0x000ff4000fffe03f */
[----:B------:R-:W-:Y:S01]  /*4a210*/  STL.64 [R1+0x5e0], R12 ;  /* 0x0005e00c01007387 */ /* 0x000fe20000100a00 */
[----:B------:R0:W-:Y:S03]  /*4a220*/  STL.64 [R1+0x5e8], R14 ;  /* 0x0005e80e01007387 */ /* 0x0001e60000100a00 */
[----:B0-----:R-:W3:Y:S01]  /*4a230*/  LDL.LU.64 R14, [R1+0x5a38] ;  /* 0x005a3800010e7983 */ /* 0x001ee20000300a00 */
[----:B------:R-:W3:Y:S01]  /*4a240*/  LDL.LU.64 R12, [R1+0x5a30] ;  /* 0x005a3000010c7983 */ /* 0x000ee20000300a00 */
[C---:B----4-:R-:W-:Y:S02]  /*4a250*/  HMMA.16816.F32 R24, R20.reuse, R24, R16 ;  /* 0x000000181418723c */ /* 0x050fe40000001810 */
[----:B------:R-:W4:Y:S01]  /*4a260*/  LDL.LU.64 R18, [R1+0x5a28] ;  /* 0x005a280001127983 */ /* 0x000f220000300a00 */
[----:B------:R-:W4:Y:S11]  /*4a270*/  LDL.LU.64 R16, [R1+0x5a20] ;  /* 0x005a200001107983 */ /* 0x000f360000300a00 */
[----:B------:R-:W-:Y:S09]  /*4a280*/  @!UPT UIADD3 URZ, URZ, URZ, URZ ;  /* 0x0000003f3f3ff290 */ /* 0x000ff2000fffe03f */
[----:B------:R-:W-:Y:S01]  /*4a290*/  STL.64 [R1+0x5d0], R24 ;  /* 0x0005d01801007387 */ /* 0x000fe20000100a00 */
[----:B------:R0:W-:Y:S03]  /*4a2a0*/  STL.64 [R1+0x5d8], R26 ;  /* 0x0005d81a01007387 */ /* 0x0001e60000100a00 */
[----:B0-----:R-:W2:Y:S01]  /*4a2b0*/  LDL.LU.64 R26, [R1+0x5a18] ;  /* 0x005a1800011a7983 */ /* 0x001ea20000300a00 */
[----:B------:R-:W3:Y:S02]  /*4a2c0*/  LDL.LU.64 R24, [R1+0x5a10] ;  /* 0x005a100001187983 */ /* 0x000ee40000300a00 */
[C---:B---3--:R-:W-:Y:S11]  /*4a2d0*/  HMMA.16816.F32 R12, R20.reuse, R24, R12 ;  /* 0x00000018140c723c */ /* 0x048ff6000000180c */
[----:B------:R-:W-:Y:S11]  /*4a2e0*/  @!UPT UIADD3 URZ, URZ, URZ, URZ ;  /* 0x0000003f3f3ff290 */ /* 0x000ff6000fffe03f */
[----:B------:R-:W-:Y:S01]  /*4a2f0*/  @!UPT UIADD3 URZ, URZ, URZ, URZ ;  /* 0x0000003f3f3ff290 */ /* 0x000fe2000fffe03f */
[----:B------:R0:W-:Y:S01]  /*4a300*/  STL.64 [R1+0x5c0], R12 ;  /* 0x0005c00c01007387 */ /* 0x0001e20000100a00 */
[----:B------:R-:W-:Y:S03]  /*4a310*/  STL.64 [R1+0x5c8], R14 ;  /* 0x0005c80e01007387 */ /* 0x000fe60000100a00 */
[----:B0-----:R-:W3:Y:S01]  /*4a320*/  LDL.LU.64 R12, [R1+0x5a08] ;  /* 0x005a0800010c7983 */ /* 0x001ee20000300a00 */
[----:B--2---:R-:W-:Y:S02]  /*4a330*/  STL.64 [R1+0x58e8], R26 ;  /* 0x0058e81a01007387 */ /* 0x004fe40000100a00 */
[----:B------:R3:W-:Y:S02]  /*4a340*/  STL.64 [R1+0x58e0], R24 ;  /* 0x0058e01801007387 */ /* 0x0007e40000100a00 */
[C---:B---3--:R-:W-:Y:S08]  /*4a350*/  HMMA.16816.F32 R24, R20.reuse, R12, R4 ;  /* 0x0000000c1418723c */ /* 0x048ff00000001804 */
[----:B----4-:R-:W-:Y:S01]  /*4a360*/  HMMA.16816.F32 R4, R20, R8, R16 ;  /* 0x000000081404723c */ /* 0x010fe20000001810 */
[----:B------:R0:W-:Y:S11]  /*4a370*/  STL.64 [R1+0x5900], R12 ;  /* 0x0059000c01007387 */ /* 0x0001f60000100a00 */
[----:B------:R-:W-:Y:S03]  /*4a380*/  @!UPT UIADD3 URZ, URZ, URZ, URZ ;  /* 0x0000003f3f3ff290 */ /* 0x000fe6000fffe03f */
[----:B------:R-:W-:Y:S01]  /*4a390*/  STL.64 [R1+0x5b0], R24 ;  /* 0x0005b01801007387 */ /* 0x000fe20000100a00 */
[----:B------:R-:W-:Y:S02]  /*4a3a0*/  STL.64 [R1+0x5b8], R26 ;  /* 0x0005b81a01007387 */ /* 0x000fe40000100a00 */
[----:B0-----:R-:W2:Y:S05]  /*4a3b0*/  LDL.LU R12, [R1+0x210] ;  /* 0x00021000010c7983 */ /* 0x001eaa0000300800 */
[----:B------:R-:W-:Y:S01]  /*4a3c0*/  STL.64 [R1+0x5a0], R4 ;  /* 0x0005a00401007387 */ /* 0x000fe20000100a00 */
[----:B------:R-:W-:Y:S01]  /*4a3d0*/  STL.64 [R1+0x5a8], R6 ;  /* 0x0005a80601007387 */ /* 0x000fe20000100a00 */
[----:B------:R-:W2:Y:S02]  /*4a3e0*/  LDL.LU R13, [R1+0x214] ;  /* 0x00021400010d7983 */ /* 0x000ea40000300800 */
[----:B------:R-:W3:Y:S02]  /*4a3f0*/  LDL.LU R14, [R1+0x218] ;  /* 0x00021800010e7983 */ /* 0x000ee40000300800 */
[----:B------:R-:W3:Y:S01]  /*4a400*/  LDL.LU R15, [R1+0x21c] ;  /* 0x00021c00010f7983 */ /* 0x000ee20000300800 */
[----:B------:R-:W4:Y:S01]  /*4a410*/  LDL.LU R16, [R1+0x230] ;  /* 0x0002300001107983 */ /* 0x000f220000300800 */
[----:B------:R-:W4:Y:S02]  /*4a420*/  LDL.LU R17, [R1+0x234] ;  /* 0x0002340001117983 */ /* 0x000f240000300800 */
[----:B------:R-:W2:Y:S02]  /*4a430*/  LDL.LU R18, [R1+0x238] ;  /* 0x0002380001127983 */ /* 0x000ea40000300800 */
[----:B------:R-:W2:Y:S02]  /*4a440*/  LDL.LU R19, [R1+0x23c] ;  /* 0x00023c0001137983 */ /* 0x000ea40000300800 */
[----:B--2---:R-:W-:Y:S01]  /*4a450*/  STL.64 [R1+0x5938], R18 ;  /* 0x0059381201007387 */ /* 0x004fe20000100a00 */
[----:B----4-:R0:W-:Y:S02]  /*4a460*/  STL.64 [R1+0x5930], R16 ;  /* 0x0059301001007387 */ /* 0x0101e40000100a00 */
[----:B0-----:R-:W-:-:S02]  /*4a470*/  IMAD.MOV.U32 R16, RZ, RZ, R0 ;  /* 0x000000ffff107224 */ /* 0x001fc400078e0000 */
[----:B------:R-:W-:Y:S01]  /*4a480*/  IMAD.MOV.U32 R17, RZ, RZ, R3 ;  /* 0x000000ffff117224 */ /* 0x000fe200078e0003 */
[----:B------:R-:W2:Y:S01]  /*4a490*/  LDL.LU R0, [R1+0x5a04] ;  /* 0x005a040001007983 */ /* 0x000ea20000300800 */
[----:B------:R-:W4:Y:S03]  /*4a4a0*/  LDL.LU R3, [R1+0x5a00] ;  /* 0x005a000001037983 */ /* 0x000f260000300800 */
[----:B------:R0:W-:Y:S04]  /*4a4b0*/  STL.64 [R1+0x5948], R16 ;  /* 0x0059481001007387 */ /* 0x0001e80000100a00 */
[----:B0-----:R-:W2:Y:S04]  /*4a4c0*/  LDL.64 R16, [R1+0xf0] ;  /* 0x0000f00001107983 */ /* 0x001ea80000100a00 */
[----:B--2---:R-:W-:Y:S01]  /*4a4d0*/  STL.64 [R1+0x5960], R16 ;  /* 0x0059601001007387 */ /* 0x004fe20000100a00 */
[----:B---3--:R-:W-:Y:S02]  /*4a4e0*/  STL.64 [R1+0x5910], R14 ;  /* 0x0059100e01007387 */ /* 0x008fe40000100a00 */
[----:B------:R0:W-:Y:S02]  /*4a4f0*/  STL.64 [R1+0x5908], R12 ;  /* 0x0059080c01007387 */ /* 0x0001e40000100a00 */
[----:B0-----:R-:W2:Y:S01]  /*4a500*/  LDL.LU.64 R12, [R1+0x20] ;  /* 0x00002000010c7983 */ /* 0x001ea20000300a00 */
[----:B------:R-:W-:-:S02]  /*4a510*/  IMAD.MOV.U32 R16, RZ, RZ, R11 ;  /* 0x000000ffff107224 */ /* 0x000fc400078e000b */
[----:B------:R-:W-:Y:S01]  /*4a520*/  IMAD.MOV.U32 R17, RZ, RZ, R28 ;  /* 0x000000ffff117224 */ /* 0x000fe200078e001c */
[----:B--2---:R0:W-:Y:S04]  /*4a530*/  STL.64 [R1+0x5940], R12 ;  /* 0x0059400c01007387 */ /* 0x0041e80000100a00 */
[----:B0-----:R-:W2:Y:S01]  /*4a540*/  LDL.LU R12, [R1+0x510] ;  /* 0x00051000010c7983 */ /* 0x001ea20000300800 */
[----:B------:R-:W2:Y:S02]  /*4a550*/  LDL.LU R13, [R1+0x514] ;  /* 0x00051400010d7983 */ /* 0x000ea40000300800 */
[----:B------:R-:W3:Y:S02]  /*4a560*/  LDL.LU R14, [R1+0x518] ;  /* 0x00051800010e7983 */ /* 0x000ee40000300800 */
[----:B------:R-:W3:Y:S01]  /*4a570*/  LDL.LU R15, [R1+0x51c] ;  /* 0x00051c00010f7983 */ /* 0x000ee20000300800 */
[----:B------:R-:W2:Y:S01]  /*4a580*/  LDL.LU R11, [R1+0x59fc] ;  /* 0x0059fc00010b7983 */ /* 0x000ea20000300800 */
[----:B------:R-:W4:Y:S02]  /*4a590*/  LDL.LU R28, [R1+0x59f8] ;  /* 0x0059f800011c7983 */ /* 0x000f240000300800 */
[----:B------:R-:W-:Y:S01]  /*4a5a0*/  STL.64 [R1+0x5978], R16 ;  /* 0x0059781001007387 */ /* 0x000fe20000100a00 */
[----:B---3--:R-:W-:Y:S01]  /*4a5b0*/  STL.64 [R1+0x5958], R14 ;  /* 0x0059580e01007387 */ /* 0x008fe20000100a00 */
[----:B--2---:R0:W-:Y:S03]  /*4a5c0*/  STL.64 [R1+0x5950], R12 ;  /* 0x0059500c01007387 */ /* 0x0041e60000100a00 */
[----:B0-----:R-:W2:Y:S01]  /*4a5d0*/  LDL.LU R12, [R1+0x520] ;  /* 0x00052000010c7983 */ /* 0x001ea20000300800 */
[----:B------:R-:W2:Y:S02]  /*4a5e0*/  LDL.LU R13, [R1+0x524] ;  /* 0x00052400010d7983 */ /* 0x000ea40000300800 */
[----:B------:R-:W3:Y:S02]  /*4a5f0*/  LDL.LU R14, [R1+0x528] ;  /* 0x00052800010e7983 */ /* 0x000ee40000300800 */
[----:B------:R-:W3:Y:S02]  /*4a600*/  LDL.LU R15, [R1+0x52c] ;  /* 0x00052c00010f7983 */ /* 0x000ee40000300800 */
[----:B------:R-:W-:-:S02]  /*4a610*/  IMAD.MOV.U32 R16, RZ, RZ, R29 ;  /* 0x000000ffff107224 */ /* 0x000fc400078e001d */
[----:B------:R-:W-:Y:S01]  /*4a620*/  IMAD.MOV.U32 R17, RZ, RZ, R10 ;  /* 0x000000ffff117224 */ /* 0x000fe200078e000a */
[----:B------:R-:W4:Y:S01]  /*4a630*/  LDL.LU R29, [R1+0x59f4] ;  /* 0x0059f400011d7983 */ /* 0x000f220000300800 */
[----:B------:R-:W4:Y:S03]  /*4a640*/  LDL.LU R10, [R1+0x59f0] ;  /* 0x0059f000010a7983 */ /* 0x000f260000300800 */
[----:B------:R-:W-:Y:S04]  /*4a650*/  STL.64 [R1+0x5990], R16 ;  /* 0x0059901001007387 */ /* 0x000fe80000100a00 */
[----:B---3--:R-:W-:Y:S01]  /*4a660*/  STL.64 [R1+0x5970], R14 ;  /* 0x0059700e01007387 */ /* 0x008fe20000100a00 */
[----:B--2---:R0:W-:Y:S03]  /*4a670*/  STL.64 [R1+0x5968], R12 ;  /* 0x0059680c01007387 */ /* 0x0041e60000100a00 */
[----:B----4-:R-:W1:Y:S04]  /*4a680*/  LDSM.16.MT88.4 R4, [R10+0x8380] ;  /* 0x008380000a04783b */ /* 0x010e680000004200 */
[----:B0-----:R-:W2:Y:S01]  /*4a690*/  LDL.LU R12, [R1+0x530] ;  /* 0x00053000010c7983 */ /* 0x001ea20000300800 */
[----:B------:R-:W2:Y:S02]  /*4a6a0*/  LDL.LU R13, [R1+0x534] ;  /* 0x00053400010d7983 */ /* 0x000ea40000300800 */
[----:B------:R-:W3:Y:S02]  /*4a6b0*/  LDL.LU R14, [R1+0x538] ;  /* 0x00053800010e7983 */ /* 0x000ee40000300800 */
[----:B------:R-:W3:Y:S01]  /*4a6c0*/  LDL.LU R15, [R1+0x53c] ;  /* 0x00053c00010f7983 */ /* 0x000ee20000300800 */
[----:B------:R-:W4:Y:S04]  /*4a6d0*/  LDL.64 R16, [R1+0x120] ;  /* 0x0001200001107983 */ /* 0x000f280000100a00 */
[----:B----4-:R0:W-:Y:S02]  /*4a6e0*/  STL.64 [R1+0x59a8], R16 ;  /* 0x0059a81001007387 */ /* 0x0101e40000100a00 */
[----:B0-----:R-:W-:-:S02]  /*4a6f0*/  IMAD.MOV.U32 R16, RZ, RZ, R0 ;  /* 0x000000ffff107224 */ /* 0x001fc400078e0000 */
[----:B------:R-:W-:Y:S01]  /*4a700*/  IMAD.MOV.U32 R17, RZ, RZ, R2 ;  /* 0x000000ffff117224 */ /* 0x000fe200078e0002 */
[----:B------:R-:W4:Y:S01]  /*4a710*/  LDL.LU R0, [R1+0x59ec] ;  /* 0x0059ec0001007983 */ /* 0x000f220000300800 */
[----:B------:R-:W4:Y:S03]  /*4a720*/  LDL.LU R2, [R1+0x59e8] ;  /* 0x0059e80001027983 */ /* 0x000f260000300800 */
[----:B------:R-:W-:Y:S01]  /*4a730*/  STL.64 [R1+0x59c0], R16 ;  /* 0x0059c01001007387 */ /* 0x000fe20000100a00 */
[----:B---3--:R-:W-:Y:S02]  /*4a740*/  STL.64 [R1+0x5988], R14 ;  /* 0x0059880e01007387 */ /* 0x008fe40000100a00 */
[----:B--2---:R0:W-:Y:S02]  /*4a750*/  STL.64 [R1+0x5980], R12 ;  /* 0x0059800c01007387 */ /* 0x0041e40000100a00 */
[----:B0-----:R-:W2:Y:S01]  /*4a760*/  LDL.LU R12, [R1+0x540] ;  /* 0x00054000010c7983 */ /* 0x001ea20000300800 */
[----:B------:R-:W2:Y:S02]  /*4a770*/  LDL.LU R13, [R1+0x544] ;  /* 0x00054400010d7983 */ /* 0x000ea40000300800 */
[----:B------:R-:W3:Y:S02]  /*4a780*/  LDL.LU R14, [R1+0x548] ;  /* 0x00054800010e7983 */ /* 0x000ee40000300800 */
[----:B------:R-:W3:Y:S01]  /*4a790*/  LDL.LU R15, [R1+0x54c] ;  /* 0x00054c00010f7983 */ /* 0x000ee20000300800 */
[----:B------:R-:W2:Y:S04]  /*4a7a0*/  LDL.64 R16, [R1+0x140] ;  /* 0x0001400001107983 */ /* 0x000ea80000100a00 */
[----:B--2---:R0:W-:Y:S02]  /*4a7b0*/  STL.64 [R1+0x59c8], R16 ;  /* 0x0059c81001007387 */ /* 0x0041e40000100a00 */
[----:B0-----:R-:W-:-:S02]  /*4a7c0*/  IMAD.MOV.U32 R16, RZ, RZ, R11 ;  /* 0x000000ffff107224 */ /* 0x001fc400078e000b */
[----:B------:R-:W-:-:S05]  /*4a7d0*/  IMAD.MOV.U32 R17, RZ, RZ, R3 ;  /* 0x000000ffff117224 */ /* 0x000fca00078e0003 */
[----:B------:R0:W-:Y:S04]  /*4a7e0*/  STL.64 [R1+0x59e0], R16 ;  /* 0x0059e01001007387 */ /* 0x0001e80000100a00 */
        /* <DEDUP_REMOVED lines=9> */
[----:B------:R-:W2:Y:S02]  /*4a880*/  LDL.LU R15, [R1+0x55c] ;  /* 0x00055c00010f7983 */ /* 0x000ea40000300800 */
[----:B------:R-:W-:-:S02]  /*4a890*/  IMAD.MOV.U32 R24, RZ, RZ, R29 ;  /* 0x000000ffff187224 */ /* 0x000fc400078e001d */
[----:B------:R-:W-:Y:S01]  /*4a8a0*/  IMAD.MOV.U32 R25, RZ, RZ, R28 ;  /* 0x000000ffff197224 */ /* 0x000fe200078e001c */
        /* <DEDUP_REMOVED lines=13> */
[----:B------:R-:W-:Y:S01]  /*4a980*/  STL [R1+0x58c0], R10 ;  /* 0x0058c00a01007387 */ /* 0x000fe20000100800 */
[----:B------:R0:W-:Y:S03]  /*4a990*/  STL.64 [R1+0x58b8], R8 ;  /* 0x0058b80801007387 */ /* 0x0001e60000100a00 */
[----:B0-----:R-:W3:Y:S01]  /*4a9a0*/  LDL.LU R8, [R1+0x570] ;  /* 0x0005700001087983 */ /* 0x001ee20000300800 */
[----:B------:R-:W3:Y:S02]  /*4a9b0*/  LDL.LU R9, [R1+0x574] ;  /* 0x0005740001097983 */ /* 0x000ee40000300800 */
[----:B------:R-:W3:Y:S02]  /*4a9c0*/  LDL.LU R10, [R1+0x578] ;  /* 0x00057800010a7983 */ /* 0x000ee40000300800 */
[----:B------:R-:W3:Y:S01]  /*4a9d0*/  LDL.LU R11, [R1+0x57c] ;  /* 0x00057c00010b7983 */ /* 0x000ee20000300800 */
[----:B-1----:R-:W-:Y:S01]  /*4a9e0*/  STL.64 [R1+0x57f0], R6 ;  /* 0x0057f00601007387 */ /* 0x002fe20000100a00 */
[----:B------:R0:W-:Y:S03]  /*4a9f0*/  STL.64 [R1+0x57e8], R4 ;  /* 0x0057e80401007387 */ /* 0x0001e60000100a00 */
[----:B0-----:R-:W2:Y:S01]  /*4aa00*/  LDL.LU.64 R4, [R1+0xd0] ;  /* 0x0000d00001047983 */ /* 0x001ea20000300a00 */
[----:B------:R-:W2:Y:S02]  /*4aa10*/  LDL.LU.64 R16, [R1+0x59e0] ;  /* 0x0059e00001107983 */ /* 0x000ea40000300a00 */
[----:B------:R0:W-:Y:S02]  /*4aa20*/  STL.64 [R1+0x590], R24 ;  /* 0x0005901801007387 */ /* 0x0001e40000100a00 */
[----:B------:R1:W-:Y:S01]  /*4aa30*/  STL.64 [R1+0x598], R26 ;  /* 0x0005981a01007387 */ /* 0x0003e20000100a00 */
[----:B0-----:R-:W2:Y:S01]  /*4aa40*/  LDL.LU R24, [R1+0x200] ;  /* 0x0002000001187983 */ /* 0x001ea20000300800 */
[----:B------:R-:W2:Y:S02]  /*4aa50*/  LDL.LU R25, [R1+0x204] ;  /* 0x0002040001197983 */ /* 0x000ea40000300800 */
[----:B-1----:R-:W2:Y:S02]  /*4aa60*/  LDL.LU R26, [R1+0x208] ;  /* 0x00020800011a7983 */ /* 0x002ea40000300800 */
[----:B------:R-:W2:Y:S02]  /*4aa70*/  LDL.LU R27, [R1+0x20c] ;  /* 0x00020c00011b7983 */ /* 0x000ea40000300800 */
[----:B--2---:R-:W-:Y:S01]  /*4aa80*/  STL.64 [R1+0x58f8], R26 ;  /* 0x0058f81a01007387 */ /* 0x004fe20000100a00 */
[----:B------:R0:W-:Y:S03]  /*4aa90*/  STL.64 [R1+0x58f0], R24 ;  /* 0x0058f01801007387 */ /* 0x0001e60000100a00 */
[----:B0-----:R-:W2:Y:S01]  /*4aaa0*/  LDL.LU.64 R24, [R1+0x10] ;  /* 0x0000100001187983 */ /* 0x001ea20000300a00 */
[C---:B------:R-:W-:Y:S03]  /*4aab0*/  HMMA.16816.F32 R16, R20.reuse, R16, R12 ;  /* 0x000000101410723c */ /* 0x040fe6000000180c */
[----:B--2---:R0:W-:Y:S04]  /*4aac0*/  STL.64 [R1+0x5918], R24 ;  /* 0x0059181801007387 */ /* 0x0041e80000100a00 */
[----:B0-----:R-:W2:Y:S01]  /*4aad0*/  LDL.LU R24, [R1+0x220] ;  /* 0x0002200001187983 */ /* 0x001ea20000300800 */
[----:B------:R-:W2:Y:S02]  /*4aae0*/  LDL.LU R25, [R1+0x224] ;  /* 0x0002240001197983 */ /* 0x000ea40000300800 */
[----:B------:R-:W2:Y:S02]  /*4aaf0*/  LDL.LU R26, [R1+0x228] ;  /* 0x00022800011a7983 */ /* 0x000ea40000300800 */
[----:B------:R-:W2:Y:S01]  /*4ab00*/  LDL.LU R27, [R1+0x22c] ;  /* 0x00022c00011b7983 */ /* 0x000ea20000300800 */
[----:B------:R-:W2:Y:S01]  /*4ab10*/  LDL.LU.64 R14, [R1+0x59d8] ;  /* 0x0059d800010e7983 */ /* 0x000ea20000300a00 */
[----:B------:R-:W2:Y:S09]  /*4ab20*/  LDL.LU.64 R12, [R1+0x59d0] ;  /* 0x0059d000010c7983 */ /* 0x000eb20000300a00 */
[----:B------:R0:W-:Y:S02]  /*4ab30*/  STL.64 [R1+0x580], R16 ;  /* 0x0005801001007387 */ /* 0x0001e40000100a00 */
[----:B------:R-:W-:Y:S01]  /*4ab40*/  STL.64 [R1+0x588], R18 ;  /* 0x0005881201007387 */ /* 0x000fe20000100a00 */
        /* <DEDUP_REMOVED lines=50> */
[----:B------:R-:W2:Y:S11]  /*4ae70*/  LDL.LU.64 R12, [R1+0x5940] ;  /* 0x00594000010c7983 */ /* 0x000eb60000300a00 */
[----:B------:R-:W-:Y:S11]  /*4ae80*/  @!UPT UIADD3 URZ, URZ, URZ, URZ ;  /* 0x0000003f3f3ff290 */ /* 0x000ff6000fffe03f */
[----:B------:R-:W-:Y:S01]  /*4ae90*/  STL.64 [R1+0x510], R16 ;  /* 0x0005101001007387 */ /* 0x000fe20000100a00 */
[----:B------:R0:W-:Y:S03]  /*4aea0*/  STL.64 [R1+0x518], R18 ;  /* 0x0005181201007387 */ /* 0x0001e60000100a00 */
[----:B0-----:R-:W3:Y:S01]  /*4aeb0*/  LDL.LU.64 R18, [R1+0x5938] ;  /* 0x0059380001127983 */ /* 0x001ee20000300a00 */
[----:B------:R-:W3:Y:S02]  /*4aec0*/  LDL.LU.64 R16, [R1+0x5930] ;  /* 0x0059300001107983 */ /* 0x000ee40000300a00 */
[----:B---3--:R-:W-:Y:S01]  /*4aed0*/  HMMA.16816.F32 R20, R20, R4, R16 ;  /* 0x000000041414723c */ /* 0x008fe20000001810 */
[----:B------:R-:W3:Y:S01]  /*4aee0*/  LDL.LU.64 R18, [R1+0x5928] ;  /* 0x0059280001127983 */ /* 0x000ee20000300a00 */
[----:B------:R-:W3:Y:S11]  /*4aef0*/  LDL.LU.64 R16, [R1+0x5920] ;  /* 0x0059200001107983 */ /* 0x000ef60000300a00 */
[----:B------:R-:W-:Y:S10]  /*4af00*/  @!UPT UIADD3 URZ, URZ, URZ, URZ ;  /* 0x0000003f3f3ff290 */ /* 0x000ff4000fffe03f */
[----:B------:R0:W-:Y:S01]  /*4af10*/  STL.64 [R1+0x230], R20 ;  /* 0x0002301401007387 */ /* 0x0001e20000100a00 */
[----:B------:R-:W-:Y:S03]  /*4af20*/  STL.64 [R1+0x238], R22 ;  /* 0x0002381601007387 */ /* 0x000fe60000100a00 */
[----:B0-----:R-:W4:Y:S01]  /*4af30*/  LDL.LU.64 R20, [R1] ;  /* 0x0000000001147983 */ /* 0x001f220000300a00 */
[----:B------:R2:W-:Y:S02]  /*4af40*/  STL.64 [R1+0x5800], R4 ;  /* 0x0058000401007387 */ /* 0x0005e40000100a00 */
[----:B--2---:R-:W-:Y:S02]  /*4af50*/  IMAD.MOV.U32 R5, RZ, RZ, R12 ;  /* 0x000000ffff057224 */ /* 0x004fe400078e000c */
[----:B------:R-:W-:Y:S01]  /*4af60*/  IMAD.MOV.U32 R4, RZ, RZ, R13 ;  /* 0x000000ffff047224 */ /* 0x000fe200078e000d */
[C---:B---3--:R-:W-:Y:S11]  /*4af70*/  HMMA.16816.F32 R24, R16.reuse, R12, R24 ;  /* 0x0000000c1018723c */ /* 0x048ff60000001818 */
[----:B------:R-:W-:Y:S11]  /*4af80*/  @!UPT UIADD3 URZ, URZ, URZ, URZ ;  /* 0x0000003f3f3ff290 */ /* 0x000ff6000fffe03f */
[----:B------:R-:W-:Y:S01]  /*4af90*/  @!UPT UIADD3 URZ, URZ, URZ, URZ ;  /* 0x0000003f3f3ff290 */ /* 0x000fe2000fffe03f */
[----:B------:R0:W-:Y:S01]  /*4afa0*/  STL.64 [R1+0x220], R24 ;  /* 0x0002201801007387 */ /* 0x0001e20000100a00 */
[----:B------:R-:W-:Y:S03]  /*4afb0*/  STL.64 [R1+0x228], R26 ;  /* 0x0002281a01007387 */ /* 0x000fe60000100a00 */
[----:B0-----:R-:W2:Y:S01]  /*4afc0*/  LDL.LU.64 R24, [R1+0x5918] ;  /* 0x0059180001187983 */ /* 0x001ea20000300a00 */
[----:B------:R-:W2:Y:S02]  /*4afd0*/  LDL.LU.64 R14, [R1+0x5910] ;  /* 0x00591000010e7983 */ /* 0x000ea40000300a00 */
[----:B------:R-:W2:Y:S02]  /*4afe0*/  LDL.LU.64 R12, [R1+0x5908] ;  /* 0x00590800010c7983 */ /* 0x000ea40000300a00 */
[----:B--2---:R-:W-:Y:S11]  /*4aff0*/  HMMA.16816.F32 R12, R16, R24, R12 ;  /* 0x00000018100c723c */ /* 0x004ff6000000180c */
[----:B------:R-:W-:Y:S11]  /*4b000*/  @!UPT UIADD3 URZ, URZ, URZ, URZ ;  /* 0x0000003f3f3ff290 */ /* 0x000ff6000fffe03f */
[----:B------:R-:W-:Y:S01]  /*4b010*/  @!UPT UIADD3 URZ, URZ, URZ, URZ ;  /* 0x0000003f3f3ff290 */ /* 0x000fe2000fffe03f */
[----:B------:R0:W-:Y:S01]  /*4b020*/  STL.64 [R1+0x210], R12 ;  /* 0x0002100c01007387 */ /* 0x0001e20000100a00 */
[----:B------:R1:W-:Y:S03]  /*4b030*/  STL.64 [R1+0x218], R14 ;  /* 0x0002180e01007387 */ /* 0x0003e60000100a00 */
[----:B0-----:R-:W2:Y:S01]  /*4b040*/  LDL.LU.64 R12, [R1+0x5900] ;  /* 0x00590000010c7983 */ /* 0x001ea20000300a00 */
[----:B-1----:R-:W-:Y:S02]  /*4b050*/  IMAD.MOV.U32 R15, RZ, RZ, R24 ;  /* 0x000000ffff0f7224 */ /* 0x002fe400078e0018 */
[----:B------:R-:W-:Y:S02]  /*4b060*/  IMAD.MOV.U32 R14, RZ, RZ, R25 ;  /* 0x000000ffff0e7224 */ /* 0x000fe400078e0019 */
[----:B------:R-:W3:Y:S01]  /*4b070*/  LDL.LU.64 R26, [R1+0x58f8] ;  /* 0x0058f800011a7983 */ /* 0x000ee20000300a00 */
[----:B------:R-:W3:Y:S02]  /*4b080*/  LDL.LU.64 R24, [R1+0x58f0] ;  /* 0x0058f00001187983 */ /* 0x000ee40000300a00 */
[----:B------:R-:W-:Y:S02]  /*4b090*/  STL.64 [R1+0x58d8], R14 ;  /* 0x0058d80e01007387 */ /* 0x000fe40000100a00 */
[----:B----4-:R-:W-:-:S02]  /*4b0a0*/  IMAD.MOV.U32 R7, RZ, RZ, R20 ;  /* 0x000000ffff077224 */ /* 0x010fc400078e0014 */
[----:B------:R-:W-:Y:S01]  /*4b0b0*/  IMAD.MOV.U32 R29, RZ, RZ, R21 ;  /* 0x000000ffff1d7224 */ /* 0x000fe200078e0015 */
[C---:B---3--:R-:W-:Y:S01]  /*4b0c0*/  HMMA.16816.F32 R24, R16.reuse, R20, R24 ;  /* 0x000000141018723c */ /* 0x048fe20000001818 */
[----:B--2---:R0:W-:Y:S04]  /*4b0d0*/  STL.64 [R1+0x58d0], R12 ;  /* 0x0058d00c01007387 */ /* 0x0041e80000100a00 */
[----:B0-----:R-:W2:Y:S01]  /*4b0e0*/  LDL.LU R12, [R1+0x1f0] ;  /* 0x0001f000010c7983 */ /* 0x001ea20000300800 */
[----:B------:R-:W2:Y:S02]  /*4b0f0*/  LDL.LU R13, [R1+0x1f4] ;  /* 0x0001f400010d7983 */ /* 0x000ea40000300800 */
[----:B------:R-:W2:Y:S02]  /*4b100*/  LDL.LU R14, [R1+0x1f8] ;  /* 0x0001f800010e7983 */ /* 0x000ea40000300800 */
[----:B------:R-:W2:Y:S11]  /*4b110*/  LDL.LU R15, [R1+0x1fc] ;  /* 0x0001fc00010f7983 */ /* 0x000eb60000300800 */
[----:B------:R-:W-:Y:S02]  /*4b120*/  @!UPT UIADD3 URZ, URZ, URZ, URZ ;  /* 0x0000003f3f3ff290 */ /* 0x000fe4000fffe03f */
[----:B------:R-:W-:Y:S01]  /*4b130*/  STL.64 [R1+0x200], R24 ;  /* 0x0002001801007387 */ /* 0x000fe20000100a00 */
[----:B------:R0:W-:Y:S03]  /*4b140*/  STL.64 [R1+0x208], R26 ;  /* 0x0002081a01007387 */ /* 0x0001e60000100a00 */
[----:B0-----:R-:W3:Y:S01]  /*4b150*/  LDL.LU.64 R26, [R1+0x58e8] ;  /* 0x0058e800011a7983 */ /* 0x001ee20000300a00 */
[----:B------:R-:W2:Y:S02]  /*4b160*/  LDL.LU.64 R24, [R1+0x58e0] ;  /* 0x0058e00001187983 */ /* 0x000ea40000300a00 */
[----:B------:R-:W4:Y:S02]  /*4b170*/  LDL.LU.64 R20, [R1+0x30] ;  /* 0x0000300001147983 */ /* 0x000f240000300a00 */
[----:B----4-:R-:W-:Y:S01]  /*4b180*/  STL.64 [R1+0x58b0], R20 ;  /* 0x0058b01401007387 */ /* 0x010fe20000100a00 */
[----:B------:R-:W-:Y:S02]  /*4b190*/  STL.64 [R1+0x5868], R6 ;  /* 0x0058680601007387 */ /* 0x000fe40000100a00 */
[----:B------:R0:W-:Y:S02]  /*4b1a0*/  STL.64 [R1+0x5860], R4 ;  /* 0x0058600401007387 */ /* 0x0001e40000100a00 */
[----:B0-----:R-:W4:Y:S01]  /*4b1b0*/  LDL.LU.64 R4, [R1+0x130] ;  /* 0x0001300001047983 */ /* 0x001f220000300a00 */
[----:B--2---:R-:W-:Y:S03]  /*4b1c0*/  HMMA.16816.F32 R12, R16, R24, R12 ;  /* 0x00000018100c723c */ /* 0x004fe6000000180c */
[----:B----4-:R0:W-:Y:S02]  /*4b1d0*/  STL.64 [R1+0x5878], R4 ;  /* 0x0058780401007387 */ /* 0x0101e40000100a00 */
[----:B0-----:R-:W-:-:S02]  /*4b1e0*/  IMAD.MOV.U32 R5, RZ, RZ, R8 ;  /* 0x000000ffff057224 */ /* 0x001fc400078e0008 */
[----:B------:R-:W-:Y:S01]  /*4b1f0*/  IMAD.MOV.U32 R4, RZ, RZ, R9 ;  /* 0x000000ffff047224 */ /* 0x000fe200078e0009 */
[----:B------:R-:W2:Y:S01]  /*4b200*/  LDL.LU R8, [R1+0x1e0] ;  /* 0x0001e00001087983 */ /* 0x000ea20000300800 */
[----:B------:R-:W2:Y:S02]  /*4b210*/  LDL.LU R9, [R1+0x1e4] ;  /* 0x0001e40001097983 */ /* 0x000ea40000300800 */
[----:B------:R-:W2:Y:S02]  /*4b220*/  LDL.LU R10, [R1+0x1e8] ;  /* 0x0001e800010a7983 */ /* 0x000ea40000300800 */
[----:B------:R-:W2:Y:S01]  /*4b230*/  LDL.LU R11, [R1+0x1ec] ;  /* 0x0001ec00010b7983 */ /* 0x000ea20000300800 */
[----:B------:R-:W4:Y:S01]  /*4b240*/  LDL.LU R20, [R1+0x1d0] ;  /* 0x0001d00001147983 */ /* 0x000f220000300800 */
[----:B------:R-:W4:Y:S02]  /*4b250*/  LDL.LU R21, [R1+0x1d4] ;  /* 0x0001d40001157983 */ /* 0x000f240000300800 */
[----:B------:R-:W4:Y:S02]  /*4b260*/  LDL.LU R22, [R1+0x1d8] ;  /* 0x0001d80001167983 */ /* 0x000f240000300800 */
[----:B------:R-:W4:Y:S01]  /*4b270*/  LDL.LU R23, [R1+0x1dc] ;  /* 0x0001dc0001177983 */ /* 0x000f220000300800 */
[----:B------:R0:W-:Y:S04]  /*4b280*/  STL.64 [R1+0x5890], R4 ;  /* 0x0058900401007387 */ /* 0x0001e80000100a00 */
[----:B0-----:R-:W2:Y:S04]  /*4b290*/  LDL.LU.64 R4, [R1+0x150] ;  /* 0x0001500001047983 */ /* 0x001ea80000300a00 */
[----:B--2---:R0:W-:Y:S04]  /*4b2a0*/  STL.64 [R1+0x58a8], R4 ;  /* 0x0058a80401007387 */ /* 0x0041e80000100a00 */
[----:B0-----:R-:W2:Y:S01]  /*4b2b0*/  LDL.LU R4, [R1+0x1c0] ;  /* 0x0001c00001047983 */ /* 0x001ea20000300800 */
[----:B------:R-:W2:Y:S02]  /*4b2c0*/  LDL.LU R5, [R1+0x1c4] ;  /* 0x0001c40001057983 */ /* 0x000ea40000300800 */
[----:B------:R-:W2:Y:S02]  /*4b2d0*/  LDL.LU R6, [R1+0x1c8] ;  /* 0x0001c80001067983 */ /* 0x000ea40000300800 */
[----:B------:R-:W2:Y:S01]  /*4b2e0*/  LDL.LU R7, [R1+0x1cc] ;  /* 0x0001cc0001077983 */ /* 0x000ea20000300800 */
[----:B------:R-:W-:Y:S01]  /*4b2f0*/  STL.64 [R1+0x1f0], R12 ;  /* 0x0001f00c01007387 */ /* 0x000fe20000100a00 */
[----:B------:R0:W-:Y:S03]  /*4b300*/  STL.64 [R1+0x1f8], R14 ;  /* 0x0001f80e01007387 */ /* 0x0001e60000100a00 */
[----:B0-----:R-:W2:Y:S01]  /*4b310*/  LDL.LU.64 R14, [R1+0x58d8] ;  /* 0x0058d800010e7983 */ /* 0x001ea20000300a00 */
[----:B------:R-:W2:Y:S02]  /*4b320*/  LDL.LU.64 R12, [R1+0x58d0] ;  /* 0x0058d000010c7983 */ /* 0x000ea40000300a00 */
[----:B---3--:R-:W-:Y:S02]  /*4b330*/  STL.64 [R1+0x57a0], R26 ;  /* 0x0057a01a01007387 */ /* 0x008fe40000100a00 */
[----:B------:R0:W-:Y:S02]  /*4b340*/  STL.64 [R1+0x5798], R24 ;  /* 0x0057981801007387 */ /* 0x0001e40000100a00 */
[----:B0-----:R-:W-:-:S02]  /*4b350*/  IMAD.MOV.U32 R24, RZ, RZ, R3 ;  /* 0x000000ffff187224 */ /* 0x001fc400078e0003 */
[----:B------:R-:W-:Y:S01]  /*4b360*/  IMAD.MOV.U32 R25, RZ, RZ, R28 ;  /* 0x000000ffff197224 */ /* 0x000fe200078e001c */
[----:B------:R-:W3:Y:S01]  /*4b370*/  LDL.LU R3, [R1+0x58c8] ;  /* 0x0058c80001037983 */ /* 0x000ee20000300800 */
[----:B------:R-:W2:Y:S03]  /*4b380*/  LDL.LU R28, [R1+0x58c4] ;  /* 0x0058c400011c7983 */ /* 0x000ea60000300800 */
        /* <DEDUP_REMOVED lines=11> */
[C---:B------:R-:W-:Y:S01]  /*4b440*/  HMMA.16816.F32 R8, R16.reuse, R12, R8 ;  /* 0x0000000c1008723c */ /* 0x040fe20000001808 */
        /* <DEDUP_REMOVED lines=9> */
[----:B0-----:R-:W2:Y:S01]  /*4b4e0*/  LDL.LU R10, [R1+0x58c0] ;  /* 0x0058c000010a7983 */ /* 0x001ea20000300800 */
[----:B------:R-:W4:Y:S02]  /*4b4f0*/  LDL.LU.64 R8, [R1+0x58b8] ;  /* 0x0058b80001087983 */ /* 0x000f240000300a00 */
[----:B------:R-:W-:Y:S01]  /*4b500*/  STL.64 [R1+0x5808], R12 ;  /* 0x0058080c01007387 */ /* 0x000fe20000100a00 */
[C---:B----4-:R-:W-:Y:S11]  /*4b510*/  HMMA.16816.F32 R20, R16.reuse, R8, R20 ;  /* 0x000000081014723c */ /* 0x050ff60000001814 */
[----:B------:R-:W-:Y:S11]  /*4b520*/  @!UPT UIADD3 URZ, URZ, URZ, URZ ;  /* 0x0000003f3f3ff290 */ /* 0x000ff6000fffe03f */
[----:B------:R-:W-:Y:S01]  /*4b530*/  @!UPT UIADD3 URZ, URZ, URZ, URZ ;  /* 0x0000003f3f3ff290 */ /* 0x000fe2000fffe03f */
[----:B------:R0:W-:Y:S01]  /*4b540*/  STL.64 [R1+0x1d0], R20 ;  /* 0x0001d01401007387 */ /* 0x0001e20000100a00 */
[----:B------:R-:W-:Y:S03]  /*4b550*/  STL.64 [R1+0x1d8], R22 ;  /* 0x0001d81601007387 */ /* 0x000fe60000100a00 */
[----:B0-----:R-:W4:Y:S02]  /*4b560*/  LDL.LU.64 R20, [R1+0x58b0] ;  /* 0x0058b00001147983 */ /* 0x001f240000300a00 */
[C---:B----4-:R-:W-:Y:S11]  /*4b570*/  HMMA.16816.F32 R4, R16.reuse, R20, R4 ;  /* 0x000000141004723c */ /* 0x050ff60000001804 */
[----:B------:R-:W-:Y:S11]  /*4b580*/  @!UPT UIADD3 URZ, URZ, URZ, URZ ;  /* 0x0000003f3f3ff290 */ /* 0x000ff6000fffe03f */
[----:B------:R-:W-:Y:S01]  /*4b590*/  @!UPT UIADD3 URZ, URZ, URZ, URZ ;  /* 0x0000003f3f3ff290 */ /* 0x000fe2000fffe03f */
[----:B------:R0:W-:Y:S01]  /*4b5a0*/  STL.64 [R1+0x1c0], R4 ;  /* 0x0001c00401007387 */ /* 0x0001e20000100a00 */
[----:B------:R-:W-:Y:S03]  /*4b5b0*/  STL.64 [R1+0x1c8], R6 ;  /* 0x0001c80601007387 */ /* 0x000fe60000100a00 */
[----:B0-----:R-:W4:Y:S01]  /*4b5c0*/  LDL.LU.64 R4, [R1+0x58a8] ;  /* 0x0058a80001047983 */ /* 0x001f220000300a00 */
[----:B------:R-:W-:Y:S02]  /*4b5d0*/  IMAD.MOV.U32 R13, RZ, RZ, R20 ;  /* 0x000000ffff0d7224 */ /* 0x000fe400078e0014 */
[----:B------:R-:W-:Y:S02]  /*4b5e0*/  IMAD.MOV.U32 R12, RZ, RZ, R21 ;  /* 0x000000ffff0c7224 */ /* 0x000fe400078e0015 */
[----:B--2---:R-:W0:Y:S04]  /*4b5f0*/  LDSM.16.MT88.4 R20, [R10+0xc000] ;  /* 0x00c000000a14783b */ /* 0x004e280000004200 */
[----:B0-----:R-:W-:Y:S01]  /*4b600*/  STL.64 [R1+0x5698], R22 ;  /* 0x0056981601007387 */ /* 0x001fe20000100a00 */
[----:B------:R-:W-:Y:S01]  /*4b610*/  STL.64 [R1+0x5690], R20 ;  /* 0x0056901401007387 */ /* 0x000fe20000100a00 */
[----:B----4-:R-:W-:Y:S01]  /*4b620*/  HMMA.16816.F32 R24, R16, R4, R24 ;  /* 0x000000041018723c */ /* 0x010fe20000001818 */
        /* <DEDUP_REMOVED lines=17> */
[----:B--2---:R-:W-:Y:S11]  /*4b740*/  HMMA.16816.F32 R24, R16, R4, R24 ;  /* 0x000000041018723c */ /* 0x004ff60000001818 */
[----:B------:R-:W-:Y:S11]  /*4b750*/  @!UPT UIADD3 URZ, URZ, URZ, URZ ;  /* 0x0000003f3f3ff290 */ /* 0x000ff6000fffe03f */
[----:B------:R-:W-:Y:S01]  /*4b760*/  @!UPT UIADD3 URZ, URZ, URZ, URZ ;  /* 0x0000003f3f3ff290 */ /* 0x000fe2000fffe03f */
[----:B------:R0:W-:Y:S01]  /*4b770*/  STL.64 [R1+0x190], R24 ;  /* 0x0001901801007387 */ /* 0x0001e20000100a00 */
[----:B------:R-:W-:Y:S03]  /*4b780*/  STL.64 [R1+0x198], R26 ;  /* 0x0001981a01007387 */ /* 0x000fe60000100a00 */
[----:B0-----:R-:W2:Y:S01]  /*4b790*/  LDL.LU.64 R24, [R1+0x5870] ;  /* 0x0058700001187983 */ /* 0x001ea20000300a00 */
[----:B------:R-:W-:Y:S02]  /*4b7a0*/  IMAD.MOV.U32 R20, RZ, RZ, R28 ;  /* 0x000000ffff147224 */ /* 0x000fe400078e001c */
[----:B---3--:R-:W-:Y:S02]  /*4b7b0*/  IMAD.MOV.U32 R21, RZ, RZ, R3 ;  /* 0x000000ffff157224 */ /* 0x008fe400078e0003 */
[----:B------:R-:W-:Y:S02]  /*4b7c0*/  IMAD.MOV.U32 R22, RZ, RZ, R2 ;  /* 0x000000ffff167224 */ /* 0x000fe400078e0002 */
[----:B------:R-:W-:-:S02]  /*4b7d0*/  IMAD.MOV.U32 R23, RZ, RZ, R0 ;  /* 0x000000ffff177224 */ /* 0x000fc400078e0000 */
[----:B------:R-:W-:Y:S02]  /*4b7e0*/  IMAD.MOV.U32 R10, RZ, RZ, R5 ;  /* 0x000000ffff0a7224 */ /* 0x000fe400078e0005 */
[----:B------:R-:W-:Y:S01]  /*4b7f0*/  IMAD.MOV.U32 R11, RZ, RZ, R4 ;  /* 0x000000ffff0b7224 */ /* 0x000fe200078e0004 */
[----:B------:R-:W3:Y:S01]  /*4b800*/  LDL.LU.64 R6, [R1+0x5868] ;  /* 0x0058680001067983 */ /* 0x000ee20000300a00 */
[----:B------:R-:W4:Y:S02]  /*4b810*/  LDL.LU.64 R4, [R1+0x5860] ;  /* 0x0058600001047983 */ /* 0x000f240000300a00 */
[----:B------:R-:W-:Y:S01]  /*4b820*/  STL [R1+0x5760], R10 ;  /* 0x0057600a01007387 */ /* 0x000fe20000100800 */
[----:B------:R-:W-:Y:S01]  /*4b830*/  STL [R1+0x575c], R11 ;  /* 0x00575c0b01007387 */ /* 0x000fe20000100800 */
[----:B------:R-:W-:Y:S01]  /*4b840*/  STL.64 [R1+0x5850], R8 ;  /* 0x0058500801007387 */ /* 0x000fe20000100a00 */
[----:B--2---:R-:W-:Y:S11]  /*4b850*/  HMMA.16816.F32 R20, R16, R24, R20 ;  /* 0x000000181014723c */ /* 0x004ff60000001814 */
[----:B------:R-:W-:Y:S11]  /*4b860*/  @!UPT UIADD3 URZ, URZ, URZ, URZ ;  /* 0x0000003f3f3ff290 */ /* 0x000ff6000fffe03f */
[----:B------:R-:W-:Y:S02]  /*4b870*/  @!UPT UIADD3 URZ, URZ, URZ, URZ ;  /* 0x0000003f3f3ff290 */ /* 0x000fe4000fffe03f */
[----:B------:R-:W-:Y:S02]  /*4b880*/  IMAD.MOV.U32 R28, RZ, RZ, R20 ;  /* 0x000000ffff1c7224 */ /* 0x000fe400078e0014 */
[----:B------:R-:W-:Y:S02]  /*4b890*/  IMAD.MOV.U32 R3, RZ, RZ, R21 ;  /* 0x000000ffff037224 */ /* 0x000fe400078e0015 */
[----:B------:R-:W-:Y:S02]  /*4b8a0*/  IMAD.MOV.U32 R20, RZ, RZ, R13 ;  /* 0x000000ffff147224 */ /* 0x000fe400078e000d */
[----:B------:R-:W-:Y:S02]  /*4b8b0*/  IMAD.MOV.U32 R21, RZ, RZ, R12 ;  /* 0x000000ffff157224 */ /* 0x000fe400078e000c */
[----:B------:R-:W-:Y:S02]  /*4b8c0*/  IMAD.MOV.U32 R2, RZ, RZ, R22 ;  /* 0x000000ffff027224 */ /* 0x000fe400078e0016 */
[----:B------:R-:W-:Y:S01]  /*4b8d0*/  IMAD.MOV.U32 R0, RZ, RZ, R23 ;  /* 0x000000ffff007224 */ /* 0x000fe200078e0017 */
[----:B------:R0:W-:Y:S04]  /*4b8e0*/  STL.64 [R1+0x5770], R20 ;  /* 0x0057701401007387 */ /* 0x0001e80000100a00 */
[----:B0-----:R-:W2:Y:S01]  /*4b8f0*/  LDL.LU R20, [R1+0x8d0] ;  /* 0x0008d00001147983 */ /* 0x001ea20000300800 */
[----:B------:R-:W2:Y:S02]  /*4b900*/  LDL.LU R21, [R1+0x8d4] ;  /* 0x0008d40001157983 */ /* 0x000ea40000300800 */
[----:B------:R-:W2:Y:S02]  /*4b910*/  LDL.LU R22, [R1+0x8d8] ;  /* 0x0008d80001167983 */ /* 0x000ea40000300800 */
[----:B------:R-:W2:Y:S02]  /*4b920*/  LDL.LU R23, [R1+0x8dc] ;  /* 0x0008dc0001177983 */ /* 0x000ea40000300800 */
[----:B---3--:R-:W-:Y:S01]  /*4b930*/  IMAD.MOV.U32 R24, RZ, RZ, R7 ;  /* 0x000000ffff187224 */ /* 0x008fe200078e0007 */
[----:B--2---:R-:W-:Y:S01]  /*4b940*/  STL.64 [R1+0x5780], R22 ;  /* 0x0057801601007387 */ /* 0x004fe20000100a00 */
[----:B------:R0:W-:Y:S03]  /*4b950*/  STL.64 [R1+0x5778], R20 ;  /* 0x0057781401007387 */ /* 0x0001e60000100a00 */
[----:B0-----:R-:W2:Y:S01]  /*4b960*/  LDL.LU R20, [R1+0x8e0] ;  /* 0x0008e00001147983 */ /* 0x001ea20000300800 */
[----:B------:R-:W2:Y:S02]  /*4b970*/  LDL.LU R21, [R1+0x8e4] ;  /* 0x0008e40001157983 */ /* 0x000ea40000300800 */
[----:B------:R-:W3:Y:S02]  /*4b980*/  LDL.LU R22, [R1+0x8e8] ;  /* 0x0008e80001167983 */ /* 0x000ee40000300800 */
[----:B------:R-:W3:Y:S02]  /*4b990*/  LDL.LU R23, [R1+0x8ec] ;  /* 0x0008ec0001177983 */ /* 0x000ee40000300800 */
[----:B------:R-:W-:Y:S01]  /*4b9a0*/  IMAD.MOV.U32 R25, RZ, RZ, R29 ;  /* 0x000000ffff197224 */ /* 0x000fe200078e001d */
[----:B------:R-:W4:Y:S01]  /*4b9b0*/  LDL.LU R7, [R1+0x585c] ;  /* 0x00585c0001077983 */ /* 0x000f220000300800 */
[----:B------:R-:W4:Y:S03]  /*4b9c0*/  LDL.LU R29, [R1+0x5858] ;  /* 0x00585800011d7983 */ /* 0x000f260000300800 */
[----:B------:R0:W-:Y:S02]  /*4b9d0*/  STL.64 [R1+0x57b8], R24 ;  /* 0x0057b81801007387 */ /* 0x0001e40000100a00 */
[----:B0-----:R-:W-:-:S02]  /*4b9e0*/  IMAD.MOV.U32 R24, RZ, RZ, R15 ;  /* 0x000000ffff187224 */ /* 0x001fc400078e000f */
[----:B------:R-:W-:Y:S01]  /*4b9f0*/  IMAD.MOV.U32 R25, RZ, RZ, R14 ;  /* 0x000000ffff197224 */ /* 0x000fe200078e000e */
[----:B---3--:R-:W-:Y:S01]  /*4ba00*/  STL.64 [R1+0x5790], R22 ;  /* 0x0057901601007387 */ /* 0x008fe20000100a00 */
[----:B--2---:R0:W-:Y:S03]  /*4ba10*/  STL.64 [R1+0x5788], R20 ;  /* 0x0057881401007387 */ /* 0x0041e60000100a00 */
[----:B0-----:R-:W2:Y:S01]  /*4ba20*/  LDL.LU R20, [R1+0x8f0] ;  /* 0x0008f00001147983 */ /* 0x001ea20000300800 */
[----:B------:R-:W2:Y:S02]  /*4ba30*/  LDL.LU R21, [R1+0x8f4] ;  /* 0x0008f40001157983 */ /* 0x000ea40000300800 */
[----:B------:R-:W3:Y:S02]  /*4ba40*/  LDL.LU R22, [R1+0x8f8] ;  /* 0x0008f80001167983 */ /* 0x000ee40000300800 */
[----:B------:R-:W3:Y:S01]  /*4ba50*/  LDL.LU R23, [R1+0x8fc] ;  /* 0x0008fc0001177983 */ /* 0x000ee20000300800 */
[----:B------:R4:W-:Y:S02]  /*4ba60*/  STL.64 [R1+0x57d0], R24 ;  /* 0x0057d01801007387 */ /* 0x0009e40000100a00 */
[----:B----4-:R-:W-:-:S02]  /*4ba70*/  IMAD.MOV.U32 R24, RZ, RZ, R5 ;  /* 0x000000ffff187224 */ /* 0x010fc400078e0005 */
[----:B------:R-:W-:-:S05]  /*4ba80*/  IMAD.MOV.U32 R25, RZ, RZ, R4 ;  /* 0x000000ffff197224 */ /* 0x000fca00078e0004 */
[----:B------:R0:W-:Y:S04]  /*4ba90*/  STL.64 [R1+0x57f8], R24 ;  /* 0x0057f81801007387 */ /* 0x0001e80000100a00 */
[----:B0-----:R-:W4:Y:S01]  /*4baa0*/  LDL.LU R24, [R1+0x960] ;  /* 0x0009600001187983 */ /* 0x001f220000300800 */
[----:B------:R-:W4:Y:S02]  /*4bab0*/  LDL.LU R25, [R1+0x964] ;  /* 0x0009640001197983 */ /* 0x000f240000300800 */
[----:B------:R-:W2:Y:S02]  /*4bac0*/  LDL.LU R26, [R1+0x968] ;  /* 0x00096800011a7983 */ /* 0x000ea40000300800 */
[----:B------:R-:W2:Y:S02]  /*4bad0*/  LDL.LU R27, [R1+0x96c] ;  /* 0x00096c00011b7983 */ /* 0x000ea40000300800 */
[----:B--2---:R-:W-:Y:S01]  /*4bae0*/  STL.64 [R1+0x5818], R26 ;  /* 0x0058181a01007387 */ /* 0x004fe20000100a00 */
[----:B----4-:R0:W-:Y:S02]  /*4baf0*/  STL.64 [R1+0x5810], R24 ;  /* 0x0058101801007387 */ /* 0x0101e40000100a00 */
[----:B------:R-:W2:Y:S02]  /*4bb00*/  LDL.LU R12, [R1+0x990] ;  /* 0x00099000010c7983 */ /* 0x000ea40000300800 */
[----:B------:R-:W2:Y:S01]  /*4bb10*/  LDL.LU R13, [R1+0x994] ;  /* 0x00099400010d7983 */ /* 0x000ea20000300800 */
[----:B------:R-:W4:Y:S01]  /*4bb20*/  LDL.LU R14, [R1+0x998] ;  /* 0x00099800010e7983 */ /* 0x000f220000300800 */
[----:B------:R-:W4:Y:S02]  /*4bb30*/  LDL.LU R15, [R1+0x99c] ;  /* 0x00099c00010f7983 */ /* 0x000f240000300800 */
[----:B0-----:R-:W-:-:S02]  /*4bb40*/  IMAD.MOV.U32 R24, RZ, RZ, R7 ;  /* 0x000000ffff187224 */ /* 0x001fc400078e0007 */
[----:B------:R-:W-:Y:S01]  /*4bb50*/  IMAD.MOV.U32 R25, RZ, RZ, R6 ;  /* 0x000000ffff197224 */ /* 0x000fe200078e0006 */
[----:B----4-:R-:W-:Y:S01]  /*4bb60*/  STL.64 [R1+0x5828], R14 ;  /* 0x0058280e01007387 */ /* 0x010fe20000100a00 */
[----:B--2---:R-:W-:Y:S03]  /*4bb70*/  STL.64 [R1+0x5820], R12 ;  /* 0x0058200c01007387 */ /* 0x004fe60000100a00 */
[----:B------:R0:W-:Y:S02]  /*4bb80*/  STL.64 [R1+0x5830], R24 ;  /* 0x0058301801007387 */ /* 0x0001e40000100a00 */
[----:B0-----:R-:W2:Y:S04]  /*4bb90*/  LDL.LU.64 R24, [R1+0x100] ;  /* 0x0001000001187983 */ /* 0x001ea80000300a00 */
[----:B--2---:R0:W-:Y:S01]  /*4bba0*/  STL.64 [R1+0x5848], R24 ;  /* 0x0058481801007387 */ /* 0x0041e20000100a00 */
[----:B------:R-:W2:Y:S02]  /*4bbb0*/  LDL.LU R12, [R1+0x9a0] ;  /* 0x0009a000010c7983 */ /* 0x000ea40000300800 */
[----:B------:R-:W2:Y:S02]  /*4bbc0*/  LDL.LU R13, [R1+0x9a4] ;  /* 0x0009a400010d7983 */ /* 0x000ea40000300800 */
[----:B------:R-:W4:Y:S01]  /*4bbd0*/  LDL.LU R14, [R1+0x9a8] ;  /* 0x0009a800010e7983 */ /* 0x000f220000300800 */
[----:B------:R-:W4:Y:S01]  /*4bbe0*/  LDL.LU R15, [R1+0x9ac] ;  /* 0x0009ac00010f7983 */ /* 0x000f220000300800 */
[----:B------:R-:W2:Y:S02]  /*4bbf0*/  LDL.LU R8, [R1+0x170] ;  /* 0x0001700001087983 */ /* 0x000ea40000300800 */
[----:B------:R-:W3:Y:S02]  /*4bc00*/  LDL.LU R9, [R1+0x174] ;  /* 0x0001740001097983 */ /* 0x000ee40000300800 */
[----:B------:R-:W3:Y:S01]  /*4bc10*/  LDL.LU R10, [R1+0x178] ;  /* 0x00017800010a7983 */ /* 0x000ee20000300800 */
[----:B------:R-:W3:Y:S04]  /*4bc20*/  LDL.LU R11, [R1+0x17c] ;  /* 0x00017c00010b7983 */ /* 0x000ee80000300800 */
[----:B0-----:R-:W3:Y:S04]  /*4bc30*/  LDL.LU.64 R24, [R1+0x110] ;  /* 0x0001100001187983 */ /* 0x001ee80000300a00 */
[----:B----4-:R-:W-:Y:S01]  /*4bc40*/  STL.64 [R1+0x5840], R14 ;  /* 0x0058400e01007387 */ /* 0x010fe20000100a00 */
[----:B--2---:R0:W-:Y:S03]  /*4bc50*/  STL.64 [R1+0x5838], R12 ;  /* 0x0058380c01007387 */ /* 0x0041e60000100a00 */
[----:B0-----:R-:W2:Y:S01]  /*4bc60*/  LDL.LU R12, [R1+0x160] ;  /* 0x00016000010c7983 */ /* 0x001ea20000300800 */
[----:B------:R-:W2:Y:S02]  /*4bc70*/  LDL.LU R13, [R1+0x164] ;  /* 0x00016400010d7983 */ /* 0x000ea40000300800 */
[----:B------:R-:W2:Y:S02]  /*4bc80*/  LDL.LU R14, [R1+0x168] ;  /* 0x00016800010e7983 */ /* 0x000ea40000300800 */
[----:B------:R-:W2:Y:S01]  /*4bc90*/  LDL.LU R15, [R1+0x16c] ;  /* 0x00016c00010f7983 */ /* 0x000ea20000300800 */
[----:B------:R-:W4:Y:S01]  /*4bca0*/  LDL.LU.64 R4, [R1+0xe0] ;  /* 0x0000e00001047983 */ /* 0x000f220000300a00 */
        /* <DEDUP_REMOVED lines=12> */
[----:B------:R-:W-:Y:S01]  /*4bd70*/  HMMA.16816.F32 R8, R16, R24, R8 ;  /* 0x000000181008723c */ /* 0x000fe20000001808 */
[----:B---3--:R-:W-:Y:S01]  /*4bd80*/  STL.64 [R1+0x57e0], R22 ;  /* 0x0057e01601007387 */ /* 0x008fe20000100a00 */
[----:B--2---:R0:W-:Y:S03]  /*4bd90*/  STL.64 [R1+0x57d8], R20 ;  /* 0x0057d81401007387 */ /* 0x0041e60000100a00 */
[----:B0-----:R-:W2:Y:S01]  /*4bda0*/  LDL.LU R20, [R1+0x940] ;  /* 0x0009400001147983 */ /* 0x001ea20000300800 */
[----:B------:R-:W2:Y:S02]  /*4bdb0*/  LDL.LU R21, [R1+0x944] ;  /* 0x0009440001157983 */ /* 0x000ea40000300800 */
[----:B------:R-:W2:Y:S02]  /*4bdc0*/  LDL.LU R22, [R1+0x948] ;  /* 0x0009480001167983 */ /* 0x000ea40000300800 */
[----:B------:R-:W2:Y:S01]  /*4bdd0*/  LDL.LU R23, [R1+0x94c] ;  /* 0x00094c0001177983 */ /* 0x000ea20000300800 */
[----:B------:R-:W-:Y:S01]  /*4bde0*/  STL [R1+0x50a4], R0 ;  /* 0x0050a40001007387 */ /* 0x000fe20000100800 */
[----:B------:R-:W-:Y:S02]  /*4bdf0*/  STL [R1+0x50a0], R2 ;  /* 0x0050a00201007387 */ /* 0x000fe40000100800 */
[----:B------:R-:W-:Y:S02]  /*4be00*/  STL [R1+0x509c], R3 ;  /* 0x00509c0301007387 */ /* 0x000fe40000100800 */
[----:B------:R0:W-:Y:S02]  /*4be10*/  STL [R1+0x5098], R28 ;  /* 0x0050981c01007387 */ /* 0x0001e40000100800 */
[----:B0-----:R-:W3:Y:S04]  /*4be20*/  LDL R28, [R1+0x9d0] ;  /* 0x0009d000011c7983 */ /* 0x001ee80000100800 */
[----:B---3--:R-:W-:Y:S01]  /*4be30*/  STL [R1+0x5748], R28 ;  /* 0x0057481c01007387 */ /* 0x008fe20000100800 */
[----:B------:R0:W-:Y:S02]  /*4be40*/  STL.64 [R1+0x170], R8 ;  /* 0x0001700801007387 */ /* 0x0001e40000100a00 */
[----:B------:R1:W-:Y:S01]  /*4be50*/  STL.64 [R1+0x178], R10 ;  /* 0x0001780a01007387 */ /* 0x0003e20000100a00 */
[----:B0-----:R-:W3:Y:S01]  /*4be60*/  LDL.LU.64 R8, [R1+0x5850] ;  /* 0x0058500001087983 */ /* 0x001ee20000300a00 */
[----:B-1----:R-:W-:-:S02]  /*4be70*/  IMAD.MOV.U32 R10, RZ, RZ, R24 ;  /* 0x000000ffff0a7224 */ /* 0x002fc400078e0018 */
[----:B------:R-:W-:Y:S02]  /*4be80*/  IMAD.MOV.U32 R11, RZ, RZ, R25 ;  /* 0x000000ffff0b7224 */ /* 0x000fe400078e0019 */
        /* <DEDUP_REMOVED lines=11> */
[----:B------:R-:W4:Y:S01]  /*4bf40*/  LDL.LU.64 R14, [R1+0x5828] ;  /* 0x00582800010e7983 */ /* 0x000f220000300a00 */
[----:B------:R-:W4:Y:S11]  /*4bf50*/  LDL.LU.64 R12, [R1+0x5820] ;  /* 0x00582000010c7983 */ /* 0x000f360000300a00 */
[----:B------:R-:W-:Y:S10]  /*4bf60*/  @!UPT UIADD3 URZ, URZ, URZ, URZ ;  /* 0x0000003f3f3ff290 */ /* 0x000ff4000fffe03f */
[----:B------:R-:W-:Y:S01]  /*4bf70*/  STL.64 [R1+0xc0], R24 ;  /* 0x0000c01801007387 */ /* 0x000fe20000100a00 */
[----:B------:R0:W-:Y:S03]  /*4bf80*/  STL.64 [R1+0xc8], R26 ;  /* 0x0000c81a01007387 */ /* 0x0001e60000100a00 */
[----:B0-----:R-:W2:Y:S01]  /*4bf90*/  LDL.LU.64 R26, [R1+0x5818] ;  /* 0x00581800011a7983 */ /* 0x001ea20000300a00 */
[----:B------:R-:W2:Y:S01]  /*4bfa0*/  LDL.LU.64 R24, [R1+0x5810] ;  /* 0x0058100001187983 */ /* 0x000ea20000300a00 */
        /* <DEDUP_REMOVED lines=9> */
[----:B--2---:R-:W-:Y:S02]  /*4c040*/  HMMA.16816.F32 R16, R16, R4, R24 ;  /* 0x000000041010723c */ /* 0x004fe40000001818 */
[----:B------:R-:W2:Y:S01]  /*4c050*/  LDL.LU.64 R24, [R1+0x57f8] ;  /* 0x0057f80001187983 */ /* 0x000ea20000300a00 */
[----:B------:R-:W-:-:S02]  /*4c060*/  IMAD.MOV.U32 R2, RZ, RZ, R4 ;  /* 0x000000ffff027224 */ /* 0x000fc400078e0004 */
[----:B------:R-:W-:Y:S11]  /*4c070*/  IMAD.MOV.U32 R0, RZ, RZ, R5 ;  /* 0x000000ffff007224 */ /* 0x000ff600078e0005 */
[----:B------:R-:W-:Y:S07]  /*4c080*/  @!UPT UIADD3 URZ, URZ, URZ, URZ ;  /* 0x0000003f3f3ff290 */ /* 0x000fee000fffe03f */
[----:B------:R0:W-:Y:S01]  /*4c090*/  STL.64 [R1+0xa0], R16 ;  /* 0x0000a01001007387 */ /* 0x0001e20000100a00 */
[----:B------:R1:W-:Y:S02]  /*4c0a0*/  STL.64 [R1+0xa8], R18 ;  /* 0x0000a81201007387 */ /* 0x0003e40000100a00 */
[----:B------:R-:W2:Y:S02]  /*4c0b0*/  LDL.LU.64 R6, [R1+0x57f0] ;  /* 0x0057f00001067983 */ /* 0x000ea40000300a00 */
[----:B------:R-:W2:Y:S01]  /*4c0c0*/  LDL.LU.64 R4, [R1+0x57e8] ;  /* 0x0057e80001047983 */ /* 0x000ea20000300a00 */
[----:B0-----:R-:W3:Y:S01]  /*4c0d0*/  LDL.LU R16, [R1+0x880] ;  /* 0x0008800001107983 */ /* 0x001ee20000300800 */
[----:B------:R-:W3:Y:S02]  /*4c0e0*/  LDL.LU R17, [R1+0x884] ;  /* 0x0008840001117983 */ /* 0x000ee40000300800 */
[----:B-1----:R-:W3:Y:S01]  /*4c0f0*/  LDL.LU R18, [R1+0x888] ;  /* 0x0008880001127983 */ /* 0x002ee20000300800 */
        /* <DEDUP_REMOVED lines=34> */
[----:B0-----:R-:W3:Y:S01]  /*4c320*/  LDL.LU.64 R22, [R1+0x5780] ;  /* 0x0057800001167983 */ /* 0x001ee20000300a00 */
[----:B------:R-:W3:Y:S02]  /*4c330*/  LDL.LU.64 R20, [R1+0x5778] ;  /* 0x0057780001147983 */ /* 0x000ee40000300a00 */
[----:B---3--:R-:W-:Y:S11]  /*4c340*/  HMMA.16816.F32 R20, R4, R8, R20 ;  /* 0x000000080414723c */ /* 0x008ff60000001814 */
[----:B------:R-:W-:Y:S11]  /*4c350*/  @!UPT UIADD3 URZ, URZ, URZ, URZ ;  /* 0x0000003f3f3ff290 */ /* 0x000ff6000fffe03f */
[----:B------:R-:W-:Y:S01]  /*4c360*/  @!UPT UIADD3 URZ, URZ, URZ, URZ ;  /* 0x0000003f3f3ff290 */ /* 0x000fe2000fffe03f */
[----:B------:R0:W-:Y:S04]  /*4c370*/  STL.64 [R1+0x40], R20 ;  /* 0x0000401401007387 */ /* 0x0001e80000100a00 */
[----:B0-----:R-:W2:Y:S01]  /*4c380*/  LDL.LU.64 R20, [R1+0x5770] ;  /* 0x0057700001147983 */ /* 0x001ea20000300a00 */
[----:B------:R-:W-:Y:S02]  /*4c390*/  IMAD.MOV.U32 R19, RZ, RZ, R29 ;  /* 0x000000ffff137224 */ /* 0x000fe400078e001d */
[----:B------:R-:W-:Y:S02]  /*4c3a0*/  IMAD.MOV.U32 R25, RZ, RZ, R23 ;  /* 0x000000ffff197224 */ /* 0x000fe400078e0017 */
[----:B------:R-:W-:-:S03]  /*4c3b0*/  IMAD.MOV.U32 R29, RZ, RZ, R22 ;  /* 0x000000ffff1d7224 */ /* 0x000fc600078e0016 */
[----:B------:R-:W-:Y:S01]  /*4c3c0*/  STL [R1+0x50a8], R25 ;  /* 0x0050a81901007387 */ /* 0x000fe20000100800 */
[----:B------:R-:W-:Y:S02]  /*4c3d0*/  STL.64 [R1+0x5670], R26 ;  /* 0x0056701a01007387 */ /* 0x000fe40000100a00 */
[----:B------:R-:W-:Y:S01]  /*4c3e0*/  STL [R1+0x4ee4], R29 ;  /* 0x004ee41d01007387 */ /* 0x000fe20000100800 */
[----:B--2---:R-:W-:Y:S01]  /*4c3f0*/  HMMA.16816.F32 R16, R4, R20, R16 ;  /* 0x000000140410723c */ /* 0x004fe20000001810 */
[----:B------:R-:W2:Y:S01]  /*4c400*/  LDL.LU R20, [R1+0x500] ;  /* 0x0005000001147983 */ /* 0x000ea20000300800 */
[----:B------:R-:W2:Y:S02]  /*4c410*/  LDL.LU R21, [R1+0x504] ;  /* 0x0005040001157983 */ /* 0x000ea40000300800 */
[----:B------:R-:W3:Y:S02]  /*4c420*/  LDL.LU R22, [R1+0x508] ;  /* 0x0005080001167983 */ /* 0x000ee40000300800 */
[----:B------:R-:W3:Y:S02]  /*4c430*/  LDL.LU R23, [R1+0x50c] ;  /* 0x00050c0001177983 */ /* 0x000ee40000300800 */
[----:B---3--:R-:W-:Y:S01]  /*4c440*/  STL.64 [R1+0x56a8], R22 ;  /* 0x0056a81601007387 */ /* 0x008fe20000100a00 */
[----:B--2---:R0:W-:Y:S02]  /*4c450*/  STL.64 [R1+0x56a0], R20 ;  /* 0x0056a01401007387 */ /* 0x0041e40000100a00 */
[----:B0-----:R-:W-:-:S02]  /*4c460*/  IMAD.MOV.U32 R20, RZ, RZ, R15 ;  /* 0x000000ffff147224 */ /* 0x001fc400078e000f */
[----:B------:R-:W-:Y:S01]  /*4c470*/  IMAD.MOV.U32 R21, RZ, RZ, R14 ;  /* 0x000000ffff157224 */ /* 0x000fe200078e000e */
[----:B------:R-:W2:Y:S01]  /*4c480*/  LDL.LU R15, [R1+0x5768] ;  /* 0x00576800010f7983 */ /* 0x000ea20000300800 */
[----:B------:R-:W2:Y:S03]  /*4c490*/  LDL.LU R14, [R1+0x5764] ;  /* 0x00576400010e7983 */ /* 0x000ea60000300800 */
[----:B------:R0:W-:Y:S04]  /*4c4a0*/  STL.64 [R1+0x56b8], R20 ;  /* 0x0056b81401007387 */ /* 0x0001e80000100a00 */
[----:B0-----:R-:W3:Y:S01]  /*4c4b0*/  LDL.LU R20, [R1+0xf0] ;  /* 0x0000f00001147983 */ /* 0x001ee20000300800 */
[----:B------:R-:W3:Y:S02]  /*4c4c0*/  LDL.LU R21, [R1+0xf4] ;  /* 0x0000f40001157983 */ /* 0x000ee40000300800 */
[----:B------:R-:W-:-:S02]  /*4c4d0*/  IMAD.MOV.U32 R24, RZ, RZ, R10 ;  /* 0x000000ffff187224 */ /* 0x000fc400078e000a */
[----:B------:R-:W-:Y:S02]  /*4c4e0*/  IMAD.MOV.U32 R25, RZ, RZ, R11 ;  /* 0x000000ffff197224 */ /* 0x000fe400078e000b */
[----:B------:R-:W-:Y:S02]  /*4c4f0*/  IMAD.MOV.U32 R13, RZ, RZ, R16 ;  /* 0x000000ffff0d7224 */ /* 0x000fe400078e0010 */
[----:B------:R-:W-:Y:S01]  /*4c500*/  IMAD.MOV.U32 R12, RZ, RZ, R17 ;  /* 0x000000ffff0c7224 */ /* 0x000fe200078e0011 */
[----:B------:R-:W4:Y:S01]  /*4c510*/  LDL.LU R10, [R1+0x5760] ;  /* 0x00576000010a7983 */ /* 0x000f220000300800 */
[----:B------:R-:W4:Y:S02]  /*4c520*/  LDL.LU R11, [R1+0x575c] ;  /* 0x00575c00010b7983 */ /* 0x000f240000300800 */
[----:B------:R-:W-:Y:S01]  /*4c530*/  STL.64 [R1+0x56e8], R24 ;  /* 0x0056e81801007387 */ /* 0x000fe20000100a00 */
[----:B---3--:R-:W-:Y:S01]  /*4c540*/  STL.64 [R1+0x56d0], R20 ;  /* 0x0056d01401007387 */ /* 0x008fe20000100a00 */
[----:B--2---:R-:W-:Y:S02]  /*4c550*/  STL.64 [R1+0x5668], R14 ;  /* 0x0056680e01007387 */ /* 0x004fe40000100a00 */
[----:B------:R0:W-:Y:S02]  /*4c560*/  STL.64 [R1+0x5660], R12 ;  /* 0x0056600c01007387 */ /* 0x0001e40000100a00 */
[----:B0-----:R-:W2:Y:S01]  /*4c570*/  LDL.LU R12, [R1+0x870] ;  /* 0x00087000010c7983 */ /* 0x001ea20000300800 */
[----:B------:R-:W2:Y:S02]  /*4c580*/  LDL.LU R13, [R1+0x874] ;  /* 0x00087400010d7983 */ /* 0x000ea40000300800 */
[----:B------:R-:W3:Y:S02]  /*4c590*/  LDL.LU R14, [R1+0x878] ;  /* 0x00087800010e7983 */ /* 0x000ee40000300800 */
[----:B------:R-:W3:Y:S02]  /*4c5a0*/  LDL.LU R15, [R1+0x87c] ;  /* 0x00087c00010f7983 */ /* 0x000ee40000300800 */
[----:B---3--:R-:W-:Y:S01]  /*4c5b0*/  STL.64 [R1+0x56f8], R14 ;  /* 0x0056f80e01007387 */ /* 0x008fe20000100a00 */
[----:B--2---:R0:W-:Y:S02]  /*4c5c0*/  STL.64 [R1+0x56f0], R12 ;  /* 0x0056f00c01007387 */ /* 0x0041e40000100a00 */
[----:B------:R-:W2:Y:S02]  /*4c5d0*/  LDL.LU R24, [R1+0x120] ;  /* 0x0001200001187983 */ /* 0x000ea40000300800 */
[----:B------:R-:W2:Y:S02]  /*4c5e0*/  LDL.LU R25, [R1+0x124] ;  /* 0x0001240001197983 */ /* 0x000ea40000300800 */
[----:B--2---:R4:W-:Y:S01]  /*4c5f0*/  STL.64 [R1+0x5700], R24 ;  /* 0x0057001801007387 */ /* 0x0049e20000100a00 */
[----:B0-----:R-:W2:Y:S02]  /*4c600*/  LDL.LU R12, [R1+0x890] ;  /* 0x00089000010c7983 */ /* 0x001ea40000300800 */
[----:B------:R-:W2:Y:S02]  /*4c610*/  LDL.LU R13, [R1+0x894] ;  /* 0x00089400010d7983 */ /* 0x000ea40000300800 */
[----:B------:R-:W3:Y:S01]  /*4c620*/  LDL.LU R14, [R1+0x898] ;  /* 0x00089800010e7983 */ /* 0x000ee20000300800 */
[----:B------:R-:W3:Y:S01]  /*4c630*/  LDL.LU R15, [R1+0x89c] ;  /* 0x00089c00010f7983 */ /* 0x000ee20000300800 */
[----:B----4-:R-:W-:-:S02]  /*4c640*/  IMAD.MOV.U32 R24, RZ, RZ, R11 ;  /* 0x000000ffff187224 */ /* 0x010fc400078e000b */
[----:B------:R-:W-:Y:S01]  /*4c650*/  IMAD.MOV.U32 R25, RZ, RZ, R10 ;  /* 0x000000ffff197224 */ /* 0x000fe200078e000a */
[----:B---3--:R-:W-:Y:S01]  /*4c660*/  STL.64 [R1+0x5710], R14 ;  /* 0x0057100e01007387 */ /* 0x008fe20000100a00 */
[----:B--2---:R0:W-:Y:S02]  /*4c670*/  STL.64 [R1+0x5708], R12 ;  /* 0x0057080c01007387 */ /* 0x0041e40000100a00 */
[----:B------:R-:W2:Y:S02]  /*4c680*/  LDL.LU R11, [R1+0x5758] ;  /* 0x00575800010b7983 */ /* 0x000ea40000300800 */
[----:B------:R-:W3:Y:S01]  /*4c690*/  LDL.LU R10, [R1+0x5754] ;  /* 0x00575400010a7983 */ /* 0x000ee20000300800 */
[----:B------:R1:W-:Y:S04]  /*4c6a0*/  STL.64 [R1+0x5718], R24 ;  /* 0x0057181801007387 */ /* 0x0003e80000100a00 */
[----:B0-----:R-:W4:Y:S01]  /*4c6b0*/  LDL.LU R12, [R1+0x8a0] ;  /* 0x0008a000010c7983 */ /* 0x001f220000300800 */
[----:B------:R-:W4:Y:S02]  /*4c6c0*/  LDL.LU R13, [R1+0x8a4] ;  /* 0x0008a400010d7983 */ /* 0x000f240000300800 */
[----:B------:R-:W2:Y:S02]  /*4c6d0*/  LDL.LU R14, [R1+0x8a8] ;  /* 0x0008a800010e7983 */ /* 0x000ea40000300800 */
[----:B------:R-:W2:Y:S02]  /*4c6e0*/  LDL.LU R15, [R1+0x8ac] ;  /* 0x0008ac00010f7983 */ /* 0x000ea40000300800 */
[----:B--2---:R-:W-:Y:S01]  /*4c6f0*/  STL.64 [R1+0x5728], R14 ;  /* 0x0057280e01007387 */ /* 0x004fe20000100a00 */
[----:B----4-:R0:W-:Y:S02]  /*4c700*/  STL.64 [R1+0x5720], R12 ;  /* 0x0057200c01007387 */ /* 0x0101e40000100a00 */
[----:B-1----:R-:W2:Y:S02]  /*4c710*/  LDL.LU R24, [R1+0x140] ;  /* 0x0001400001187983 */ /* 0x002ea40000300800 */
[----:B------:R-:W2:Y:S02]  /*4c720*/  LDL.LU R25, [R1+0x144] ;  /* 0x0001440001197983 */ /* 0x000ea40000300800 */
[----:B--2---:R3:W-:Y:S01]  /*4c730*/  STL.64 [R1+0x5730], R24 ;  /* 0x0057301801007387 */ /* 0x0047e20000100a00 */
[----:B0-----:R-:W2:Y:S02]  /*4c740*/  LDL.LU R12, [R1+0x8b0] ;  /* 0x0008b000010c7983 */ /* 0x001ea40000300800 */
[----:B------:R-:W2:Y:S02]  /*4c750*/  LDL.LU R13, [R1+0x8b4] ;  /* 0x0008b400010d7983 */ /* 0x000ea40000300800 */
[----:B------:R-:W4:Y:S01]  /*4c760*/  LDL.LU R14, [R1+0x8b8] ;  /* 0x0008b800010e7983 */ /* 0x000f220000300800 */
[----:B------:R-:W4:Y:S01]  /*4c770*/  LDL.LU R15, [R1+0x8bc] ;  /* 0x0008bc00010f7983 */ /* 0x000f220000300800 */
[----:B---3--:R-:W-:-:S02]  /*4c780*/  IMAD.MOV.U32 R24, RZ, RZ, R10 ;  /* 0x000000ffff187224 */ /* 0x008fc400078e000a */
[----:B------:R-:W-:Y:S01]  /*4c790*/  IMAD.MOV.U32 R25, RZ, RZ, R11 ;  /* 0x000000ffff197224 */ /* 0x000fe200078e000b */
[----:B----4-:R-:W-:Y:S01]  /*4c7a0*/  STL.64 [R1+0x5740], R14 ;  /* 0x0057400e01007387 */ /* 0x010fe20000100a00 */
[----:B--2---:R0:W-:Y:S02]  /*4c7b0*/  STL.64 [R1+0x5738], R12 ;  /* 0x0057380c01007387 */ /* 0x0041e40000100a00 */
[----:B------:R-:W2:Y:S02]  /*4c7c0*/  LDL.LU R10, [R1+0x5750] ;  /* 0x00575000010a7983 */ /* 0x000ea40000300800 */
[----:B------:R-:W2:Y:S02]  /*4c7d0*/  LDL.LU R11, [R1+0x574c] ;  /* 0x00574c00010b7983 */ /* 0x000ea40000300800 */
[----:B------:R-:W-:Y:S02]  /*4c7e0*/  IMAD.MOV.U32 R8, RZ, RZ, R19 ;  /* 0x000000ffff087224 */ /* 0x000fe400078e0013 */
[----:B------:R-:W-:Y:S01]  /*4c7f0*/  IMAD.MOV.U32 R9, RZ, RZ, R18 ;  /* 0x000000ffff097224 */ /* 0x000fe200078e0012 */
[----:B0-----:R-:W3:Y:S01]  /*4c800*/  LDL.LU R12, [R1+0x8c0] ;  /* 0x0008c000010c7983 */ /* 0x001ee20000300800 */
[----:B------:R-:W3:Y:S02]  /*4c810*/  LDL.LU R13, [R1+0x8c4] ;  /* 0x0008c400010d7983 */ /* 0x000ee40000300800 */
[----:B------:R-:W3:Y:S02]  /*4c820*/  LDL.LU R14, [R1+0x8c8] ;  /* 0x0008c800010e7983 */ /* 0x000ee40000300800 */
[----:B------:R-:W3:Y:S01]  /*4c830*/  LDL.LU R15, [R1+0x8cc] ;  /* 0x0008cc00010f7983 */ /* 0x000ee20000300800 */
[----:B------:R-:W-:Y:S01]  /*4c840*/  STL [R1+0x50b0], R8 ;  /* 0x0050b00801007387 */ /* 0x000fe20000100800 */
[----:B------:R-:W-:Y:S03]  /*4c850*/  STL [R1+0x50ac], R9 ;  /* 0x0050ac0901007387 */ /* 0x000fe60000100800 */
[----:B--2---:R0:W-:Y:S04]  /*4c860*/  STL.64 [R1+0x5650], R10 ;  /* 0x0056500a01007387 */ /* 0x0041e80000100a00 */
[----:B0-----:R-:W2:Y:S01]  /*4c870*/  LDL.64 R10, [R1+0x28] ;  /* 0x00002800010a7983 */ /* 0x001ea20000100a00 */
[----:B------:R-:W-:-:S03]  /*4c880*/  IMAD.MOV.U32 R20, RZ, RZ, R28 ;  /* 0x000000ffff147224 */ /* 0x000fc600078e001c */
[----:B--2---:R0:W-:Y:S01]  /*4c890*/  STL.64 [R1+0x56b0], R10 ;  /* 0x0056b00a01007387 */ /* 0x0041e20000100a00 */
[----:B------:R-:W2:Y:S02]  /*4c8a0*/  LDL.LU R8, [R1+0x840] ;  /* 0x0008400001087983 */ /* 0x000ea40000300800 */
[----:B------:R-:W2:Y:S01]  /*4c8b0*/  LDL.LU R9, [R1+0x844] ;  /* 0x0008440001097983 */ /* 0x000ea20000300800 */
[----:B0-----:R-:W4:Y:S01]  /*4c8c0*/  LDL.LU R10, [R1+0x848] ;  /* 0x00084800010a7983 */ /* 0x001f220000300800 */
[----:B------:R-:W4:Y:S02]  /*4c8d0*/  LDL.LU R11, [R1+0x84c] ;  /* 0x00084c00010b7983 */ /* 0x000f240000300800 */
[----:B------:R-:W2:Y:S01]  /*4c8e0*/  LDL.LU R28, [R1+0x5748] ;  /* 0x00574800011c7983 */ /* 0x000ea20000300800 */
[C---:B---3--:R-:W-:Y:S01]  /*4c8f0*/  HMMA.16816.F32 R24, R4.reuse, R24, R12 ;  /* 0x000000180418723c */ /* 0x048fe2000000180c */
[----:B----4-:R-:W-:Y:S01]  /*4c900*/  STL.64 [R1+0x56c8], R10 ;  /* 0x0056c80a01007387 */ /* 0x010fe20000100a00 */
[----:B--2---:R0:W-:Y:S03]  /*4c910*/  STL.64 [R1+0x56c0], R8 ;  /* 0x0056c00801007387 */ /* 0x0041e60000100a00 */
[----:B------:R-:W1:Y:S04]  /*4c920*/  LDSM.16.MT88.4 R16, [R28+0xc080] ;  /* 0x00c080001c10783b */ /* 0x000e680000004200 */
        /* <DEDUP_REMOVED lines=10> */
[----:B-1----:R0:W-:Y:S01]  /*4c9d0*/  STL.64 [R1+0x5598], R18 ;  /* 0x0055981201007387 */ /* 0x0021e20000100a00 */
[----:B------:R-:W-:Y:S03]  /*4c9e0*/  STL.64 [R1+0x5590], R16 ;  /* 0x0055901001007387 */ /* 0x000fe60000100a00 */
[----:B0-----:R-:W3:Y:S04]  /*4c9f0*/  LDL R18, [R1+0xd8] ;  /* 0x0000d80001127983 */ /* 0x001ee80000100800 */
[----:B------:R-:W3:Y:S01]  /*4ca00*/  LDL R19, [R1+0xdc] ;  /* 0x0000dc0001137983 */ /* 0x000ee20000100800 */
[----:B------:R-:W4:Y:S02]  /*4ca10*/  LDL.LU.64 R14, [R1+0x5740] ;  /* 0x00574000010e7983 */ /* 0x000f240000300a00 */
[----:B------:R-:W4:Y:S02]  /*4ca20*/  LDL.LU.64 R12, [R1+0x5738] ;  /* 0x00573800010c7983 */ /* 0x000f240000300a00 */
[----:B------:R0:W-:Y:S01]  /*4ca30*/  STL.64 [R1+0x8c0], R24 ;  /* 0x0008c01801007387 */ /* 0x0001e20000100a00 */
[----:B------:R4:W-:Y:S04]  /*4ca40*/  STL.64 [R1+0x8c8], R26 ;  /* 0x0008c81a01007387 */ /* 0x0009e80000100a00 */
[----:B0-----:R-:W4:Y:S02]  /*4ca50*/  LDL.LU.64 R24, [R1+0x5730] ;  /* 0x0057300001187983 */ /* 0x001f240000300a00 */
[C---:B----4-:R-:W-:Y:S02]  /*4ca60*/  HMMA.16816.F32 R24, R4.reuse, R24, R12 ;  /* 0x000000180418723c */ /* 0x050fe4000000180c */
[----:B------:R-:W4:Y:S01]  /*4ca70*/  LDL.LU.64 R14, [R1+0x5728] ;  /* 0x00572800010e7983 */ /* 0x000f220000300a00 */
[----:B------:R-:W4:Y:S11]  /*4ca80*/  LDL.LU.64 R12, [R1+0x5720] ;  /* 0x00572000010c7983 */ /* 0x000f360000300a00 */
[----:B------:R-:W-:Y:S09]  /*4ca90*/  @!UPT UIADD3 URZ, URZ, URZ, URZ ;  /* 0x0000003f3f3ff290 */ /* 0x000ff2000fffe03f */
[----:B------:R0:W-:Y:S01]  /*4caa0*/  STL.64 [R1+0x8b0], R24 ;  /* 0x0008b01801007387 */ /* 0x0001e20000100a00 */
[----:B------:R4:W-:Y:S03]  /*4cab0*/  STL.64 [R1+0x8b8], R26 ;  /* 0x0008b81a01007387 */ /* 0x0009e60000100a00 */
        /* <DEDUP_REMOVED lines=14> */
[----:B0-----:R-:W4:Y:S01]  /*4cba0*/  LDL.LU.64 R24, [R1+0x56e8] ;  /* 0x0056e80001187983 */ /* 0x001f220000300a00 */
[----:B-1----:R-:W2:Y:S01]  /*4cbb0*/  LDL R26, [R1+0x8] ;  /* 0x00000800011a7983 */ /* 0x002ea20000100800 */
[----:B----4-:R-:W-:Y:S11]  /*4cbc0*/  HMMA.16816.F32 R12, R4, R24, R12 ;  /* 0x00000018040c723c */ /* 0x010ff6000000180c */
[----:B------:R-:W-:Y:S11]  /*4cbd0*/  @!UPT UIADD3 URZ, URZ, URZ, URZ ;  /* 0x0000003f3f3ff290 */ /* 0x000ff6000fffe03f */
[----:B------:R-:W-:Y:S01]  /*4cbe0*/  @!UPT UIADD3 URZ, URZ, URZ, URZ ;  /* 0x0000003f3f3ff290 */ /* 0x000fe2000fffe03f */
[----:B------:R-:W-:Y:S01]  /*4cbf0*/  STL.64 [R1+0x870], R12 ;  /* 0x0008700c01007387 */ /* 0x000fe20000100a00 */
[----:B------:R-:W-:Y:S02]  /*4cc00*/  STL.64 [R1+0x878], R14 ;  /* 0x0008780e01007387 */ /* 0x000fe40000100a00 */
[----:B------:R-:W4:Y:S02]  /*4cc10*/  LDL R27, [R1+0xc] ;  /* 0x00000c00011b7983 */ /* 0x000f240000100800 */
[----:B------:R-:W-:-:S07]  /*4cc20*/  IMAD.MOV.U32 R21, RZ, RZ, R3 ;  /* 0x000000ffff157224 */ /* 0x000fce00078e0003 */
[C---:B--2---:R-:W-:Y:S01]  /*4cc30*/  HMMA.16816.F32 R20, R4.reuse, R20, R8 ;  /* 0x000000140414723c */ /* 0x044fe20000001808 */
[----:B----4-:R0:W-:Y:S04]  /*4cc40*/  STL.64 [R1+0x5688], R26 ;  /* 0x0056881a01007387 */ /* 0x0101e80000100a00 */
[----:B0-----:R-:W2:Y:S01]  /*4cc50*/  LDL.64 R26, [R1+0x18] ;  /* 0x00001800011a7983 */ /* 0x001ea20000100a00 */
        /* <DEDUP_REMOVED lines=10> */
[----:B------:R-:W4:Y:S01]  /*4cd00*/  LDL.LU.64 R10, [R1+0x56e0] ;  /* 0x0056e000010a7983 */ /* 0x000f220000300a00 */
[----:B------:R-:W4:Y:S02]  /*4cd10*/  LDL.LU.64 R8, [R1+0x56d8] ;  /* 0x0056d80001087983 */ /* 0x000f240000300a00 */
[----:B------:R0:W-:Y:S02]  /*4cd20*/  STL.64 [R1+0x860], R20 ;  /* 0x0008601401007387 */ /* 0x0001e40000100a00 */
[----:B------:R4:W-:Y:S01]  /*4cd30*/  STL.64 [R1+0x868], R22 ;  /* 0x0008681601007387 */ /* 0x0009e20000100a00 */
        /* <DEDUP_REMOVED lines=8> */
[----:B----4-:R-:W-:Y:S02]  /*4cdc0*/  HMMA.16816.F32 R20, R4, R20, R8 ;  /* 0x000000140414723c */ /* 0x010fe40000001808 */
[----:B------:R-:W4:Y:S11]  /*4cdd0*/  LDL.LU.64 R10, [R1+0x56b0] ;  /* 0x0056b000010a7983 */ /* 0x000f360000300a00 */
[----:B------:R-:W-:Y:S10]  /*4cde0*/  @!UPT UIADD3 URZ, URZ, URZ, URZ ;  /* 0x0000003f3f3ff290 */ /* 0x000ff4000fffe03f */
[----:B------:R-:W-:Y:S01]  /*4cdf0*/  STL.64 [R1+0x840], R20 ;  /* 0x0008401401007387 */ /* 0x000fe20000100a00 */
[----:B------:R0:W-:Y:S03]  /*4ce00*/  STL.64 [R1+0x848], R22 ;  /* 0x0008481601007387 */ /* 0x0001e60000100a00 */
[----:B0-----:R-:W2:Y:S01]  /*4ce10*/  LDL.LU.64 R22, [R1+0x56a8] ;  /* 0x0056a80001167983 */ /* 0x001ea20000300a00 */
[----:B------:R-:W2:Y:S02]  /*4ce20*/  LDL.LU.64 R20, [R1+0x56a0] ;  /* 0x0056a00001147983 */ /* 0x000ea40000300a00 */
[----:B------:R-:W-:Y:S02]  /*4ce30*/  IMAD.MOV.U32 R16, RZ, RZ, R2 ;  /* 0x000000ffff107224 */ /* 0x000fe400078e0002 */
[----:B------:R-:W-:-:S07]  /*4ce40*/  IMAD.MOV.U32 R17, RZ, RZ, R0 ;  /* 0x000000ffff117224 */ /* 0x000fce00078e0000 */
        /* <DEDUP_REMOVED lines=9> */
[----:B------:R-:W2:Y:S01]  /*4cee0*/  LDL.LU R7, [R1+0x4fc] ;  /* 0x0004fc0001077983 */ /* 0x000ea20000300800 */
[----:B---3--:R0:W-:Y:S01]  /*4cef0*/  STL.64 [R1+0x55a8], R18 ;  /* 0x0055a81201007387 */ /* 0x0081e20000100a00 */
[----:B------:R-:W3:Y:S02]  /*4cf00*/  LDL.LU R16, [R1+0x4e0] ;  /* 0x0004e00001107983 */ /* 0x000ee40000300800 */
[----:B------:R-:W3:Y:S01]  /*4cf10*/  LDL.LU R17, [R1+0x4e4] ;  /* 0x0004e40001117983 */ /* 0x000ee20000300800 */
[----:B0-----:R-:W3:Y:S01]  /*4cf20*/  LDL.LU R18, [R1+0x4e8] ;  /* 0x0004e80001127983 */ /* 0x001ee20000300800 */
[----:B------:R-:W3:Y:S02]  /*4cf30*/  LDL.LU R19, [R1+0x4ec] ;  /* 0x0004ec0001137983 */ /* 0x000ee40000300800 */
[----:B----4-:R-:W-:-:S02]  /*4cf40*/  IMAD.MOV.U32 R2, RZ, RZ, R10 ;  /* 0x000000ffff027224 */ /* 0x010fc400078e000a */
[----:B------:R-:W-:Y:S01]  /*4cf50*/  IMAD.MOV.U32 R0, RZ, RZ, R11 ;  /* 0x000000ffff007224 */ /* 0x000fe200078e000b */
[C---:B--2---:R-:W-:Y:S08]  /*4cf60*/  HMMA.16816.F32 R4, R20.reuse, R10, R4 ;  /* 0x0000000a1404723c */ /* 0x044ff00000001804 */
[----:B---3--:R-:W-:Y:S11]  /*4cf70*/  HMMA.16816.F32 R16, R20, R26, R16 ;  /* 0x0000001a1410723c */ /* 0x008ff60000001810 */
[----:B------:R-:W-:Y:S04]  /*4cf80*/  @!UPT UIADD3 URZ, URZ, URZ, URZ ;  /* 0x0000003f3f3ff290 */ /* 0x000fe8000fffe03f */
[----:B------:R0:W-:Y:S01]  /*4cf90*/  STL.64 [R1+0x4f0], R4 ;  /* 0x0004f00401007387 */ /* 0x0001e20000100a00 */
[----:B------:R1:W-:Y:S02]  /*4cfa0*/  STL.64 [R1+0x4f8], R6 ;  /* 0x0004f80601007387 */ /* 0x0003e40000100a00 */
[----:B------:R-:W2:Y:S02]  /*4cfb0*/  LDL.LU R8, [R1+0x4b0] ;  /* 0x0004b00001087983 */ /* 0x000ea40000300800 */
[----:B------:R-:W2:Y:S01]  /*4cfc0*/  LDL.LU R9, [R1+0x4b4] ;  /* 0x0004b40001097983 */ /* 0x000ea20000300800 */
[----:B------:R-:W2:Y:S01]  /*4cfd0*/  LDL.LU R10, [R1+0x4b8] ;  /* 0x0004b800010a7983 */ /* 0x000ea20000300800 */
[----:B------:R-:W2:Y:S03]  /*4cfe0*/  LDL.LU R11, [R1+0x4bc] ;  /* 0x0004bc00010b7983 */ /* 0x000ea60000300800 */
[----:B0-----:R-:W3:Y:S01]  /*4cff0*/  LDL.LU R4, [R1+0x4a0] ;  /* 0x0004a00001047983 */ /* 0x001ee20000300800 */
[----:B------:R-:W3:Y:S02]  /*4d000*/  LDL.LU R5, [R1+0x4a4] ;  /* 0x0004a40001057983 */ /* 0x000ee40000300800 */
[----:B-1----:R-:W3:Y:S02]  /*4d010*/  LDL.LU R6, [R1+0x4a8] ;  /* 0x0004a80001067983 */ /* 0x002ee40000300800 */
[----:B------:R-:W3:Y:S01]  /*4d020*/  LDL.LU R7, [R1+0x4ac] ;  /* 0x0004ac0001077983 */ /* 0x000ee20000300800 */
[----:B------:R0:W-:Y:S01]  /*4d030*/  STL.64 [R1+0x4e0], R16 ;  /* 0x0004e01001007387 */ /* 0x0001e20000100a00 */
[----:B------:R-:W-:Y:S02]  /*4d040*/  STL.64 [R1+0x4e8], R18 ;  /* 0x0004e81201007387 */ /* 0x000fe40000100a00 */
[----:B0-----:R-:W-:-:S02]  /*4d050*/  IMAD.MOV.U32 R17, RZ, RZ, R26 ;  /* 0x000000ffff117224 */ /* 0x001fc400078e001a */
[----:B------:R-:W-:Y:S02]  /*4d060*/  IMAD.MOV.U32 R16, RZ, RZ, R27 ;  /* 0x000000ffff107224 */ /* 0x000fe400078e001b */
[----:B------:R-:W4:Y:S03]  /*4d070*/  LDL.LU.64 R26, [R1+0x5688] ;  /* 0x00568800011a7983 */ /* 0x000f260000300a00 */
[----:B------:R0:W-:Y:S02]  /*4d080*/  STL.64 [R1+0x5618], R16 ;  /* 0x0056181001007387 */ /* 0x0001e40000100a00 */
[----:B0-----:R-:W2:Y:S01]  /*4d090*/  LDL.LU R16, [R1+0x810] ;  /* 0x0008100001107983 */ /* 0x001ea20000300800 */
[----:B------:R-:W2:Y:S02]  /*4d0a0*/  LDL.LU R17, [R1+0x814] ;  /* 0x0008140001117983 */ /* 0x000ea40000300800 */
[----:B------:R-:W2:Y:S02]  /*4d0b0*/  LDL.LU R18, [R1+0x818] ;  /* 0x0008180001127983 */ /* 0x000ea40000300800 */
[----:B------:R-:W2:Y:S02]  /*4d0c0*/  LDL.LU R19, [R1+0x81c] ;  /* 0x00081c0001137983 */ /* 0x000ea40000300800 */
[----:B--2---:R0:W-:Y:S01]  /*4d0d0*/  STL.64 [R1+0x5628], R18 ;  /* 0x0056281201007387 */ /* 0x0041e20000100a00 */
[----:B------:R-:W-:Y:S03]  /*4d0e0*/  STL.64 [R1+0x5620], R16 ;  /* 0x0056201001007387 */ /* 0x000fe60000100a00 */
[----:B0-----:R-:W2:Y:S01]  /*4d0f0*/  LDL.64 R18, [R1+0x158] ;  /* 0x0001580001127983 */ /* 0x001ea20000100a00 */
[C---:B----4-:R-:W-:Y:S03]  /*4d100*/  HMMA.16816.F32 R24, R20.reuse, R26, R12 ;  /* 0x0000001a1418723c */ /* 0x050fe6000000180c */
[----:B--2---:R0:W-:Y:S04]  /*4d110*/  STL.64 [R1+0x5638], R18 ;  /* 0x0056381201007387 */ /* 0x0041e80000100a00 */
[----:B0-----:R-:W2:Y:S01]  /*4d120*/  LDL.64 R18, [R1+0x38] ;  /* 0x0000380001127983 */ /* 0x001ea20000100a00 */
[----:B------:R-:W4:Y:S02]  /*4d130*/  LDL.LU.64 R14, [R1+0x5680] ;  /* 0x00568000010e7983 */ /* 0x000f240000300a00 */
[----:B------:R-:W4:Y:S11]  /*4d140*/  LDL.LU.64 R12, [R1+0x5678] ;  /* 0x00567800010c7983 */ /* 0x000f360000300a00 */
[----:B------:R-:W-:Y:S02]  /*4d150*/  @!UPT UIADD3 URZ, URZ, URZ, URZ ;  /* 0x0000003f3f3ff290 */ /* 0x000fe4000fffe03f */
[----:B------:R-:W-:Y:S01]  /*4d160*/  STL.64 [R1+0x4d0], R24 ;  /* 0x0004d01801007387 */ /* 0x000fe20000100a00 */
[----:B------:R0:W-:Y:S04]  /*4d170*/  STL.64 [R1+0x4d8], R26 ;  /* 0x0004d81a01007387 */ /* 0x0001e80000100a00 */
[----:B0-----:R-:W4:Y:S02]  /*4d180*/  LDL.LU.64 R26, [R1+0x5670] ;  /* 0x00567000011a7983 */ /* 0x001f240000300a00 */
[----:B----4-:R-:W-:Y:S11]  /*4d190*/  HMMA.16816.F32 R12, R20, R26, R12 ;  /* 0x0000001a140c723c */ /* 0x010ff6000000180c */
[----:B------:R-:W-:Y:S11]  /*4d1a0*/  @!UPT UIADD3 URZ, URZ, URZ, URZ ;  /* 0x0000003f3f3ff290 */ /* 0x000ff6000fffe03f */
[----:B------:R-:W-:Y:S01]  /*4d1b0*/  @!UPT UIADD3 URZ, URZ, URZ, URZ ;  /* 0x0000003f3f3ff290 */ /* 0x000fe2000fffe03f */
[----:B------:R-:W-:Y:S01]  /*4d1c0*/  STL.64 [R1+0x4c0], R12 ;  /* 0x0004c00c01007387 */ /* 0x000fe20000100a00 */
[----:B------:R0:W-:Y:S03]  /*4d1d0*/  STL.64 [R1+0x4c8], R14 ;  /* 0x0004c80e01007387 */ /* 0x0001e60000100a00 */
[----:B0-----:R-:W4:Y:S01]  /*4d1e0*/  LDL.LU.64 R14, [R1+0x5668] ;  /* 0x00566800010e7983 */ /* 0x001f220000300a00 */
[----:B------:R-:W2:Y:S02]  /*4d1f0*/  LDL.LU.64 R12, [R1+0x5660] ;  /* 0x00566000010c7983 */ /* 0x000ea40000300a00 */
[----:B------:R4:W-:Y:S02]  /*4d200*/  STL.64 [R1+0x5630], R26 ;  /* 0x0056301a01007387 */ /* 0x0009e40000100a00 */
[----:B------:R-:W2:Y:S01]  /*4d210*/  LDL.LU R24, [R1+0x820] ;  /* 0x0008200001187983 */ /* 0x000ea20000300800 */
[----:B------:R-:W2:Y:S01]  /*4d220*/  LDL.LU R25, [R1+0x824] ;  /* 0x0008240001197983 */ /* 0x000ea20000300800 */
[----:B----4-:R-:W-:-:S02]  /*4d230*/  IMAD.MOV.U32 R26, RZ, RZ, R14 ;  /* 0x000000ffff1a7224 */ /* 0x010fc400078e000e */
[----:B------:R-:W-:Y:S01]  /*4d240*/  IMAD.MOV.U32 R27, RZ, RZ, R15 ;  /* 0x000000ffff1b7224 */ /* 0x000fe200078e000f */
[----:B------:R-:W4:Y:S01]  /*4d250*/  LDL.LU R14, [R1+0x565c] ;  /* 0x00565c00010e7983 */ /* 0x000f220000300800 */
[----:B------:R-:W4:Y:S03]  /*4d260*/  LDL.LU R15, [R1+0x5658] ;  /* 0x00565800010f7983 */ /* 0x000f260000300800 */
[----:B------:R-:W-:Y:S01]  /*4d270*/  STL.64 [R1+0x5648], R26 ;  /* 0x0056481a01007387 */ /* 0x000fe20000100a00 */
[----:B--2---:R0:W-:Y:S03]  /*4d280*/  STL.64 [R1+0x5640], R24 ;  /* 0x0056401801007387 */ /* 0x0041e60000100a00 */
[----:B0-----:R-:W2:Y:S01]  /*4d290*/  LDL.LU R24, [R1+0x830] ;  /* 0x0008300001187983 */ /* 0x001ea20000300800 */
[----:B------:R-:W2:Y:S02]  /*4d2a0*/  LDL.LU R25, [R1+0x834] ;  /* 0x0008340001197983 */ /* 0x000ea40000300800 */
[----:B------:R-:W2:Y:S02]  /*4d2b0*/  LDL.LU R26, [R1+0x838] ;  /* 0x00083800011a7983 */ /* 0x000ea40000300800 */
[----:B------:R-:W2:Y:S01]  /*4d2c0*/  LDL.LU R27, [R1+0x83c] ;  /* 0x00083c00011b7983 */ /* 0x000ea20000300800 */
[C---:B----4-:R-:W-:Y:S11]  /*4d2d0*/  HMMA.16816.F32 R8, R20.reuse, R14, R8 ;  /* 0x0000000e1408723c */ /* 0x050ff60000001808 */
[----:B------:R-:W-:Y:S11]  /*4d2e0*/  @!UPT UIADD3 URZ, URZ, URZ, URZ ;  /* 0x0000003f3f3ff290 */ /* 0x000ff6000fffe03f */
[----:B------:R-:W-:Y:S01]  /*4d2f0*/  @!UPT UIADD3 URZ, URZ, URZ, URZ ;  /* 0x0000003f3f3ff290 */ /* 0x000fe2000fffe03f */
[----:B------:R-:W-:Y:S01]  /*4d300*/  STL.64 [R1+0x4b0], R8 ;  /* 0x0004b00801007387 */ /* 0x000fe20000100a00 */
[----:B------:R0:W-:Y:S03]  /*4d310*/  STL.64 [R1+0x4b8], R10 ;  /* 0x0004b80a01007387 */ /* 0x0001e60000100a00 */
[----:B0-----:R-:W3:Y:S01]  /*4d320*/  LDL.LU.64 R10, [R1+0x5650] ;  /* 0x00565000010a7983 */ /* 0x001ee20000300a00 */
[----:B------:R0:W-:Y:S02]  /*4d330*/  STL.64 [R1+0x5538], R14 ;  /* 0x0055380e01007387 */ /* 0x0001e40000100a00 */
[----:B------:R-:W-:Y:S01]  /*4d340*/  STL.64 [R1+0x5530], R12 ;  /* 0x0055300c01007387 */ /* 0x000fe20000100a00 */
[----:B0-----:R-:W4:Y:S01]  /*4d350*/  LDL.64 R14, [R1+0x138] ;  /* 0x00013800010e7983 */ /* 0x001f220000100a00 */
[----:B--2---:R-:W-:Y:S01]  /*4d360*/  HMMA.16816.F32 R24, R20, R18, R24 ;  /* 0x000000121418723c */ /* 0x004fe20000001818 */
[----:B------:R-:W-:-:S02]  /*4d370*/  IMAD.MOV.U32 R8, RZ, RZ, R18 ;  /* 0x000000ffff087224 */ /* 0x000fc400078e0012 */
[----:B------:R-:W-:-:S05]  /*4d380*/  IMAD.MOV.U32 R3, RZ, RZ, R19 ;  /* 0x000000ffff037224 */ /* 0x000fca00078e0013 */
[C---:B---3--:R-:W-:Y:S11]  /*4d390*/  HMMA.16816.F32 R4, R20.reuse, R10, R4 ;  /* 0x0000000a1404723c */ /* 0x048ff60000001804 */
        /* <DEDUP_REMOVED lines=8> */
[----:B0-----:R-:W4:Y:S01]  /*4d420*/  LDL.LU R4, [R1+0x800] ;  /* 0x0008000001047983 */ /* 0x001f220000300800 */
[----:B------:R-:W4:Y:S02]  /*4d430*/  LDL.LU R5, [R1+0x804] ;  /* 0x0008040001057983 */ /* 0x000f240000300800 */
[----:B------:R-:W4:Y:S02]  /*4d440*/  LDL.LU R6, [R1+0x808] ;  /* 0x0008080001067983 */ /* 0x000f240000300800 */
[----:B------:R-:W4:Y:S01]  /*4d450*/  LDL.LU R7, [R1+0x80c] ;  /* 0x00080c0001077983 */ /* 0x000f220000300800 */
[----:B------:R-:W-:Y:S01]  /*4d460*/  STL.64 [R1+0x830], R24 ;  /* 0x0008301801007387 */ /* 0x000fe20000100a00 */
[----:B------:R0:W-:Y:S03]  /*4d470*/  STL.64 [R1+0x838], R26 ;  /* 0x0008381a01007387 */ /* 0x0001e60000100a00 */
[----:B0-----:R-:W2:Y:S01]  /*4d480*/  LDL.LU.64 R26, [R1+0x5648] ;  /* 0x00564800011a7983 */ /* 0x001ea20000300a00 */
[----:B------:R-:W2:Y:S02]  /*4d490*/  LDL.LU.64 R24, [R1+0x5640] ;  /* 0x0056400001187983 */ /* 0x000ea40000300a00 */
[----:B------:R-:W2:Y:S02]  /*4d4a0*/  LDL.LU.64 R18, [R1+0x5638] ;  /* 0x0056380001127983 */ /* 0x000ea40000300a00 */
[----:B------:R-:W-:Y:S01]  /*4d4b0*/  STL [R1+0x5510], R3 ;  /* 0x0055100301007387 */ /* 0x000fe20000100800 */
[----:B------:R-:W-:Y:S01]  /*4d4c0*/  STL [R1+0x550c], R8 ;  /* 0x00550c0801007387 */ /* 0x000fe20000100800 */
[C---:B--2---:R-:W-:Y:S01]  /*4d4d0*/  HMMA.16816.F32 R24, R20.reuse, R18, R24 ;  /* 0x000000121418723c */ /* 0x044fe20000001818 */
[----:B------:R-:W-:Y:S11]  /*4d4e0*/  IMAD.MOV.U32 R9, RZ, RZ, R19 ;  /* 0x000000ffff097224 */ /* 0x000ff600078e0013 */
[----:B------:R-:W-:Y:S11]  /*4d4f0*/  @!UPT UIADD3 URZ, URZ, URZ, URZ ;  /* 0x0000003f3f3ff290 */ /* 0x000ff6000fffe03f */
[----:B------:R0:W-:Y:S01]  /*4d500*/  STL.64 [R1+0x820], R24 ;  /* 0x0008201801007387 */ /* 0x0001e20000100a00 */
[----:B------:R1:W-:Y:S02]  /*4d510*/  STL.64 [R1+0x828], R26 ;  /* 0x0008281a01007387 */ /* 0x0003e40000100a00 */
[----:B0-----:R-:W-:Y:S01]  /*4d520*/  IMAD.MOV.U32 R24, RZ, RZ, R18 ;  /* 0x000000ffff187224 */ /* 0x001fe200078e0012 */
[----:B-1----:R-:W2:Y:S01]  /*4d530*/  LDL.LU.64 R26, [R1+0x5630] ;  /* 0x00563000011a7983 */ /* 0x002ea20000300a00 */
[----:B------:R-:W3:Y:S02]  /*4d540*/  LDL.LU.64 R18, [R1+0x5628] ;  /* 0x0056280001127983 */ /* 0x000ee40000300a00 */
[----:B------:R-:W3:Y:S02]  /*4d550*/  LDL.LU.64 R16, [R1+0x5620] ;  /* 0x0056200001107983 */ /* 0x000ee40000300a00 */
[----:B------:R-:W-:Y:S01]  /*4d560*/  STL [R1+0x5518], R9 ;  /* 0x0055180901007387 */ /* 0x000fe20000100800 */
[----:B------:R0:W-:Y:S04]  /*4d570*/  STL.64 [R1+0x5610], R10 ;  /* 0x0056100a01007387 */ /* 0x0001e80000100a00 */
[----:B0-----:R-:W3:Y:S04]  /*4d580*/  LDL R10, [R1+0x148] ;  /* 0x00014800010a7983 */ /* 0x001ee80000100800 */
[----:B------:R-:W3:Y:S01]  /*4d590*/  LDL R11, [R1+0x14c] ;  /* 0x00014c00010b7983 */ /* 0x000ee20000100800 */
[C---:B----4-:R-:W-:Y:S01]  /*4d5a0*/  HMMA.16816.F32 R4, R20.reuse, R14, R4 ;  /* 0x0000000e1404723c */ /* 0x050fe20000001804 */
[----:B------:R-:W-:Y:S07]  /*4d5b0*/  STL [R1+0x5514], R24 ;  /* 0x0055141801007387 */ /* 0x000fee0000100800 */
[----:B---3--:R-:W-:Y:S01]  /*4d5c0*/  HMMA.16816.F32 R8, R20, R10, R16 ;  /* 0x0000000a1408723c */ /* 0x008fe20000001810 */
[----:B------:R-:W3:Y:S11]  /*4d5d0*/  LDL.LU.64 R16, [R1+0x5618] ;  /* 0x0056180001107983 */ /* 0x000ef60000300a00 */
[----:B------:R-:W-:Y:S11]  /*4d5e0*/  @!UPT UIADD3 URZ, URZ, URZ, URZ ;  /* 0x0000003f3f3ff290 */ /* 0x000ff6000fffe03f */
[----:B------:R-:W-:Y:S01]  /*4d5f0*/  STL.64 [R1+0x810], R8 ;  /* 0x0008100801007387 */ /* 0x000fe20000100a00 */
[----:B------:R-:W-:Y:S02]  /*4d600*/  STL.64 [R1+0x818], R10 ;  /* 0x0008180a01007387 */ /* 0x000fe40000100a00 */
[----:B------:R0:W-:Y:S02]  /*4d610*/  STL.64 [R1+0x800], R4 ;  /* 0x0008000401007387 */ /* 0x0001e40000100a00 */
[----:B------:R1:W-:Y:S01]  /*4d620*/  STL.64 [R1+0x808], R6 ;  /* 0x0008080601007387 */ /* 0x0003e20000100a00 */
[----:B0-----:R-:W4:Y:S01]  /*4d630*/  LDL.LU R4, [R1+0x430] ;  /* 0x0004300001047983 */ /* 0x001f220000300800 */
[----:B------:R-:W4:Y:S02]  /*4d640*/  LDL.LU R5, [R1+0x434] ;  /* 0x0004340001057983 */ /* 0x000f240000300800 */
[----:B-1----:R-:W2:Y:S02]  /*4d650*/  LDL.LU R6, [R1+0x438] ;  /* 0x0004380001067983 */ /* 0x002ea40000300800 */
[----:B------:R-:W2:Y:S02]  /*4d660*/  LDL.LU R7, [R1+0x43c] ;  /* 0x00043c0001077983 */ /* 0x000ea40000300800 */
[----:B--2---:R0:W-:Y:S01]  /*4d670*/  STL.64 [R1+0x5548], R6 ;  /* 0x0055480601007387 */ /* 0x0041e20000100a00 */
[----:B----4-:R-:W-:Y:S03]  /*4d680*/  STL.64 [R1+0x5540], R4 ;  /* 0x0055400401007387 */ /* 0x010fe60000100a00 */
[----:B0-----:R-:W2:Y:S01]  /*4d690*/  LDL.64 R6, [R1+0x8] ;  /* 0x0000080001067983 */ /* 0x001ea20000100a00 */
[----:B------:R-:W-:-:S02]  /*4d6a0*/  IMAD.MOV.U32 R29, RZ, RZ, R14 ;  /* 0x000000ffff1d7224 */ /* 0x000fc400078e000e */
[----:B------:R-:W-:Y:S01]  /*4d6b0*/  IMAD.MOV.U32 R25, RZ, RZ, R15 ;  /* 0x000000ffff197224 */ /* 0x000fe200078e000f */
[----:B--2---:R3:W-:Y:S01]  /*4d6c0*/  STL.64 [R1+0x5560], R6 ;  /* 0x0055600601007387 */ /* 0x0047e20000100a00 */
[----:B------:R-:W2:Y:S02]  /*4d6d0*/  LDL.LU R12, [R1+0x450] ;  /* 0x00045000010c7983 */ /* 0x000ea40000300800 */
[----:B------:R-:W2:Y:S02]  /*4d6e0*/  LDL.LU R13, [R1+0x454] ;  /* 0x00045400010d7983 */ /* 0x000ea40000300800 */
[----:B------:R-:W4:Y:S01]  /*4d6f0*/  LDL.LU R14, [R1+0x458] ;  /* 0x00045800010e7983 */ /* 0x000f220000300800 */
[----:B------:R-:W4:Y:S01]  /*4d700*/  LDL.LU R15, [R1+0x45c] ;  /* 0x00045c00010f7983 */ /* 0x000f220000300800 */
[----:B---3--:R-:W-:Y:S02]  /*4d710*/  IMAD.MOV.U32 R6, RZ, RZ, R17 ;  /* 0x000000ffff067224 */ /* 0x008fe400078e0011 */
[----:B------:R-:W-:-:S05]  /*4d720*/  IMAD.MOV.U32 R7, RZ, RZ, R16 ;  /* 0x000000ffff077224 */ /* 0x000fca00078e0010 */
[----:B------:R-:W-:Y:S04]  /*4d730*/  STL.64 [R1+0x5578], R6 ;  /* 0x0055780601007387 */ /* 0x000fe80000100a00 */
[----:B----4-:R-:W-:Y:S01]  /*4d740*/  STL.64 [R1+0x5558], R14 ;  /* 0x0055580e01007387 */ /* 0x010fe20000100a00 */
[----:B--2---:R0:W-:Y:S03]  /*4d750*/  STL.64 [R1+0x5550], R12 ;  /* 0x0055500c01007387 */ /* 0x0041e60000100a00 */
[----:B0-----:R-:W2:Y:S01]  /*4d760*/  LDL.LU R12, [R1+0x460] ;  /* 0x00046000010c7983 */ /* 0x001ea20000300800 */
[----:B------:R-:W2:Y:S02]  /*4d770*/  LDL.LU R13, [R1+0x464] ;  /* 0x00046400010d7983 */ /* 0x000ea40000300800 */
[----:B------:R-:W3:Y:S02]  /*4d780*/  LDL.LU R14, [R1+0x468] ;  /* 0x00046800010e7983 */ /* 0x000ee40000300800 */
[----:B------:R-:W3:Y:S01]  /*4d790*/  LDL.LU R15, [R1+0x46c] ;  /* 0x00046c00010f7983 */ /* 0x000ee20000300800 */
[----:B------:R-:W4:Y:S01]  /*4d7a0*/  LDL.64 R18, [R1+0xe8] ;  /* 0x0000e80001127983 */ /* 0x000f220000100a00 */
[----:B------:R-:W-:-:S02]  /*4d7b0*/  IMAD.MOV.U32 R6, RZ, RZ, R2 ;  /* 0x000000ffff067224 */ /* 0x000fc400078e0002 */
[----:B------:R-:W-:Y:S01]  /*4d7c0*/  IMAD.MOV.U32 R7, RZ, RZ, R0 ;  /* 0x000000ffff077224 */ /* 0x000fe200078e0000 */
[----:B----4-:R-:W-:Y:S04]  /*4d7d0*/  STL.64 [R1+0x55c0], R18 ;  /* 0x0055c01201007387 */ /* 0x010fe80000100a00 */
[----:B------:R0:W-:Y:S02]  /*4d7e0*/  STL.64 [R1+0x55a0], R6 ;  /* 0x0055a00601007387 */ /* 0x0001e40000100a00 */
[----:B------:R-:W4:Y:S02]  /*4d7f0*/  LDL.LU R4, [R1+0x490] ;  /* 0x0004900001047983 */ /* 0x000f240000300800 */
[----:B------:R-:W4:Y:S01]  /*4d800*/  LDL.LU R5, [R1+0x494] ;  /* 0x0004940001057983 */ /* 0x000f220000300800 */
[----:B0-----:R-:W2:Y:S01]  /*4d810*/  LDL.LU R6, [R1+0x498] ;  /* 0x0004980001067983 */ /* 0x001ea20000300800 */
[----:B------:R-:W2:Y:S02]  /*4d820*/  LDL.LU R7, [R1+0x49c] ;  /* 0x00049c0001077983 */ /* 0x000ea40000300800 */
[----:B------:R-:W2:Y:S02]  /*4d830*/  LDL.64 R18, [R1+0xf8] ;  /* 0x0000f80001127983 */ /* 0x000ea40000100a00 */
[----:B--2---:R0:W-:Y:S04]  /*4d840*/  STL.64 [R1+0x55d8], R18 ;  /* 0x0055d81201007387 */ /* 0x0041e80000100a00 */
[----:B0-----:R-:W2:Y:S04]  /*4d850*/  LDL.64 R18, [R1+0x108] ;  /* 0x0001080001127983 */ /* 0x001ea80000100a00 */
[----:B--2---:R-:W-:Y:S01]  /*4d860*/  STL.64 [R1+0x55f0], R18 ;  /* 0x0055f01201007387 */ /* 0x004fe20000100a00 */
[----:B------:R-:W-:Y:S02]  /*4d870*/  STL.64 [R1+0x55b8], R6 ;  /* 0x0055b80601007387 */ /* 0x000fe40000100a00 */
[----:B----4-:R0:W-:Y:S02]  /*4d880*/  STL.64 [R1+0x55b0], R4 ;  /* 0x0055b00401007387 */ /* 0x0101e40000100a00 */
[----:B0-----:R-:W2:Y:S01]  /*4d890*/  LDL.LU R4, [R1+0x7b0] ;  /* 0x0007b00001047983 */ /* 0x001ea20000300800 */
[----:B------:R-:W2:Y:S02]  /*4d8a0*/  LDL.LU R5, [R1+0x7b4] ;  /* 0x0007b40001057983 */ /* 0x000ea40000300800 */
[----:B------:R-:W4:Y:S02]  /*4d8b0*/  LDL.LU R6, [R1+0x7b8] ;  /* 0x0007b80001067983 */ /* 0x000f240000300800 */
[----:B------:R-:W4:Y:S01]  /*4d8c0*/  LDL.LU R7, [R1+0x7bc] ;  /* 0x0007bc0001077983 */ /* 0x000f220000300800 */
[----:B------:R-:W2:Y:S01]  /*4d8d0*/  LDL.LU R8, [R1+0x7f0] ;  /* 0x0007f00001087983 */ /* 0x000ea20000300800 */
[----:B------:R-:W2:Y:S02]  /*4d8e0*/  LDL.LU R9, [R1+0x7f4] ;  /* 0x0007f40001097983 */ /* 0x000ea40000300800 */
[----:B------:R-:W2:Y:S02]  /*4d8f0*/  LDL.LU R10, [R1+0x7f8] ;  /* 0x0007f800010a7983 */ /* 0x000ea40000300800 */
[----:B------:R-:W2:Y:S01]  /*4d900*/  LDL.LU R11, [R1+0x7fc] ;  /* 0x0007fc00010b7983 */ /* 0x000ea20000300800 */
[----:B------:R-:W2:Y:S04]  /*4d910*/  LDL.64 R18, [R1+0x118] ;  /* 0x0001180001127983 */ /* 0x000ea80000100a00 */
[----:B--2---:R0:W-:Y:S04]  /*4d920*/  STL.64 [R1+0x5608], R18 ;  /* 0x0056081201007387 */ /* 0x0041e80000100a00 */
[----:B0-----:R-:W2:Y:S01]  /*4d930*/  LDL.64 R18, [R1+0x128] ;  /* 0x0001280001127983 */ /* 0x001ea20000100a00 */
[----:B----4-:R-:W-:Y:S02]  /*4d940*/  STL.64 [R1+0x55d0], R6 ;  /* 0x0055d00601007387 */ /* 0x010fe40000100a00 */
[----:B------:R0:W-:Y:S02]  /*4d950*/  STL.64 [R1+0x55c8], R4 ;  /* 0x0055c80401007387 */ /* 0x0001e40000100a00 */
[----:B0-----:R-:W4:Y:S01]  /*4d960*/  LDL.LU R4, [R1+0x7c0] ;  /* 0x0007c00001047983 */ /* 0x001f220000300800 */
[----:B------:R-:W4:Y:S02]  /*4d970*/  LDL.LU R5, [R1+0x7c4] ;  /* 0x0007c40001057983 */ /* 0x000f240000300800 */
[----:B------:R-:W2:Y:S02]  /*4d980*/  LDL.LU R6, [R1+0x7c8] ;  /* 0x0007c80001067983 */ /* 0x000ea40000300800 */
[----:B------:R-:W2:Y:S02]  /*4d990*/  LDL.LU R7, [R1+0x7cc] ;  /* 0x0007cc0001077983 */ /* 0x000ea40000300800 */
[----:B--2---:R-:W-:Y:S01]  /*4d9a0*/  STL.64 [R1+0x55e8], R6 ;  /* 0x0055e80601007387 */ /* 0x004fe20000100a00 */
[----:B----4-:R0:W-:Y:S03]  /*4d9b0*/  STL.64 [R1+0x55e0], R4 ;  /* 0x0055e00401007387 */ /* 0x0101e60000100a00 */
[----:B0-----:R-:W2:Y:S01]  /*4d9c0*/  LDL.LU R4, [R1+0x7d0] ;  /* 0x0007d00001047983 */ /* 0x001ea20000300800 */
[----:B------:R-:W2:Y:S02]  /*4d9d0*/  LDL.LU R5, [R1+0x7d4] ;  /* 0x0007d40001057983 */ /* 0x000ea40000300800 */
[----:B------:R-:W4:Y:S02]  /*4d9e0*/  LDL.LU R6, [R1+0x7d8] ;  /* 0x0007d80001067983 */ /* 0x000f240000300800 */
[----:B------:R-:W4:Y:S01]  /*4d9f0*/  LDL.LU R7, [R1+0x7dc] ;  /* 0x0007dc0001077983 */ /* 0x000f220000300800 */
[C---:B------:R-:W-:Y:S01]  /*4da00*/  HMMA.16816.F32 R8, R20.reuse, R18, R8 ;  /* 0x000000121408723c */ /* 0x040fe20000001808 */
[----:B----4-:R-:W-:Y:S01]  /*4da10*/  STL.64 [R1+0x5600], R6 ;  /* 0x0056000601007387 */ /* 0x010fe20000100a00 */
[----:B--2---:R0:W-:Y:S03]  /*4da20*/  STL.64 [R1+0x55f8], R4 ;  /* 0x0055f80401007387 */ /* 0x0041e60000100a00 */
        /* <DEDUP_REMOVED lines=8> */
[----:B------:R-:W4:Y:S02]  /*4dab0*/  LDL.LU R14, [R1+0x478] ;  /* 0x00047800010e7983 */ /* 0x000f240000300800 */
[----:B------:R-:W4:Y:S02]  /*4dac0*/  LDL.LU R15, [R1+0x47c] ;  /* 0x00047c00010f7983 */ /* 0x000f240000300800 */
[----:B------:R-:W-:Y:S01]  /*4dad0*/  IMAD.MOV.U32 R28, RZ, RZ, R19 ;  /* 0x000000ffff1c7224 */ /* 0x000fe200078e0013 */
[----:B----4-:R-:W-:Y:S01]  /*4dae0*/  STL.64 [R1+0x5588], R14 ;  /* 0x0055880e01007387 */ /* 0x010fe20000100a00 */
[----:B---3--:R0:W-:Y:S03]  /*4daf0*/  STL.64 [R1+0x5580], R12 ;  /* 0x0055800c01007387 */ /* 0x0081e60000100a00 */
[----:B0-----:R-:W3:Y:S01]  /*4db00*/  LDL.LU R12, [R1+0x480] ;  /* 0x00048000010c7983 */ /* 0x001ee20000300800 */
[----:B------:R-:W3:Y:S02]  /*4db10*/  LDL.LU R13, [R1+0x484] ;  /* 0x00048400010d7983 */ /* 0x000ee40000300800 */
[----:B------:R-:W3:Y:S02]  /*4db20*/  LDL.LU R14, [R1+0x488] ;  /* 0x00048800010e7983 */ /* 0x000ee40000300800 */
[----:B------:R-:W3:Y:S01]  /*4db30*/  LDL.LU R15, [R1+0x48c] ;  /* 0x00048c00010f7983 */ /* 0x000ee20000300800 */
[----:B------:R-:W-:Y:S01]  /*4db40*/  STL [R1+0x5520], R25 ;  /* 0x0055201901007387 */ /* 0x000fe20000100800 */
[----:B------:R-:W-:Y:S02]  /*4db50*/  STL [R1+0x551c], R29 ;  /* 0x00551c1d01007387 */ /* 0x000fe40000100800 */
[----:B------:R0:W-:Y:S02]  /*4db60*/  STL.64 [R1+0x7f0], R8 ;  /* 0x0007f00801007387 */ /* 0x0001e40000100a00 */
[----:B------:R1:W-:Y:S02]  /*4db70*/  STL.64 [R1+0x7f8], R10 ;  /* 0x0007f80a01007387 */ /* 0x0003e40000100a00 */
[----:B0-----:R-:W-:Y:S01]  /*4db80*/  IMAD.MOV.U32 R8, RZ, RZ, R18 ;  /* 0x000000ffff087224 */ /* 0x001fe200078e0012 */
[----:B-1----:R-:W4:Y:S01]  /*4db90*/  LDL.LU.64 R10, [R1+0x5610] ;  /* 0x00561000010a7983 */ /* 0x002f220000300a00 */
[----:B------:R-:W2:Y:S02]  /*4dba0*/  LDL.LU.64 R18, [R1+0x5608] ;  /* 0x0056080001127983 */ /* 0x000ea40000300a00 */
[----:B------:R-:W-:Y:S01]  /*4dbb0*/  STL [R1+0x5528], R28 ;  /* 0x0055281c01007387 */ /* 0x000fe20000100800 */
[----:B------:R-:W-:Y:S01]  /*4dbc0*/  STL [R1+0x5524], R8 ;  /* 0x0055240801007387 */ /* 0x000fe20000100800 */
        /* <DEDUP_REMOVED lines=52> */
[----:B------:R-:W-:Y:S01]  /*4df10*/  STL.64 [R1+0x480], R4 ;  /* 0x0004800401007387 */ /* 0x000fe20000100a00 */
[----:B------:R0:W-:Y:S03]  /*4df20*/  STL.64 [R1+0x488], R6 ;  /* 0x0004880601007387 */ /* 0x0001e60000100a00 */
[----:B0-----:R-:W3:Y:S02]  /*4df30*/  LDL.LU.64 R6, [R1+0x5578] ;  /* 0x0055780001067983 */ /* 0x001ee40000300a00 */
[C---:B---3--:R-:W-:Y:S02]  /*4df40*/  HMMA.16816.F32 R4, R16.reuse, R6, R12 ;  /* 0x000000061004723c */ /* 0x048fe4000000180c */
[----:B------:R-:W3:Y:S01]  /*4df50*/  LDL.LU.64 R14, [R1+0x5570] ;  /* 0x00557000010e7983 */ /* 0x000ee20000300a00 */
[----:B------:R-:W3:Y:S11]  /*4df60*/  LDL.LU.64 R12, [R1+0x5568] ;  /* 0x00556800010c7983 */ /* 0x000ef60000300a00 */
[----:B------:R-:W-:Y:S09]  /*4df70*/  @!UPT UIADD3 URZ, URZ, URZ, URZ ;  /* 0x0000003f3f3ff290 */ /* 0x000ff2000fffe03f */
        /* <DEDUP_REMOVED lines=11> */
[----:B------:R-:W-:Y:S02]  /*4e030*/  IMAD.MOV.U32 R0, RZ, RZ, R7 ;  /* 0x000000ffff007224 */ /* 0x000fe400078e0007 */
[----:B------:R-:W4:Y:S01]  /*4e040*/  LDL.LU.64 R6, [R1+0x5548] ;  /* 0x0055480001067983 */ /* 0x000f220000300a00 */
[----:B------:R-:W4:Y:S01]  /*4e050*/  LDL.LU.64 R4, [R1+0x5540] ;  /* 0x0055400001047983 */ /* 0x000f220000300a00 */
[C---:B---3--:R-:W-:Y:S11]  /*4e060*/  HMMA.16816.F32 R12, R16.reuse, R26, R12 ;  /* 0x0000001a100c723c */ /* 0x048ff6000000180c */
[----:B------:R-:W-:Y:S11]  /*4e070*/  @!UPT UIADD3 URZ, URZ, URZ, URZ ;  /* 0x0000003f3f3ff290 */ /* 0x000ff6000fffe03f */
[----:B------:R-:W-:Y:S01]  /*4e080*/  @!UPT UIADD3 URZ, URZ, URZ, URZ ;  /* 0x0000003f3f3ff290 */ /* 0x000fe2000fffe03f */
[----:B------:R-:W-:Y:S01]  /*4e090*/  STL.64 [R1+0x450], R12 ;  /* 0x0004500c01007387 */ /* 0x000fe20000100a00 */
[----:B------:R0:W-:Y:S03]  /*4e0a0*/  STL.64 [R1+0x458], R14 ;  /* 0x0004580e01007387 */ /* 0x0001e60000100a00 */
[----:B0-----:R-:W2:Y:S01]  /*4e0b0*/  LDL.LU.64 R14, [R1+0x5538] ;  /* 0x00553800010e7983 */ /* 0x001ea20000300a00 */
[----:B------:R-:W3:Y:S01]  /*4e0c0*/  LDL.LU.64 R12, [R1+0x5530] ;  /* 0x00553000010c7983 */ /* 0x000ee20000300a00 */
[C---:B----4-:R-:W-:Y:S01]  /*4e0d0*/  HMMA.16816.F32 R4, R16.reuse, R10, R4 ;  /* 0x0000000a1004723c */ /* 0x050fe20000001804 */
[----:B------:R-:W-:Y:S07]  /*4e0e0*/  STL.64 [R1+0x53f0], R26 ;  /* 0x0053f01a01007387 */ /* 0x000fee0000100a00 */
[----:B--2---:R-:W-:Y:S01]  /*4e0f0*/  HMMA.16816.F32 R20, R16, R14, R20 ;  /* 0x0000000e1014723c */ /* 0x004fe20000001814 */
[----:B------:R-:W-:Y:S01]  /*4e100*/  STL.64 [R1+0x53e8], R14 ;  /* 0x0053e80e01007387 */ /* 0x000fe20000100a00 */
[----:B---3--:R0:W-:Y:S11]  /*4e110*/  STL.64 [R1+0x53e0], R12 ;  /* 0x0053e00c01007387 */ /* 0x0081f60000100a00 */
[----:B------:R-:W-:Y:S10]  /*4e120*/  @!UPT UIADD3 URZ, URZ, URZ, URZ ;  /* 0x0000003f3f3ff290 */ /* 0x000ff4000fffe03f */
[----:B------:R-:W-:Y:S01]  /*4e130*/  STL.64 [R1+0x440], R20 ;  /* 0x0004401401007387 */ /* 0x000fe20000100a00 */
[----:B------:R-:W-:Y:S02]  /*4e140*/  STL.64 [R1+0x448], R22 ;  /* 0x0004481601007387 */ /* 0x000fe40000100a00 */
[----:B------:R-:W-:Y:S02]  /*4e150*/  STL.64 [R1+0x53f8], R10 ;  /* 0x0053f80a01007387 */ /* 0x000fe40000100a00 */
[----:B0-----:R-:W2:Y:S01]  /*4e160*/  LDL.LU R12, [R1+0x3e0] ;  /* 0x0003e000010c7983 */ /* 0x001ea20000300800 */
[----:B------:R0:W-:Y:S01]  /*4e170*/  STL.64 [R1+0x430], R4 ;  /* 0x0004300401007387 */ /* 0x0001e20000100a00 */
[----:B------:R1:W-:Y:S02]  /*4e180*/  STL.64 [R1+0x438], R6 ;  /* 0x0004380601007387 */ /* 0x0003e40000100a00 */
[----:B------:R-:W2:Y:S02]  /*4e190*/  LDL.LU R13, [R1+0x3e4] ;  /* 0x0003e400010d7983 */ /* 0x000ea40000300800 */
[----:B------:R-:W3:Y:S01]  /*4e1a0*/  LDL.LU R14, [R1+0x3e8] ;  /* 0x0003e800010e7983 */ /* 0x000ee20000300800 */
[----:B------:R-:W3:Y:S04]  /*4e1b0*/  LDL.LU R15, [R1+0x3ec] ;  /* 0x0003ec00010f7983 */ /* 0x000ee80000300800 */
[----:B0-----:R-:W4:Y:S01]  /*4e1c0*/  LDL.LU R4, [R1+0x420] ;  /* 0x0004200001047983 */ /* 0x001f220000300800 */
[----:B------:R-:W4:Y:S02]  /*4e1d0*/  LDL.LU R5, [R1+0x424] ;  /* 0x0004240001057983 */ /* 0x000f240000300800 */
[----:B-1----:R-:W2:Y:S02]  /*4e1e0*/  LDL.LU R6, [R1+0x428] ;  /* 0x0004280001067983 */ /* 0x002ea40000300800 */
[----:B------:R-:W2:Y:S02]  /*4e1f0*/  LDL.LU R7, [R1+0x42c] ;  /* 0x00042c0001077983 */ /* 0x000ea40000300800 */
[----:B--2---:R0:W-:Y:S01]  /*4e200*/  STL.64 [R1+0x5438], R6 ;  /* 0x0054380601007387 */ /* 0x0041e20000100a00 */
[----:B----4-:R-:W-:Y:S02]  /*4e210*/  STL.64 [R1+0x5430], R4 ;  /* 0x0054300401007387 */ /* 0x010fe40000100a00 */
[----:B0-----:R-:W-:-:S02]  /*4e220*/  IMAD.MOV.U32 R6, RZ, RZ, R24 ;  /* 0x000000ffff067224 */ /* 0x001fc400078e0018 */
[----:B------:R-:W-:Y:S01]  /*4e230*/  IMAD.MOV.U32 R7, RZ, RZ, R28 ;  /* 0x000000ffff077224 */ /* 0x000fe200078e001c */
[----:B------:R-:W2:Y:S01]  /*4e240*/  LDL.LU R24, [R1+0x552c] ;  /* 0x00552c0001187983 */ /* 0x000ea20000300800 */
[----:B------:R-:W4:Y:S03]  /*4e250*/  LDL.LU R28, [R1+0x5528] ;  /* 0x00552800011c7983 */ /* 0x000f260000300800 */
[----:B------:R0:W-:Y:S02]  /*4e260*/  STL.64 [R1+0x5448], R6 ;  /* 0x0054480601007387 */ /* 0x0001e40000100a00 */
[----:B0-----:R-:W-:Y:S02]  /*4e270*/  IMAD.MOV.U32 R6, RZ, RZ, R8 ;  /* 0x000000ffff067224 */ /* 0x001fe400078e0008 */
[----:B------:R-:W-:Y:S01]  /*4e280*/  IMAD.MOV.U32 R7, RZ, RZ, R25 ;  /* 0x000000ffff077224 */ /* 0x000fe200078e0019 */
[----:B------:R-:W2:Y:S01]  /*4e290*/  LDL.LU R8, [R1+0x5524] ;  /* 0x0055240001087983 */ /* 0x000ea20000300800 */
[----:B------:R-:W2:Y:S03]  /*4e2a0*/  LDL.LU R25, [R1+0x5520] ;  /* 0x0055200001197983 */ /* 0x000ea60000300800 */
[----:B------:R0:W-:Y:S02]  /*4e2b0*/  STL.64 [R1+0x5460], R6 ;  /* 0x0054600601007387 */ /* 0x0001e40000100a00 */
[----:B0-----:R-:W-:-:S02]  /*4e2c0*/  IMAD.MOV.U32 R6, RZ, RZ, R29 ;  /* 0x000000ffff067224 */ /* 0x001fc400078e001d */
[----:B------:R-:W-:Y:S01]  /*4e2d0*/  IMAD.MOV.U32 R7, RZ, RZ, R9 ;  /* 0x000000ffff077224 */ /* 0x000fe200078e0009 */
[----:B------:R-:W2:Y:S01]  /*4e2e0*/  LDL.LU R29, [R1+0x551c] ;  /* 0x00551c00011d7983 */ /* 0x000ea20000300800 */
[----:B------:R-:W2:Y:S03]  /*4e2f0*/  LDL.LU R9, [R1+0x5518] ;  /* 0x0055180001097983 */ /* 0x000ea60000300800 */
[----:B------:R-:W-:Y:S01]  /*4e300*/  STL.64 [R1+0x5478], R6 ;  /* 0x0054780601007387 */ /* 0x000fe20000100a00 */
[----:B---3--:R0:W-:Y:S02]  /*4e310*/  STL.64 [R1+0x5408], R14 ;  /* 0x0054080e01007387 */ /* 0x0081e40000100a00 */
[----:B------:R-:W-:Y:S01]  /*4e320*/  STL.64 [R1+0x5400], R12 ;  /* 0x0054000c01007387 */ /* 0x000fe20000100a00 */
[----:B0-----:R-:W3:Y:S04]  /*4e330*/  LDL.64 R14, [R1+0x18] ;  /* 0x00001800010e7983 */ /* 0x001ee80000100a00 */
[----:B---3--:R0:W-:Y:S04]  /*4e340*/  STL.64 [R1+0x5410], R14 ;  /* 0x0054100e01007387 */ /* 0x0081e80000100a00 */
[----:B0-----:R-:W3:Y:S01]  /*4e350*/  LDL.64 R14, [R1+0x28] ;  /* 0x00002800010e7983 */ /* 0x001ee20000100a00 */
[----:B--2---:R-:W-:-:S02]  /*4e360*/  IMAD.MOV.U32 R6, RZ, RZ, R24 ;  /* 0x000000ffff067224 */ /* 0x004fc400078e0018 */
[----:B------:R-:W-:Y:S01]  /*4e370*/  IMAD.MOV.U32 R7, RZ, RZ, R3 ;  /* 0x000000ffff077224 */ /* 0x000fe200078e0003 */
[----:B---3--:R0:W-:Y:S01]  /*4e380*/  STL.64 [R1+0x5440], R14 ;  /* 0x0054400e01007387 */ /* 0x0081e20000100a00 */
[----:B------:R-:W2:Y:S02]  /*4e390*/  LDL.LU R12, [R1+0x720] ;  /* 0x00072000010c7983 */ /* 0x000ea40000300800 */
[----:B------:R-:W2:Y:S01]  /*4e3a0*/  LDL.LU R13, [R1+0x724] ;  /* 0x00072400010d7983 */ /* 0x000ea20000300800 */
[----:B0-----:R-:W3:Y:S01]  /*4e3b0*/  LDL.LU R14, [R1+0x728] ;  /* 0x00072800010e7983 */ /* 0x001ee20000300800 */
[----:B------:R-:W3:Y:S02]  /*4e3c0*/  LDL.LU R15, [R1+0x72c] ;  /* 0x00072c00010f7983 */ /* 0x000ee40000300800 */
[----:B------:R-:W2:Y:S02]  /*4e3d0*/  LDL.LU R24, [R1+0x5514] ;  /* 0x0055140001187983 */ /* 0x000ea40000300800 */
[----:B------:R-:W4:Y:S01]  /*4e3e0*/  LDL.LU R3, [R1+0x5510] ;  /* 0x0055100001037983 */ /* 0x000f220000300800 */
[----:B------:R-:W-:Y:S04]  /*4e3f0*/  STL.64 [R1+0x5490], R6 ;  /* 0x0054900601007387 */ /* 0x000fe80000100a00 */
[----:B---3--:R-:W-:Y:S01]  /*4e400*/  STL.64 [R1+0x5458], R14 ;  /* 0x0054580e01007387 */ /* 0x008fe20000100a00 */
[----:B--2---:R0:W-:Y:S03]  /*4e410*/  STL.64 [R1+0x5450], R12 ;  /* 0x0054500c01007387 */ /* 0x0041e60000100a00 */
[----:B0-----:R-:W2:Y:S01]  /*4e420*/  LDL.LU R12, [R1+0x730] ;  /* 0x00073000010c7983 */ /* 0x001ea20000300800 */
[----:B------:R-:W2:Y:S02]  /*4e430*/  LDL.LU R13, [R1+0x734] ;  /* 0x00073400010d7983 */ /* 0x000ea40000300800 */
[----:B------:R-:W3:Y:S02]  /*4e440*/  LDL.LU R14, [R1+0x738] ;  /* 0x00073800010e7983 */ /* 0x000ee40000300800 */
[----:B------:R-:W3:Y:S02]  /*4e450*/  LDL.LU R15, [R1+0x73c] ;  /* 0x00073c00010f7983 */ /* 0x000ee40000300800 */
[----:B------:R-:W-:-:S02]  /*4e460*/  IMAD.MOV.U32 R6, RZ, RZ, R8 ;  /* 0x000000ffff067224 */ /* 0x000fc400078e0008 */
[----:B----4-:R-:W-:Y:S01]  /*4e470*/  IMAD.MOV.U32 R7, RZ, RZ, R28 ;  /* 0x000000ffff077224 */ /* 0x010fe200078e001c */
[----:B------:R-:W4:Y:S01]  /*4e480*/  LDL.LU R8, [R1+0x550c] ;  /* 0x00550c0001087983 */ /* 0x000f220000300800 */
[----:B------:R-:W4:Y:S03]  /*4e490*/  LDL.LU R28, [R1+0x5508] ;  /* 0x00550800011c7983 */ /* 0x000f260000300800 */
[----:B------:R0:W-:Y:S02]  /*4e4a0*/  STL.64 [R1+0x54a8], R6 ;  /* 0x0054a80601007387 */ /* 0x0001e40000100a00 */
[----:B0-----:R-:W-:Y:S02]  /*4e4b0*/  IMAD.MOV.U32 R6, RZ, RZ, R29 ;  /* 0x000000ffff067224 */ /* 0x001fe400078e001d */
[----:B------:R-:W-:Y:S01]  /*4e4c0*/  IMAD.MOV.U32 R7, RZ, RZ, R25 ;  /* 0x000000ffff077224 */ /* 0x000fe200078e0019 */
[----:B---3--:R-:W-:Y:S01]  /*4e4d0*/  STL.64 [R1+0x5470], R14 ;  /* 0x0054700e01007387 */ /* 0x008fe20000100a00 */
[----:B--2---:R0:W-:Y:S03]  /*4e4e0*/  STL.64 [R1+0x5468], R12 ;  /* 0x0054680c01007387 */ /* 0x0041e60000100a00 */
[----:B----4-:R-:W1:Y:S04]  /*4e4f0*/  LDSM.16.MT88.4 R20, [R28+0xc180] ;  /* 0x00c180001c14783b */ /* 0x010e680000004200 */
[----:B0-----:R-:W2:Y:S01]  /*4e500*/  LDL.LU R12, [R1+0x740] ;  /* 0x00074000010c7983 */ /* 0x001ea20000300800 */
[----:B------:R-:W2:Y:S02]  /*4e510*/  LDL.LU R13, [R1+0x744] ;  /* 0x00074400010d7983 */ /* 0x000ea40000300800 */
[----:B------:R-:W3:Y:S02]  /*4e520*/  LDL.LU R14, [R1+0x748] ;  /* 0x00074800010e7983 */ /* 0x000ee40000300800 */
[----:B------:R-:W3:Y:S01]  /*4e530*/  LDL.LU R15, [R1+0x74c] ;  /* 0x00074c00010f7983 */ /* 0x000ee20000300800 */
[----:B------:R0:W-:Y:S04]  /*4e540*/  STL.64 [R1+0x54c0], R6 ;  /* 0x0054c00601007387 */ /* 0x0001e80000100a00 */
[----:B0-----:R-:W4:Y:S04]  /*4e550*/  LDL.64 R6, [R1+0x148] ;  /* 0x0001480001067983 */ /* 0x001f280000100a00 */
[----:B----4-:R-:W-:Y:S01]  /*4e560*/  STL.64 [R1+0x54d8], R6 ;  /* 0x0054d80601007387 */ /* 0x010fe20000100a00 */
[----:B---3--:R-:W-:Y:S02]  /*4e570*/  STL.64 [R1+0x5488], R14 ;  /* 0x0054880e01007387 */ /* 0x008fe40000100a00 */
[----:B--2---:R0:W-:Y:S02]  /*4e580*/  STL.64 [R1+0x5480], R12 ;  /* 0x0054800c01007387 */ /* 0x0041e40000100a00 */
        /* <DEDUP_REMOVED lines=33> */
[----:B---3--:R-:W-:Y:S01]  /*4e7a0*/  STL.64 [R1+0x5500], R14 ;  /* 0x0055000e01007387 */ /* 0x008fe20000100a00 */
[----:B--2---:R0:W-:Y:S03]  /*4e7b0*/  STL.64 [R1+0x54f8], R12 ;  /* 0x0054f80c01007387 */ /* 0x0041e60000100a00 */
[----:B0-----:R-:W2:Y:S01]  /*4e7c0*/  LDL.LU R12, [R1+0x7a0] ;  /* 0x0007a000010c7983 */ /* 0x001ea20000300800 */
[----:B------:R-:W2:Y:S02]  /*4e7d0*/  LDL.LU R13, [R1+0x7a4] ;  /* 0x0007a400010d7983 */ /* 0x000ea40000300800 */
[----:B------:R-:W2:Y:S02]  /*4e7e0*/  LDL.LU R14, [R1+0x7a8] ;  /* 0x0007a800010e7983 */ /* 0x000ea40000300800 */
[----:B------:R-:W2:Y:S02]  /*4e7f0*/  LDL.LU R15, [R1+0x7ac] ;  /* 0x0007ac00010f7983 */ /* 0x000ea40000300800 */
[----:B------:R-:W-:-:S02]  /*4e800*/  IMAD.MOV.U32 R26, RZ, RZ, R2 ;  /* 0x000000ffff1a7224 */ /* 0x000fc400078e0002 */
        /* <DEDUP_REMOVED lines=10> */
[----:B-1----:R0:W-:Y:S02]  /*4e8b0*/  STL.64 [R1+0x5328], R22 ;  /* 0x0053281601007387 */ /* 0x0021e40000100a00 */
[----:B------:R-:W-:Y:S01]  /*4e8c0*/  STL.64 [R1+0x5320], R20 ;  /* 0x0053201401007387 */ /* 0x000fe20000100a00 */
[----:B0-----:R-:W3:Y:S01]  /*4e8d0*/  LDL.64 R22, [R1+0xd8] ;  /* 0x0000d80001167983 */ /* 0x001ee20000100a00 */
        /* <DEDUP_REMOVED lines=59> */
[----:B------:R-:W2:Y:S11]  /*4ec90*/  LDL.LU.64 R14, [R1+0x5440] ;  /* 0x00544000010e7983 */ /* 0x000eb60000300a00 */
[----:B------:R-:W-:Y:S10]  /*4eca0*/  @!UPT UIADD3 URZ, URZ, URZ, URZ ;  /* 0x0000003f3f3ff290 */ /* 0x000ff4000fffe03f */
[----:B------:R-:W-:Y:S01]  /*4ecb0*/  STL.64 [R1+0x720], R4 ;  /* 0x0007200401007387 */ /* 0x000fe20000100a00 */
[----:B------:R0:W-:Y:S03]  /*4ecc0*/  STL.64 [R1+0x728], R6 ;  /* 0x0007280601007387 */ /* 0x0001e60000100a00 */
[----:B0-----:R-:W3:Y:S01]  /*4ecd0*/  LDL.LU.64 R6, [R1+0x5438] ;  /* 0x0054380001067983 */ /* 0x001ee20000300a00 */
[----:B------:R-:W3:Y:S02]  /*4ece0*/  LDL.LU.64 R4, [R1+0x5430] ;  /* 0x0054300001047983 */ /* 0x000ee40000300a00 */
[----:B---3--:R-:W-:Y:S01]  /*4ecf0*/  HMMA.16816.F32 R16, R16, R22, R4 ;  /* 0x000000161010723c */ /* 0x008fe20000001804 */
[----:B------:R-:W3:Y:S01]  /*4ed00*/  LDL.LU.64 R6, [R1+0x5428] ;  /* 0x0054280001067983 */ /* 0x000ee20000300a00 */
[----:B------:R-:W3:Y:S02]  /*4ed10*/  LDL.LU.64 R4, [R1+0x5420] ;  /* 0x0054200001047983 */ /* 0x000ee40000300a00 */
[----:B--2---:R-:W-:-:S02]  /*4ed20*/  IMAD.MOV.U32 R2, RZ, RZ, R14 ;  /* 0x000000ffff027224 */ /* 0x004fc400078e000e */
[----:B------:R-:W-:Y:S11]  /*4ed30*/  IMAD.MOV.U32 R0, RZ, RZ, R15 ;  /* 0x000000ffff007224 */ /* 0x000ff600078e000f */
[----:B------:R-:W-:Y:S06]  /*4ed40*/  @!UPT UIADD3 URZ, URZ, URZ, URZ ;  /* 0x0000003f3f3ff290 */ /* 0x000fec000fffe03f */
[----:B------:R0:W-:Y:S01]  /*4ed50*/  STL.64 [R1+0x420], R16 ;  /* 0x0004201001007387 */ /* 0x0001e20000100a00 */
[----:B------:R1:W-:Y:S03]  /*4ed60*/  STL.64 [R1+0x428], R18 ;  /* 0x0004281201007387 */ /* 0x0003e60000100a00 */
[----:B0-----:R-:W2:Y:S01]  /*4ed70*/  LDL.LU R16, [R1+0x3c0] ;  /* 0x0003c00001107983 */ /* 0x001ea20000300800 */
[----:B------:R-:W2:Y:S02]  /*4ed80*/  LDL.LU R17, [R1+0x3c4] ;  /* 0x0003c40001117983 */ /* 0x000ea40000300800 */
[----:B-1----:R-:W2:Y:S02]  /*4ed90*/  LDL.LU R18, [R1+0x3c8] ;  /* 0x0003c80001127983 */ /* 0x002ea40000300800 */
[----:B------:R-:W2:Y:S01]  /*4eda0*/  LDL.LU R19, [R1+0x3cc] ;  /* 0x0003cc0001137983 */ /* 0x000ea20000300800 */
[----:B------:R0:W-:Y:S01]  /*4edb0*/  STL.64 [R1+0x5338], R22 ;  /* 0x0053381601007387 */ /* 0x0001e20000100a00 */
[----:B------:R-:W2:Y:S02]  /*4edc0*/  LDL.LU R20, [R1+0x400] ;  /* 0x0004000001147983 */ /* 0x000ea40000300800 */
[----:B------:R-:W2:Y:S01]  /*4edd0*/  LDL.LU R21, [R1+0x404] ;  /* 0x0004040001157983 */ /* 0x000ea20000300800 */
[----:B0-----:R-:W2:Y:S01]  /*4ede0*/  LDL.LU R22, [R1+0x408] ;  /* 0x0004080001167983 */ /* 0x001ea20000300800 */
[----:B------:R-:W2:Y:S01]  /*4edf0*/  LDL.LU R23, [R1+0x40c] ;  /* 0x00040c0001177983 */ /* 0x000ea20000300800 */
[C---:B---3--:R-:W-:Y:S11]  /*4ee00*/  HMMA.16816.F32 R24, R4.reuse, R14, R24 ;  /* 0x0000000e0418723c */ /* 0x048ff60000001818 */
[----:B------:R-:W-:Y:S11]  /*4ee10*/  @!UPT UIADD3 URZ, URZ, URZ, URZ ;  /* 0x0000003f3f3ff290 */ /* 0x000ff6000fffe03f */
[----:B------:R-:W-:Y:S01]  /*4ee20*/  @!UPT UIADD3 URZ, URZ, URZ, URZ ;  /* 0x0000003f3f3ff290 */ /* 0x000fe2000fffe03f */
[----:B------:R-:W-:Y:S01]  /*4ee30*/  STL.64 [R1+0x410], R24 ;  /* 0x0004101801007387 */ /* 0x000fe20000100a00 */
[----:B------:R0:W-:Y:S03]  /*4ee40*/  STL.64 [R1+0x418], R26 ;  /* 0x0004181a01007387 */ /* 0x0001e60000100a00 */
[----:B0-----:R-:W4:Y:S01]  /*4ee50*/  LDL.LU.64 R26, [R1+0x5418] ;  /* 0x00541800011a7983 */ /* 0x001f220000300a00 */
[----:B------:R-:W2:Y:S02]  /*4ee60*/  LDL.LU.64 R14, [R1+0x5410] ;  /* 0x00541000010e7983 */ /* 0x000ea40000300a00 */
[C---:B--2---:R-:W-:Y:S08]  /*4ee70*/  HMMA.16816.F32 R20, R4.reuse, R14, R20 ;  /* 0x0000000e0414723c */ /* 0x044ff00000001814 */
[C---:B----4-:R-:W-:Y:S11]  /*4ee80*/  HMMA.16816.F32 R24, R4.reuse, R26, R8 ;  /* 0x0000001a0418723c */ /* 0x050ff60000001808 */
[----:B------:R-:W-:Y:S04]  /*4ee90*/  @!UPT UIADD3 URZ, URZ, URZ, URZ ;  /* 0x0000003f3f3ff290 */ /* 0x000fe8000fffe03f */
[----:B------:R0:W-:Y:S01]  /*4eea0*/  STL.64 [R1+0x400], R20 ;  /* 0x0004001401007387 */ /* 0x0001e20000100a00 */
[----:B------:R-:W-:Y:S02]  /*4eeb0*/  STL.64 [R1+0x408], R22 ;  /* 0x0004081601007387 */ /* 0x000fe40000100a00 */
[----:B0-----:R-:W-:Y:S02]  /*4eec0*/  IMAD.MOV.U32 R21, RZ, RZ, R14 ;  /* 0x000000ffff157224 */ /* 0x001fe400078e000e */
[----:B------:R-:W-:Y:S02]  /*4eed0*/  IMAD.MOV.U32 R20, RZ, RZ, R15 ;  /* 0x000000ffff147224 */ /* 0x000fe400078e000f */
[----:B------:R-:W2:Y:S01]  /*4eee0*/  LDL.LU.64 R14, [R1+0x5408] ;  /* 0x00540800010e7983 */ /* 0x000ea20000300a00 */
[----:B------:R-:W2:Y:S02]  /*4eef0*/  LDL.LU.64 R12, [R1+0x5400] ;  /* 0x00540000010c7983 */ /* 0x000ea40000300a00 */
[----:B------:R0:W-:Y:S02]  /*4ef00*/  STL.64 [R1+0x5350], R20 ;  /* 0x0053501401007387 */ /* 0x0001e40000100a00 */
[----:B0-----:R-:W3:Y:S01]  /*4ef10*/  LDL.LU R20, [R1+0x3d0] ;  /* 0x0003d00001147983 */ /* 0x001ee20000300800 */
[----:B------:R-:W3:Y:S02]  /*4ef20*/  LDL.LU R21, [R1+0x3d4] ;  /* 0x0003d40001157983 */ /* 0x000ee40000300800 */
[----:B------:R-:W3:Y:S02]  /*4ef30*/  LDL.LU R22, [R1+0x3d8] ;  /* 0x0003d80001167983 */ /* 0x000ee40000300800 */
[----:B------:R-:W3:Y:S01]  /*4ef40*/  LDL.LU R23, [R1+0x3dc] ;  /* 0x0003dc0001177983 */ /* 0x000ee20000300800 */
[----:B------:R-:W4:Y:S01]  /*4ef50*/  LDL.LU.64 R10, [R1+0x53f8] ;  /* 0x0053f800010a7983 */ /* 0x000f220000300a00 */
[----:B------:R-:W-:Y:S02]  /*4ef60*/  STL.64 [R1+0x3f0], R24 ;  /* 0x0003f01801007387 */ /* 0x000fe40000100a00 */
[----:B------:R0:W-:Y:S02]  /*4ef70*/  STL.64 [R1+0x3f8], R26 ;  /* 0x0003f81a01007387 */ /* 0x0001e40000100a00 */
[----:B0-----:R-:W2:Y:S02]  /*4ef80*/  LDL.LU.64 R26, [R1+0x53f0] ;  /* 0x0053f000011a7983 */ /* 0x001ea40000300a00 */
[C---:B--2---:R-:W-:Y:S11]  /*4ef90*/  HMMA.16816.F32 R12, R4.reuse, R26, R12 ;  /* 0x0000001a040c723c */ /* 0x044ff6000000180c */
[----:B------:R-:W-:Y:S11]  /*4efa0*/  @!UPT UIADD3 URZ, URZ, URZ, URZ ;  /* 0x0000003f3f3ff290 */ /* 0x000ff6000fffe03f */
[----:B------:R-:W-:Y:S01]  /*4efb0*/  @!UPT UIADD3 URZ, URZ, URZ, URZ ;  /* 0x0000003f3f3ff290 */ /* 0x000fe2000fffe03f */
[----:B------:R-:W-:Y:S01]  /*4efc0*/  STL.64 [R1+0x3e0], R12 ;  /* 0x0003e00c01007387 */ /* 0x000fe20000100a00 */
[----:B------:R0:W-:Y:S03]  /*4efd0*/  STL.64 [R1+0x3e8], R14 ;  /* 0x0003e80e01007387 */ /* 0x0001e60000100a00 */
[----:B0-----:R-:W3:Y:S01]  /*4efe0*/  LDL.LU.64 R14, [R1+0x53e8] ;  /* 0x0053e800010e7983 */ /* 0x001ee20000300a00 */
[----:B------:R-:W2:Y:S02]  /*4eff0*/  LDL.LU.64 R12, [R1+0x53e0] ;  /* 0x0053e000010c7983 */ /* 0x000ea40000300a00 */
[----:B------:R-:W-:Y:S01]  /*4f000*/  STL.64 [R1+0x5380], R26 ;  /* 0x0053801a01007387 */ /* 0x000fe20000100a00 */
[C---:B---3--:R-:W-:Y:S01]  /*4f010*/  HMMA.16816.F32 R20, R4.reuse, R14, R20 ;  /* 0x0000000e0414723c */ /* 0x048fe20000001814 */
[----:B------:R-:W-:Y:S01]  /*4f020*/  STL.64 [R1+0x52d8], R14 ;  /* 0x0052d80e01007387 */ /* 0x000fe20000100a00 */
[----:B--2---:R4:W-:Y:S06]  /*4f030*/  STL.64 [R1+0x52d0], R12 ;  /* 0x0052d00c01007387 */ /* 0x0049ec0000100a00 */
[C---:B----4-:R-:W-:Y:S01]  /*4f040*/  HMMA.16816.F32 R12, R4.reuse, R10, R16 ;  /* 0x0000000a040c723c */ /* 0x050fe20000001810 */
[----:B------:R-:W0:Y:S11]  /*4f050*/  LDSM.16.MT88.4 R16, [R28+0xc200] ;  /* 0x00c200001c10783b */ /* 0x000e360000004200 */
[----:B------:R-:W-:Y:S03]  /*4f060*/  @!UPT UIADD3 URZ, URZ, URZ, URZ ;  /* 0x0000003f3f3ff290 */ /* 0x000fe6000fffe03f */
[----:B------:R-:W-:Y:S01]  /*4f070*/  STL.64 [R1+0x3d0], R20 ;  /* 0x0003d01401007387 */ /* 0x000fe20000100a00 */
[----:B------:R-:W-:Y:S02]  /*4f080*/  STL.64 [R1+0x3d8], R22 ;  /* 0x0003d81601007387 */ /* 0x000fe40000100a00 */
[----:B------:R1:W-:Y:S02]  /*4f090*/  STL.64 [R1+0x5398], R10 ;  /* 0x0053980a01007387 */ /* 0x0003e40000100a00 */
[----:B------:R-:W2:Y:S03]  /*4f0a0*/  LDL.LU R24, [R1+0x6d0] ;  /* 0x0006d00001187983 */ /* 0x000ea60000300800 */
[----:B------:R-:W-:Y:S01]  /*4f0b0*/  STL.64 [R1+0x3c0], R12 ;  /* 0x0003c00c01007387 */ /* 0x000fe20000100a00 */
[----:B------:R-:W-:Y:S02]  /*4f0c0*/  STL.64 [R1+0x3c8], R14 ;  /* 0x0003c80e01007387 */ /* 0x000fe40000100a00 */
[----:B------:R-:W2:Y:S02]  /*4f0d0*/  LDL.LU R25, [R1+0x6d4] ;  /* 0x0006d40001197983 */ /* 0x000ea40000300800 */
[----:B------:R-:W3:Y:S01]  /*4f0e0*/  LDL.LU R26, [R1+0x6d8] ;  /* 0x0006d800011a7983 */ /* 0x000ee20000300800 */
[----:B------:R-:W3:Y:S01]  /*4f0f0*/  LDL.LU R27, [R1+0x6dc] ;  /* 0x0006dc00011b7983 */ /* 0x000ee20000300800 */
[----:B------:R-:W4:Y:S02]  /*4f100*/  LDL.LU R8, [R1+0x6e0] ;  /* 0x0006e00001087983 */ /* 0x000f240000300800 */
[----:B------:R-:W4:Y:S02]  /*4f110*/  LDL.LU R9, [R1+0x6e4] ;  /* 0x0006e40001097983 */ /* 0x000f240000300800 */
[----:B-1----:R-:W2:Y:S01]  /*4f120*/  LDL.LU R10, [R1+0x6e8] ;  /* 0x0006e800010a7983 */ /* 0x002ea20000300800 */
[----:B------:R-:W2:Y:S04]  /*4f130*/  LDL.LU R11, [R1+0x6ec] ;  /* 0x0006ec00010b7983 */ /* 0x000ea80000300800 */
[----:B--2---:R-:W-:Y:S01]  /*4f140*/  STL.64 [R1+0x53a8], R10 ;  /* 0x0053a80a01007387 */ /* 0x004fe20000100a00 */
[----:B----4-:R1:W-:Y:S03]  /*4f150*/  STL.64 [R1+0x53a0], R8 ;  /* 0x0053a00801007387 */ /* 0x0103e60000100a00 */
[----:B-1----:R-:W2:Y:S01]  /*4f160*/  LDL.LU R8, [R1+0x6f0] ;  /* 0x0006f00001087983 */ /* 0x002ea20000300800 */
[----:B------:R-:W2:Y:S02]  /*4f170*/  LDL.LU R9, [R1+0x6f4] ;  /* 0x0006f40001097983 */ /* 0x000ea40000300800 */
[----:B------:R-:W4:Y:S02]  /*4f180*/  LDL.LU R10, [R1+0x6f8] ;  /* 0x0006f800010a7983 */ /* 0x000f240000300800 */
[----:B------:R-:W4:Y:S02]  /*4f190*/  LDL.LU R11, [R1+0x6fc] ;  /* 0x0006fc00010b7983 */ /* 0x000f240000300800 */
[----:B----4-:R1:W-:Y:S01]  /*4f1a0*/  STL.64 [R1+0x53b8], R10 ;  /* 0x0053b80a01007387 */ /* 0x0103e20000100a00 */
[----:B--2---:R-:W-:Y:S03]  /*4f1b0*/  STL.64 [R1+0x53b0], R8 ;  /* 0x0053b00801007387 */ /* 0x004fe60000100a00 */
[----:B-1----:R-:W2:Y:S04]  /*4f1c0*/  LDL.64 R10, [R1+0x158] ;  /* 0x00015800010a7983 */ /* 0x002ea80000100a00 */
[----:B--2---:R1:W-:Y:S04]  /*4f1d0*/  STL.64 [R1+0x53c8], R10 ;  /* 0x0053c80a01007387 */ /* 0x0043e80000100a00 */
[----:B-1----:R-:W2:Y:S01]  /*4f1e0*/  LDL.64 R10, [R1+0x38] ;  /* 0x00003800010a7983 */ /* 0x002ea20000100a00 */
[----:B---3--:R1:W-:Y:S02]  /*4f1f0*/  STL.64 [R1+0x5390], R26 ;  /* 0x0053901a01007387 */ /* 0x0083e40000100a00 */
[----:B------:R3:W-:Y:S01]  /*4f200*/  STL.64 [R1+0x5388], R24 ;  /* 0x0053881801007387 */ /* 0x0007e20000100a00 */
[----:B-1----:R-:W4:Y:S04]  /*4f210*/  LDL.64 R26, [R1+0x138] ;  /* 0x00013800011a7983 */ /* 0x002f280000100a00 */
[----:B----4-:R1:W-:Y:S01]  /*4f220*/  STL.64 [R1+0x53c0], R26 ;  /* 0x0053c01a01007387 */ /* 0x0103e20000100a00 */
[----:B---3--:R-:W3:Y:S02]  /*4f230*/  LDL.LU R24, [R1+0x700] ;  /* 0x0007000001187983 */ /* 0x008ee40000300800 */
[----:B------:R-:W3:Y:S01]  /*4f240*/  LDL.LU R25, [R1+0x704] ;  /* 0x0007040001197983 */ /* 0x000ee20000300800 */
[----:B-1----:R-:W4:Y:S01]  /*4f250*/  LDL.LU R26, [R1+0x708] ;  /* 0x00070800011a7983 */ /* 0x002f220000300800 */
[----:B------:R-:W4:Y:S03]  /*4f260*/  LDL.LU R27, [R1+0x70c] ;  /* 0x00070c00011b7983 */ /* 0x000f260000300800 */
[----:B----4-:R-:W-:Y:S01]  /*4f270*/  STL.64 [R1+0x53d8], R26 ;  /* 0x0053d81a01007387 */ /* 0x010fe20000100a00 */
[----:B---3--:R1:W-:Y:S03]  /*4f280*/  STL.64 [R1+0x53d0], R24 ;  /* 0x0053d01801007387 */ /* 0x0083e60000100a00 */
[----:B-1----:R-:W2:Y:S01]  /*4f290*/  LDL.LU R24, [R1+0x710] ;  /* 0x0007100001187983 */ /* 0x002ea20000300800 */
[----:B------:R-:W2:Y:S02]  /*4f2a0*/  LDL.LU R25, [R1+0x714] ;  /* 0x0007140001197983 */ /* 0x000ea40000300800 */
[----:B------:R-:W2:Y:S02]  /*4f2b0*/  LDL.LU R26, [R1+0x718] ;  /* 0x00071800011a7983 */ /* 0x000ea40000300800 */
[----:B------:R-:W2:Y:S01]  /*4f2c0*/  LDL.LU R27, [R1+0x71c] ;  /* 0x00071c00011b7983 */ /* 0x000ea20000300800 */
[----:B------:R-:W3:Y:S01]  /*4f2d0*/  LDL.64 R14, [R1+0xf8] ;  /* 0x0000f800010e7983 */ /* 0x000ee20000100a00 */
[----:B------:R-:W-:Y:S02]  /*4f2e0*/  STL [R1+0x5278], R28 ;  /* 0x0052781c01007387 */ /* 0x000fe40000100800 */
[----:B0-----:R-:W-:Y:S02]  /*4f2f0*/  STL.64 [R1+0x5200], R18 ;  /* 0x0052001201007387 */ /* 0x001fe40000100a00 */
[----:B------:R-:W-:Y:S01]  /*4f300*/  STL.64 [R1+0x51f8], R16 ;  /* 0x0051f81001007387 */ /* 0x000fe20000100a00 */
[----:B------:R-:W4:Y:S01]  /*4f310*/  LDL.LU R20, [R1+0x6b0] ;  /* 0x0006b00001147983 */ /* 0x000f220000300800 */
[----:B------:R-:W4:Y:S02]  /*4f320*/  LDL.LU R21, [R1+0x6b4] ;  /* 0x0006b40001157983 */ /* 0x000f240000300800 */
[----:B------:R-:W2:Y:S02]  /*4f330*/  LDL.LU R22, [R1+0x6b8] ;  /* 0x0006b80001167983 */ /* 0x000ea40000300800 */
[----:B------:R-:W2:Y:S02]  /*4f340*/  LDL.LU R23, [R1+0x6bc] ;  /* 0x0006bc0001177983 */ /* 0x000ea40000300800 */
[----:B--2---:R0:W-:Y:S01]  /*4f350*/  STL.64 [R1+0x5360], R22 ;  /* 0x0053601601007387 */ /* 0x0041e20000100a00 */
[----:B----4-:R-:W-:Y:S03]  /*4f360*/  STL.64 [R1+0x5358], R20 ;  /* 0x0053581401007387 */ /* 0x010fe60000100a00 */
[----:B0-----:R-:W2:Y:S01]  /*4f370*/  LDL.64 R22, [R1+0x118] ;  /* 0x0001180001167983 */ /* 0x001ea20000100a00 */
[----:B------:R-:W-:Y:S01]  /*4f380*/  HMMA.16816.F32 R24, R4, R10, R24 ;  /* 0x0000000a0418723c */ /* 0x000fe20000001818 */
[----:B------:R-:W-:-:S02]  /*4f390*/  IMAD.MOV.U32 R13, RZ, RZ, R10 ;  /* 0x000000ffff0d7224 */ /* 0x000fc400078e000a */
[----:B------:R-:W-:Y:S01]  /*4f3a0*/  IMAD.MOV.U32 R12, RZ, RZ, R11 ;  /* 0x000000ffff0c7224 */ /* 0x000fe200078e000b */
[----:B--2---:R0:W-:Y:S04]  /*4f3b0*/  STL.64 [R1+0x5378], R22 ;  /* 0x0053781601007387 */ /* 0x0041e80000100a00 */
[----:B0-----:R-:W2:Y:S11]  /*4f3c0*/  LDL.64 R22, [R1+0x128] ;  /* 0x0001280001167983 */ /* 0x001eb60000100a00 */
[----:B------:R-:W-:Y:S04]  /*4f3d0*/  @!UPT UIADD3 URZ, URZ, URZ, URZ ;  /* 0x0000003f3f3ff290 */ /* 0x000fe8000fffe03f */
[----:B------:R-:W-:Y:S02]  /*4f3e0*/  STL.64 [R1+0x710], R24 ;  /* 0x0007101801007387 */ /* 0x000fe40000100a00 */
[----:B------:R0:W-:Y:S02]  /*4f3f0*/  STL.64 [R1+0x718], R26 ;  /* 0x0007181a01007387 */ /* 0x0001e40000100a00 */
[----:B0-----:R-:W4:Y:S01]  /*4f400*/  LDL.LU.64 R26, [R1+0x53d8] ;  /* 0x0053d800011a7983 */ /* 0x001f220000300a00 */
[----:B------:R-:W4:Y:S02]  /*4f410*/  LDL.LU.64 R24, [R1+0x53d0] ;  /* 0x0053d00001187983 */ /* 0x000f240000300a00 */
[----:B------:R-:W4:Y:S02]  /*4f420*/  LDL.LU.64 R10, [R1+0x53c8] ;  /* 0x0053c800010a7983 */ /* 0x000f240000300a00 */
[----:B---3--:R-:W-:Y:S01]  /*4f430*/  STL.64 [R1+0x5370], R14 ;  /* 0x0053700e01007387 */ /* 0x008fe20000100a00 */
[----:B------:R0:W-:Y:S04]  /*4f440*/  STL.64 [R1+0x5368], R12 ;  /* 0x0053680c01007387 */ /* 0x0001e80000100a00 */
[----:B0-----:R-:W3:Y:S01]  /*4f450*/  LDL.LU R12, [R1+0x6c0] ;  /* 0x0006c000010c7983 */ /* 0x001ee20000300800 */
[----:B------:R-:W3:Y:S02]  /*4f460*/  LDL.LU R13, [R1+0x6c4] ;  /* 0x0006c400010d7983 */ /* 0x000ee40000300800 */
[----:B------:R-:W3:Y:S02]  /*4f470*/  LDL.LU R14, [R1+0x6c8] ;  /* 0x0006c800010e7983 */ /* 0x000ee40000300800 */
[----:B------:R-:W3:Y:S01]  /*4f480*/  LDL.LU R15, [R1+0x6cc] ;  /* 0x0006cc00010f7983 */ /* 0x000ee20000300800 */
[----:B----4-:R-:W-:Y:S01]  /*4f490*/  HMMA.16816.F32 R24, R4, R10, R24 ;  /* 0x0000000a0418723c */ /* 0x010fe20000001818 */
        /* <DEDUP_REMOVED lines=8> */
[----:B------:R-:W-:Y:S02]  /*4f520*/  IMAD.MOV.U32 R18, RZ, RZ, R29 ;  /* 0x000000ffff127224 */ /* 0x000fe400078e001d */
[----:B------:R-:W-:-:S07]  /*4f530*/  IMAD.MOV.U32 R19, RZ, RZ, R3 ;  /* 0x000000ffff137224 */ /* 0x000fce00078e0003 */
        /* <DEDUP_REMOVED lines=8> */
[----:B----4-:R-:W-:Y:S01]  /*4f5c0*/  IMAD.MOV.U32 R3, RZ, RZ, R27 ;  /* 0x000000ffff037224 */ /* 0x010fe200078e001b */
[C---:B--2---:R-:W-:Y:S11]  /*4f5d0*/  HMMA.16816.F32 R8, R4.reuse, R26, R8 ;  /* 0x0000001a0408723c */ /* 0x044ff60000001808 */
[----:B------:R-:W-:Y:S11]  /*4f5e0*/  @!UPT UIADD3 URZ, URZ, URZ, URZ ;  /* 0x0000003f3f3ff290 */ /* 0x000ff6000fffe03f */
[----:B------:R-:W-:Y:S01]  /*4f5f0*/  @!UPT UIADD3 URZ, URZ, URZ, URZ ;  /* 0x0000003f3f3ff290 */ /* 0x000fe2000fffe03f */
[----:B------:R0:W-:Y:S01]  /*4f600*/  STL.64 [R1+0x6e0], R8 ;  /* 0x0006e00801007387 */ /* 0x0001e20000100a00 */
[----:B------:R1:W-:Y:S02]  /*4f610*/  STL.64 [R1+0x6e8], R10 ;  /* 0x0006e80a01007387 */ /* 0x0003e40000100a00 */
[----:B0-----:R-:W-:Y:S01]  /*4f620*/  IMAD.MOV.U32 R8, RZ, RZ, R26 ;  /* 0x000000ffff087224 */ /* 0x001fe200078e001a */
[----:B-1----:R-:W2:Y:S01]  /*4f630*/  LDL.LU.64 R10, [R1+0x5398] ;  /* 0x00539800010a7983 */ /* 0x002ea20000300a00 */
[----:B------:R-:W4:Y:S02]  /*4f640*/  LDL.LU.64 R26, [R1+0x5390] ;  /* 0x00539000011a7983 */ /* 0x000f240000300a00 */
[----:B------:R-:W4:Y:S02]  /*4f650*/  LDL.LU.64 R24, [R1+0x5388] ;  /* 0x0053880001187983 */ /* 0x000f240000300a00 */
[----:B------:R-:W-:Y:S01]  /*4f660*/  STL [R1+0x5280], R3 ;  /* 0x0052800301007387 */ /* 0x000fe20000100800 */
[----:B------:R-:W-:Y:S01]  /*4f670*/  STL [R1+0x527c], R8 ;  /* 0x00527c0801007387 */ /* 0x000fe20000100800 */
[----:B------:R-:W-:Y:S01]  /*4f680*/  IMAD.MOV.U32 R9, RZ, RZ, R23 ;  /* 0x000000ffff097224 */ /* 0x000fe200078e0017 */
[C---:B----4-:R-:W-:Y:S11]  /*4f690*/  HMMA.16816.F32 R24, R4.reuse, R22, R24 ;  /* 0x000000160418723c */ /* 0x050ff60000001818 */
[----:B------:R-:W-:Y:S11]  /*4f6a0*/  @!UPT UIADD3 URZ, URZ, URZ, URZ ;  /* 0x0000003f3f3ff290 */ /* 0x000ff6000fffe03f */
[----:B------:R-:W-:Y:S01]  /*4f6b0*/  @!UPT UIADD3 URZ, URZ, URZ, URZ ;  /* 0x0000003f3f3ff290 */ /* 0x000fe2000fffe03f */
[----:B------:R0:W-:Y:S01]  /*4f6c0*/  STL.64 [R1+0x6d0], R24 ;  /* 0x0006d01801007387 */ /* 0x0001e20000100a00 */
[----:B------:R1:W-:Y:S02]  /*4f6d0*/  STL.64 [R1+0x6d8], R26 ;  /* 0x0006d81a01007387 */ /* 0x0003e40000100a00 */
[----:B0-----:R-:W-:Y:S01]  /*4f6e0*/  IMAD.MOV.U32 R24, RZ, RZ, R22 ;  /* 0x000000ffff187224 */ /* 0x001fe200078e0016 */
[----:B-1----:R-:W4:Y:S01]  /*4f6f0*/  LDL.LU.64 R26, [R1+0x5380] ;  /* 0x00538000011a7983 */ /* 0x002f220000300a00 */
[----:B------:R-:W3:Y:S02]  /*4f700*/  LDL.LU.64 R22, [R1+0x5378] ;  /* 0x0053780001167983 */ /* 0x000ee40000300a00 */
[----:B------:R-:W-:Y:S01]  /*4f710*/  STL [R1+0x5288], R9 ;  /* 0x0052880901007387 */ /* 0x000fe20000100800 */
[----:B------:R-:W-:Y:S01]  /*4f720*/  STL [R1+0x5284], R24 ;  /* 0x0052841801007387 */ /* 0x000fe20000100800 */
[----:B------:R-:W-:Y:S02]  /*4f730*/  IMAD.MOV.U32 R18, RZ, RZ, R17 ;  /* 0x000000ffff127224 */ /* 0x000fe400078e0011 */
[----:B------:R-:W-:Y:S01]  /*4f740*/  IMAD.MOV.U32 R19, RZ, RZ, R16 ;  /* 0x000000ffff137224 */ /* 0x000fe200078e0010 */
[----:B---3--:R-:W-:Y:S01]  /*4f750*/  HMMA.16816.F32 R12, R4, R22, R12 ;  /* 0x00000016040c723c */ /* 0x008fe2000000180c */
[----:B------:R-:W-:-:S02]  /*4f760*/  IMAD.MOV.U32 R25, RZ, RZ, R23 ;  /* 0x000000ffff197224 */ /* 0x000fc400078e0017 */
[----:B------:R-:W-:Y:S11]  /*4f770*/  IMAD.MOV.U32 R29, RZ, RZ, R22 ;  /* 0x000000ffff1d7224 */ /* 0x000ff600078e0016 */
[----:B------:R-:W-:Y:S09]  /*4f780*/  @!UPT UIADD3 URZ, URZ, URZ, URZ ;  /* 0x0000003f3f3ff290 */ /* 0x000ff2000fffe03f */
[----:B------:R-:W-:Y:S01]  /*4f790*/  STL.64 [R1+0x6c0], R12 ;  /* 0x0006c00c01007387 */ /* 0x000fe20000100a00 */
[----:B------:R0:W-:Y:S03]  /*4f7a0*/  STL.64 [R1+0x6c8], R14 ;  /* 0x0006c80e01007387 */ /* 0x0001e60000100a00 */
[----:B0-----:R-:W3:Y:S01]  /*4f7b0*/  LDL.LU.64 R14, [R1+0x5370] ;  /* 0x00537000010e7983 */ /* 0x001ee20000300a00 */
[----:B------:R-:W2:Y:S02]  /*4f7c0*/  LDL.LU.64 R12, [R1+0x5368] ;  /* 0x00536800010c7983 */ /* 0x000ea40000300a00 */
[----:B------:R-:W2:Y:S02]  /*4f7d0*/  LDL.LU.64 R22, [R1+0x5360] ;  /* 0x0053600001167983 */ /* 0x000ea40000300a00 */
[----:B------:R-:W2:Y:S01]  /*4f7e0*/  LDL.LU.64 R20, [R1+0x5358] ;  /* 0x0053580001147983 */ /* 0x000ea20000300a00 */
[----:B----4-:R-:W-:Y:S01]  /*4f7f0*/  STL.64 [R1+0x5348], R26 ;  /* 0x0053481a01007387 */ /* 0x010fe20000100a00 */
[----:B------:R0:W-:Y:S02]  /*4f800*/  STL [R1+0x5340], R25 ;  /* 0x0053401901007387 */ /* 0x0001e40000100800 */
[----:B------:R-:W3:Y:S01]  /*4f810*/  LDL.LU R24, [R1+0x6a0] ;  /* 0x0006a00001187983 */ /* 0x000ee20000300800 */
[----:B0-----:R-:W3:Y:S01]  /*4f820*/  LDL.LU R25, [R1+0x6a4] ;  /* 0x0006a40001197983 */ /* 0x001ee20000300800 */
[----:B------:R-:W3:Y:S02]  /*4f830*/  LDL.LU R26, [R1+0x6a8] ;  /* 0x0006a800011a7983 */ /* 0x000ee40000300800 */
[----:B------:R-:W3:Y:S02]  /*4f840*/  LDL.LU R27, [R1+0x6ac] ;  /* 0x0006ac00011b7983 */ /* 0x000ee40000300800 */
[----:B------:R0:W-:Y:S02]  /*4f850*/  STL.64 [R1+0x52a0], R18 ;  /* 0x0052a01201007387 */ /* 0x0001e40000100a00 */
[----:B0-----:R-:W2:Y:S01]  /*4f860*/  LDL.64 R18, [R1+0x108] ;  /* 0x0001080001127983 */ /* 0x001ea20000100a00 */
[----:B------:R-:W-:Y:S01]  /*4f870*/  STL [R1+0x528c], R29 ;  /* 0x00528c1d01007387 */ /* 0x000fe20000100800 */
[----:B--2---:R-:W-:Y:S01]  /*4f880*/  HMMA.16816.F32 R20, R4, R18, R20 ;  /* 0x000000120414723c */ /* 0x004fe20000001814 */
[----:B------:R-:W-:-:S02]  /*4f890*/  IMAD.MOV.U32 R8, RZ, RZ, R18 ;  /* 0x000000ffff087224 */ /* 0x000fc400078e0012 */
[----:B------:R-:W-:-:S04]  /*4f8a0*/  IMAD.MOV.U32 R28, RZ, RZ, R19 ;  /* 0x000000ffff1c7224 */ /* 0x000fc800078e0013 */
[----:B------:R-:W-:Y:S02]  /*4f8b0*/  IMAD.MOV.U32 R18, RZ, RZ, R13 ;  /* 0x000000ffff127224 */ /* 0x000fe400078e000d */
[----:B------:R-:W-:Y:S11]  /*4f8c0*/  IMAD.MOV.U32 R19, RZ, RZ, R12 ;  /* 0x000000ffff137224 */ /* 0x000ff600078e000c */
[----:B------:R-:W-:Y:S03]  /*4f8d0*/  @!UPT UIADD3 URZ, URZ, URZ, URZ ;  /* 0x0000003f3f3ff290 */ /* 0x000fe6000fffe03f */
[----:B------:R0:W-:Y:S01]  /*4f8e0*/  STL.64 [R1+0x6b0], R20 ;  /* 0x0006b01401007387 */ /* 0x0001e20000100a00 */
[----:B------:R-:W-:Y:S03]  /*4f8f0*/  STL.64 [R1+0x6b8], R22 ;  /* 0x0006b81601007387 */ /* 0x000fe60000100a00 */
[----:B0-----:R-:W2:Y:S01]  /*4f900*/  LDL.LU.64 R20, [R1+0x5350] ;  /* 0x0053500001147983 */ /* 0x001ea20000300a00 */
[----:B------:R3:W-:Y:S02]  /*4f910*/  STL.64 [R1+0x52b8], R18 ;  /* 0x0052b81201007387 */ /* 0x0007e40000100a00 */
[----:B---3--:R-:W-:Y:S01]  /*4f920*/  HMMA.16816.F32 R16, R4, R14, R24 ;  /* 0x0000000e0410723c */ /* 0x008fe20000001818 */
[----:B------:R-:W-:Y:S02]  /*4f930*/  IMAD.MOV.U32 R29, RZ, RZ, R14 ;  /* 0x000000ffff1d7224 */ /* 0x000fe400078e000e */
[----:B------:R-:W-:Y:S11]  /*4f940*/  IMAD.MOV.U32 R9, RZ, RZ, R15 ;  /* 0x000000ffff097224 */ /* 0x000ff600078e000f */
[----:B------:R-:W-:Y:S09]  /*4f950*/  @!UPT UIADD3 URZ, URZ, URZ, URZ ;  /* 0x0000003f3f3ff290 */ /* 0x000ff2000fffe03f */
[----:B------:R-:W-:Y:S01]  /*4f960*/  STL.64 [R1+0x6a0], R16 ;  /* 0x0006a01001007387 */ /* 0x000fe20000100a00 */
[----:B------:R-:W-:Y:S02]  /*4f970*/  STL.64 [R1+0x6a8], R18 ;  /* 0x0006a81201007387 */ /* 0x000fe40000100a00 */
[----:B------:R-:W3:Y:S02]  /*4f980*/  LDL.LU R12, [R1+0x370] ;  /* 0x00037000010c7983 */ /* 0x000ee40000300800 */
[----:B------:R-:W3:Y:S01]  /*4f990*/  LDL.LU R13, [R1+0x374] ;  /* 0x00037400010d7983 */ /* 0x000ee20000300800 */
[----:B------:R-:W4:Y:S01]  /*4f9a0*/  LDL.LU R14, [R1+0x378] ;  /* 0x00037800010e7983 */ /* 0x000f220000300800 */
[----:B------:R-:W4:Y:S03]  /*4f9b0*/  LDL.LU R15, [R1+0x37c] ;  /* 0x00037c00010f7983 */ /* 0x000f260000300800 */
[----:B----4-:R0:W-:Y:S01]  /*4f9c0*/  STL.64 [R1+0x52e8], R14 ;  /* 0x0052e80e01007387 */ /* 0x0101e20000100a00 */
[----:B---3--:R-:W-:Y:S03]  /*4f9d0*/  STL.64 [R1+0x52e0], R12 ;  /* 0x0052e00c01007387 */ /* 0x008fe60000100a00 */
[----:B0-----:R-:W3:Y:S04]  /*4f9e0*/  LDL.64 R14, [R1+0x8] ;  /* 0x00000800010e7983 */ /* 0x001ee80000100a00 */
[----:B---3--:R2:W-:Y:S01]  /*4f9f0*/  STL.64 [R1+0x52f0], R14 ;  /* 0x0052f00e01007387 */ /* 0x0085e20000100a00 */
[----:B------:R-:W3:Y:S02]  /*4fa00*/  LDL.LU R24, [R1+0x690] ;  /* 0x0006900001187983 */ /* 0x000ee40000300800 */
[----:B------:R-:W3:Y:S02]  /*4fa10*/  LDL.LU R25, [R1+0x694] ;  /* 0x0006940001197983 */ /* 0x000ee40000300800 */
[----:B------:R-:W3:Y:S01]  /*4fa20*/  LDL.LU R26, [R1+0x698] ;  /* 0x00069800011a7983 */ /* 0x000ee20000300800 */
[----:B------:R-:W3:Y:S01]  /*4fa30*/  LDL.LU R27, [R1+0x69c] ;  /* 0x00069c00011b7983 */ /* 0x000ee20000300800 */
[----:B------:R-:W3:Y:S02]  /*4fa40*/  LDL.64 R22, [R1+0xe8] ;  /* 0x0000e80001167983 */ /* 0x000ee40000100a00 */
[----:B--2---:R-:W-:-:S02]  /*4fa50*/  IMAD.MOV.U32 R14, RZ, RZ, R21 ;  /* 0x000000ffff0e7224 */ /* 0x004fc400078e0015 */
[----:B------:R-:W-:-:S05]  /*4fa60*/  IMAD.MOV.U32 R15, RZ, RZ, R20 ;  /* 0x000000ffff0f7224 */ /* 0x000fca00078e0014 */
[----:B------:R0:W-:Y:S02]  /*4fa70*/  STL.64 [R1+0x5308], R14 ;  /* 0x0053080e01007387 */ /* 0x0001e40000100a00 */
[----:B0-----:R-:W-:Y:S02]  /*4fa80*/  IMAD.MOV.U32 R14, RZ, RZ, R2 ;  /* 0x000000ffff0e7224 */ /* 0x001fe400078e0002 */
[----:B------:R-:W-:-:S05]  /*4fa90*/  IMAD.MOV.U32 R15, RZ, RZ, R0 ;  /* 0x000000ffff0f7224 */ /* 0x000fca00078e0000 */
[----:B------:R0:W-:Y:S01]  /*4faa0*/  STL.64 [R1+0x5330], R14 ;  /* 0x0053300e01007387 */ /* 0x0001e20000100a00 */
[----:B------:R-:W2:Y:S02]  /*4fab0*/  LDL.LU R12, [R1+0x3b0] ;  /* 0x0003b000010c7983 */ /* 0x000ea40000300800 */
[----:B------:R-:W2:Y:S01]  /*4fac0*/  LDL.LU R13, [R1+0x3b4] ;  /* 0x0003b400010d7983 */ /* 0x000ea20000300800 */
[----:B0-----:R-:W2:Y:S01]  /*4fad0*/  LDL.LU R14, [R1+0x3b8] ;  /* 0x0003b800010e7983 */ /* 0x001ea20000300800 */
[----:B------:R-:W2:Y:S02]  /*4fae0*/  LDL.LU R15, [R1+0x3bc] ;  /* 0x0003bc00010f7983 */ /* 0x000ea40000300800 */
[----:B------:R-:W-:Y:S02]  /*4faf0*/  STL.64 [R1+0x52c8], R10 ;  /* 0x0052c80a01007387 */ /* 0x000fe40000100a00 */
        /* <DEDUP_REMOVED lines=11> */
[C---:B---3--:R-:W-:Y:S01]  /*4fbb0*/  HMMA.16816.F32 R24, R4.reuse, R22, R24 ;  /* 0x000000160418723c */ /* 0x048fe20000001818 */
[----:B------:R-:W-:Y:S01]  /*4fbc0*/  IMAD.MOV.U32 R3, RZ, RZ, R23 ;  /* 0x000000ffff037224 */ /* 0x000fe200078e0017 */
[----:B----4-:R-:W-:Y:S01]  /*4fbd0*/  STL.64 [R1+0x5318], R10 ;  /* 0x0053180a01007387 */ /* 0x010fe20000100a00 */
        /* <DEDUP_REMOVED lines=8> */
[----:B------:R-:W3:Y:S06]  /*4fc60*/  LDL.LU R19, [R1+0x35c] ;  /* 0x00035c0001137983 */ /* 0x000eec0000300800 */
[----:B------:R0:W-:Y:S01]  /*4fc70*/  STL.64 [R1+0x690], R24 ;  /* 0x0006901801007387 */ /* 0x0001e20000100a00 */
[----:B------:R1:W-:Y:S02]  /*4fc80*/  STL.64 [R1+0x698], R26 ;  /* 0x0006981a01007387 */ /* 0x0003e40000100a00 */
[----:B0-----:R-:W-:Y:S01]  /*4fc90*/  IMAD.MOV.U32 R24, RZ, RZ, R22 ;  /* 0x000000ffff187224 */ /* 0x001fe200078e0016 */
[----:B-1----:R-:W4:Y:S01]  /*4fca0*/  LDL.LU.64 R26, [R1+0x5348] ;  /* 0x00534800011a7983 */ /* 0x002f220000300a00 */
[----:B------:R-:W2:Y:S02]  /*4fcb0*/  LDL.LU R25, [R1+0x5340] ;  /* 0x0053400001197983 */ /* 0x000ea40000300800 */
[----:B------:R-:W2:Y:S02]  /*4fcc0*/  LDL.LU.64 R22, [R1+0x5338] ;  /* 0x0053380001167983 */ /* 0x000ea40000300a00 */
[----:B--2---:R-:W-:Y:S01]  /*4fcd0*/  HMMA.16816.F32 R4, R4, R22, R12 ;  /* 0x000000160404723c */ /* 0x004fe2000000180c */
        /* <DEDUP_REMOVED lines=33> */
[----:B------:R-:W4:Y:S01]  /*4fef0*/  LDL.LU.64 R14, [R1+0x52e8] ;  /* 0x0052e800010e7983 */ /* 0x000f220000300a00 */
[----:B------:R-:W4:Y:S02]  /*4ff00*/  LDL.LU.64 R12, [R1+0x52e0] ;  /* 0x0052e000010c7983 */ /* 0x000f240000300a00 */
[----:B------:R0:W-:Y:S02]  /*4ff10*/  STL.64 [R1+0x5298], R4 ;  /* 0x0052980401007387 */ /* 0x0001e40000100a00 */
[----:B0-----:R-:W3:Y:S01]  /*4ff20*/  LDL.LU R4, [R1+0x330] ;  /* 0x0003300001047983 */ /* 0x001ee20000300800 */
[----:B------:R-:W3:Y:S02]  /*4ff30*/  LDL.LU R5, [R1+0x334] ;  /* 0x0003340001057983 */ /* 0x000ee40000300800 */
[----:B------:R-:W2:Y:S02]  /*4ff40*/  LDL.LU R6, [R1+0x338] ;  /* 0x0003380001067983 */ /* 0x000ea40000300800 */
[----:B------:R-:W2:Y:S01]  /*4ff50*/  LDL.LU R7, [R1+0x33c] ;  /* 0x00033c0001077983 */ /* 0x000ea20000300800 */
[C---:B----4-:R-:W-:Y:S01]  /*4ff60*/  HMMA.16816.F32 R12, R20.reuse, R26, R12 ;  /* 0x0000001a140c723c */ /* 0x050fe2000000180c */
[----:B--2---:R-:W-:Y:S01]  /*4ff70*/  STL.64 [R1+0x52b0], R6 ;  /* 0x0052b00601007387 */ /* 0x004fe20000100a00 */
[----:B---3--:R0:W-:Y:S03]  /*4ff80*/  STL.64 [R1+0x52a8], R4 ;  /* 0x0052a80401007387 */ /* 0x0081e60000100a00 */
        /* <DEDUP_REMOVED lines=8> */
[----:B------:R-:W4:Y:S02]  /*50010*/  LDL.LU.64 R12, [R1+0x52d0] ;  /* 0x0052d000010c7983 */ /* 0x000f240000300a00 */
[----:B------:R-:W-:Y:S01]  /*50020*/  STL.64 [R1+0x51c0], R26 ;  /* 0x0051c01a01007387 */ /* 0x000fe20000100a00 */
[C---:B---3--:R-:W-:Y:S11]  /*50030*/  HMMA.16816.F32 R8, R20.reuse, R14, R8 ;  /* 0x0000000e1408723c */ /* 0x048ff60000001808 */
[----:B------:R-:W-:Y:S11]  /*50040*/  @!UPT UIADD3 URZ, URZ, URZ, URZ ;  /* 0x0000003f3f3ff290 */ /* 0x000ff6000fffe03f */
[----:B------:R-:W-:Y:S01]  /*50050*/  @!UPT UIADD3 URZ, URZ, URZ, URZ ;  /* 0x0000003f3f3ff290 */ /* 0x000fe2000fffe03f */
[----:B------:R-:W-:Y:S01]  /*50060*/  STL.64 [R1+0x360], R8 ;  /* 0x0003600801007387 */ /* 0x000fe20000100a00 */
[----:B------:R0:W-:Y:S03]  /*50070*/  STL.64 [R1+0x368], R10 ;  /* 0x0003680a01007387 */ /* 0x0001e60000100a00 */
        /* <DEDUP_REMOVED lines=27> */
[----:B0-----:R-:W4:Y:S01]  /*50230*/  LDL.LU.64 R18, [R1+0x5290] ;  /* 0x0052900001127983 */ /* 0x001f220000300a00 */
[----:B------:R-:W-:Y:S02]  /*50240*/  IMAD.MOV.U32 R6, RZ, RZ, R29 ;  /* 0x000000ffff067224 */ /* 0x000fe400078e001d */
[----:B--2---:R-:W-:Y:S02]  /*50250*/  IMAD.MOV.U32 R26, RZ, RZ, R5 ;  /* 0x000000ffff1a7224 */ /* 0x004fe400078e0005 */
[----:B------:R-:W-:Y:S01]  /*50260*/  IMAD.MOV.U32 R27, RZ, RZ, R4 ;  /* 0x000000ffff1b7224 */ /* 0x000fe200078e0004 */
[----:B----4-:R-:W-:Y:S11]  /*50270*/  HMMA.16816.F32 R12, R20, R18, R12 ;  /* 0x00000012140c723c */ /* 0x010ff6000000180c */
[----:B------:R-:W-:Y:S11]  /*50280*/  @!UPT UIADD3 URZ, URZ, URZ, URZ ;  /* 0x0000003f3f3ff290 */ /* 0x000ff6000fffe03f */
[----:B------:R-:W-:Y:S01]  /*50290*/  @!UPT UIADD3 URZ, URZ, URZ, URZ ;  /* 0x0000003f3f3ff290 */ /* 0x000fe2000fffe03f */
[----:B------:R0:W-:Y:S01]  /*502a0*/  STL.64 [R1+0x320], R12 ;  /* 0x0003200c01007387 */ /* 0x0001e20000100a00 */
[----:B------:R1:W-:Y:S02]  /*502b0*/  STL.64 [R1+0x328], R14 ;  /* 0x0003280e01007387 */ /* 0x0003e40000100a00 */
[----:B------:R-:W-:Y:S01]  /*502c0*/  STL.64 [R1+0x51d8], R26 ;  /* 0x0051d81a01007387 */ /* 0x000fe20000100a00 */
[----:B0-----:R-:W2:Y:S01]  /*502d0*/  LDL.LU R12, [R1+0x280] ;  /* 0x00028000010c7983 */ /* 0x001ea20000300800 */
[----:B------:R-:W2:Y:S02]  /*502e0*/  LDL.LU R13, [R1+0x284] ;  /* 0x00028400010d7983 */ /* 0x000ea40000300800 */
[----:B-1----:R-:W3:Y:S02]  /*502f0*/  LDL.LU R14, [R1+0x288] ;  /* 0x00028800010e7983 */ /* 0x002ee40000300800 */
[----:B------:R-:W3:Y:S01]  /*50300*/  LDL.LU R15, [R1+0x28c] ;  /* 0x00028c00010f7983 */ /* 0x000ee20000300800 */
[----:B------:R-:W4:Y:S01]  /*50310*/  LDL.LU R16, [R1+0x2c0] ;  /* 0x0002c00001107983 */ /* 0x000f220000300800 */
[----:B------:R-:W4:Y:S02]  /*50320*/  LDL.LU R17, [R1+0x2c4] ;  /* 0x0002c40001117983 */ /* 0x000f240000300800 */
[----:B------:R-:W2:Y:S02]  /*50330*/  LDL.LU R18, [R1+0x2c8] ;  /* 0x0002c80001127983 */ /* 0x000ea40000300800 */
[----:B------:R-:W2:Y:S01]  /*50340*/  LDL.LU R19, [R1+0x2cc] ;  /* 0x0002cc0001137983 */ /* 0x000ea20000300800 */
[----:B------:R-:W3:Y:S01]  /*50350*/  LDL.LU R29, [R1+0x528c] ;  /* 0x00528c00011d7983 */ /* 0x000ee20000300800 */
[----:B------:R-:W-:-:S02]  /*50360*/  IMAD.MOV.U32 R7, RZ, RZ, R9 ;  /* 0x000000ffff077224 */ /* 0x000fc400078e0009 */
[----:B------:R-:W3:Y:S02]  /*50370*/  LDL.LU R9, [R1+0x5288] ;  /* 0x0052880001097983 */ /* 0x000ee40000300800 */
[----:B------:R-:W-:Y:S01]  /*50380*/  IMAD.MOV.U32 R11, RZ, RZ, R25 ;  /* 0x000000ffff0b7224 */ /* 0x000fe200078e0019 */
[----:B------:R0:W-:Y:S02]  /*50390*/  STL.64 [R1+0x5228], R6 ;  /* 0x0052280601007387 */ /* 0x0001e40000100a00 */
[----:B0-----:R-:W-:Y:S02]  /*503a0*/  IMAD.MOV.U32 R6, RZ, RZ, R8 ;  /* 0x000000ffff067224 */ /* 0x001fe400078e0008 */
[----:B------:R-:W-:Y:S01]  /*503b0*/  IMAD.MOV.U32 R7, RZ, RZ, R28 ;  /* 0x000000ffff077224 */ /* 0x000fe200078e001c */
[----:B--2---:R0:W-:Y:S01]  /*503c0*/  STL.64 [R1+0x5210], R18 ;  /* 0x0052101201007387 */ /* 0x0041e20000100a00 */
[----:B----4-:R-:W-:Y:S02]  /*503d0*/  STL.64 [R1+0x5208], R16 ;  /* 0x0052081001007387 */ /* 0x010fe40000100a00 */
[----:B---3--:R-:W-:-:S02]  /*503e0*/  IMAD.MOV.U32 R10, RZ, RZ, R29 ;  /* 0x000000ffff0a7224 */ /* 0x008fc400078e001d */
[----:B0-----:R-:W-:Y:S02]  /*503f0*/  IMAD.MOV.U32 R18, RZ, RZ, R24 ;  /* 0x000000ffff127224 */ /* 0x001fe400078e0018 */
[----:B------:R-:W-:Y:S01]  /*50400*/  IMAD.MOV.U32 R19, RZ, RZ, R3 ;  /* 0x000000ffff137224 */ /* 0x000fe200078e0003 */
[----:B------:R-:W2:Y:S01]  /*50410*/  LDL.LU R24, [R1+0x5284] ;  /* 0x0052840001187983 */ /* 0x000ea20000300800 */
[----:B------:R-:W3:Y:S02]  /*50420*/  LDL.LU R3, [R1+0x5280] ;  /* 0x0052800001037983 */ /* 0x000ee40000300800 */
[----:B------:R-:W4:Y:S02]  /*50430*/  LDL.LU R8, [R1+0x527c] ;  /* 0x00527c0001087983 */ /* 0x000f240000300800 */
[----:B------:R-:W3:Y:S01]  /*50440*/  LDL.LU R28, [R1+0x5278] ;  /* 0x00527800011c7983 */ /* 0x000ee20000300800 */
[----:B------:R0:W-:Y:S01]  /*50450*/  STL.64 [R1+0x5240], R6 ;  /* 0x0052400601007387 */ /* 0x0001e20000100a00 */
[----:B------:R1:W-:Y:S02]  /*50460*/  STL.64 [R1+0x5248], R10 ;  /* 0x0052480a01007387 */ /* 0x0003e40000100a00 */
[----:B------:R-:W3:Y:S02]  /*50470*/  LDL.LU R4, [R1+0x2f0] ;  /* 0x0002f00001047983 */ /* 0x000ee40000300800 */
[----:B------:R-:W3:Y:S01]  /*50480*/  LDL.LU R5, [R1+0x2f4] ;  /* 0x0002f40001057983 */ /* 0x000ee20000300800 */
[----:B0-----:R-:W3:Y:S01]  /*50490*/  LDL.LU R6, [R1+0x2f8] ;  /* 0x0002f80001067983 */ /* 0x001ee20000300800 */
[----:B------:R-:W3:Y:S02]  /*504a0*/  LDL.LU R7, [R1+0x2fc] ;  /* 0x0002fc0001077983 */ /* 0x000ee40000300800 */
[----:B-1----:R-:W-:-:S02]  /*504b0*/  IMAD.MOV.U32 R11, RZ, RZ, R9 ;  /* 0x000000ffff0b7224 */ /* 0x002fc400078e0009 */
[----:B--2---:R-:W-:Y:S01]  /*504c0*/  IMAD.MOV.U32 R10, RZ, RZ, R24 ;  /* 0x000000ffff0a7224 */ /* 0x004fe200078e0018 */
[----:B---3--:R-:W-:Y:S01]  /*504d0*/  STL.64 [R1+0x5258], R6 ;  /* 0x0052580601007387 */ /* 0x008fe20000100a00 */
[----:B------:R0:W-:Y:S03]  /*504e0*/  STL.64 [R1+0x5250], R4 ;  /* 0x0052500401007387 */ /* 0x0001e60000100a00 */
[----:B------:R-:W-:Y:S01]  /*504f0*/  STL.64 [R1+0x5260], R10 ;  /* 0x0052600a01007387 */ /* 0x000fe20000100a00 */
        /* <DEDUP_REMOVED lines=10> */
[----:B------:R0:W-:Y:S01]  /*505a0*/  STL.64 [R1+0x5220], R18 ;  /* 0x0052201201007387 */ /* 0x0001e20000100a00 */
        /* <DEDUP_REMOVED lines=8> */
[----:B------:R-:W2:Y:S02]  /*50630*/  LDL.LU R18, [R1+0x2e8] ;  /* 0x0002e80001127983 */ /* 0x000ea40000300800 */
[----:B------:R-:W2:Y:S01]  /*50640*/  LDL.LU R19, [R1+0x2ec] ;  /* 0x0002ec0001137983 */ /* 0x000ea20000300800 */
[----:B------:R-:W3:Y:S04]  /*50650*/  LDL.64 R26, [R1+0x18] ;  /* 0x00001800011a7983 */ /* 0x000ee80000100a00 */
[----:B---3--:R0:W-:Y:S04]  /*50660*/  STL.64 [R1+0x51e0], R26 ;  /* 0x0051e01a01007387 */ /* 0x0081e80000100a00 */
[----:B0-----:R-:W3:Y:S01]  /*50670*/  LDL.64 R26, [R1+0x28] ;  /* 0x00002800011a7983 */ /* 0x001ee20000100a00 */
[----:B----4-:R-:W-:-:S02]  /*50680*/  IMAD.MOV.U32 R10, RZ, RZ, R8 ;  /* 0x000000ffff0a7224 */ /* 0x010fc400078e0008 */
[----:B------:R-:W-:Y:S01]  /*50690*/  IMAD.MOV.U32 R11, RZ, RZ, R3 ;  /* 0x000000ffff0b7224 */ /* 0x000fe200078e0003 */
[----:B---3--:R0:W-:Y:S01]  /*506a0*/  STL.64 [R1+0x5218], R26 ;  /* 0x0052181a01007387 */ /* 0x0081e20000100a00 */
[----:B------:R-:W3:Y:S02]  /*506b0*/  LDL.LU R24, [R1+0x680] ;  /* 0x0006800001187983 */ /* 0x000ee40000300800 */
[----:B------:R-:W3:Y:S01]  /*506c0*/  LDL.LU R25, [R1+0x684] ;  /* 0x0006840001197983 */ /* 0x000ee20000300800 */
[----:B0-----:R-:W3:Y:S01]  /*506d0*/  LDL.LU R26, [R1+0x688] ;  /* 0x00068800011a7983 */ /* 0x001ee20000300800 */
[----:B------:R-:W3:Y:S02]  /*506e0*/  LDL.LU R27, [R1+0x68c] ;  /* 0x00068c00011b7983 */ /* 0x000ee40000300800 */
[----:B------:R-:W-:Y:S02]  /*506f0*/  STL.64 [R1+0x51d0], R14 ;  /* 0x0051d00e01007387 */ /* 0x000fe40000100a00 */
[----:B------:R0:W-:Y:S02]  /*50700*/  STL.64 [R1+0x51c8], R12 ;  /* 0x0051c80c01007387 */ /* 0x0001e40000100a00 */
[----:B0-----:R-:W4:Y:S01]  /*50710*/  LDL.LU R12, [R1+0x290] ;  /* 0x00029000010c7983 */ /* 0x001f220000300800 */
[----:B------:R-:W4:Y:S02]  /*50720*/  LDL.LU R13, [R1+0x294] ;  /* 0x00029400010d7983 */ /* 0x000f240000300800 */
[----:B------:R-:W2:Y:S02]  /*50730*/  LDL.LU R14, [R1+0x298] ;  /* 0x00029800010e7983 */ /* 0x000ea40000300800 */
[----:B------:R-:W2:Y:S01]  /*50740*/  LDL.LU R15, [R1+0x29c] ;  /* 0x00029c00010f7983 */ /* 0x000ea20000300800 */
[C---:B------:R-:W-:Y:S01]  /*50750*/  HMMA.16816.F32 R8, R20.reuse, R10, R4 ;  /* 0x0000000a1408723c */ /* 0x040fe20000001804 */
[----:B--2---:R-:W-:Y:S01]  /*50760*/  STL.64 [R1+0x51f0], R14 ;  /* 0x0051f00e01007387 */ /* 0x004fe20000100a00 */
[----:B----4-:R0:W-:Y:S03]  /*50770*/  STL.64 [R1+0x51e8], R12 ;  /* 0x0051e80c01007387 */ /* 0x0101e60000100a00 */
[----:B0-----:R-:W2:Y:S01]  /*50780*/  LDL.LU R12, [R1+0x2b0] ;  /* 0x0002b000010c7983 */ /* 0x001ea20000300800 */
[----:B------:R-:W2:Y:S02]  /*50790*/  LDL.LU R13, [R1+0x2b4] ;  /* 0x0002b400010d7983 */ /* 0x000ea40000300800 */
[----:B------:R-:W2:Y:S02]  /*507a0*/  LDL.LU R14, [R1+0x2b8] ;  /* 0x0002b800010e7983 */ /* 0x000ea40000300800 */
[----:B------:R-:W2:Y:S01]  /*507b0*/  LDL.LU R15, [R1+0x2bc] ;  /* 0x0002bc00010f7983 */ /* 0x000ea20000300800 */
[----:B------:R-:W4:Y:S01]  /*507c0*/  LDL.LU.64 R6, [R1+0x5270] ;  /* 0x0052700001067983 */ /* 0x000f220000300a00 */
[----:B------:R-:W4:Y:S11]  /*507d0*/  LDL.LU.64 R4, [R1+0x5268] ;  /* 0x0052680001047983 */ /* 0x000f360000300a00 */
[----:B------:R-:W-:Y:S02]  /*507e0*/  STL.64 [R1+0x310], R8 ;  /* 0x0003100801007387 */ /* 0x000fe40000100a00 */
[----:B------:R0:W-:Y:S02]  /*507f0*/  STL.64 [R1+0x318], R10 ;  /* 0x0003180a01007387 */ /* 0x0001e40000100a00 */
        /* <DEDUP_REMOVED lines=9> */
[----:B------:R-:W4:Y:S11]  /*50890*/  LDL.LU.64 R6, [R1+0x5240] ;  /* 0x0052400001067983 */ /* 0x000f360000300a00 */
[----:B------:R-:W-:Y:S10]  /*508a0*/  @!UPT UIADD3 URZ, URZ, URZ, URZ ;  /* 0x0000003f3f3ff290 */ /* 0x000ff4000fffe03f */
[----:B------:R0:W-:Y:S01]  /*508b0*/  STL.64 [R1+0x2f0], R8 ;  /* 0x0002f00801007387 */ /* 0x0001e20000100a00 */
[----:B------:R1:W-:Y:S03]  /*508c0*/  STL.64 [R1+0x2f8], R10 ;  /* 0x0002f80a01007387 */ /* 0x0003e60000100a00 */
[----:B0-----:R-:W2:Y:S01]  /*508d0*/  LDL.LU R8, [R1+0x270] ;  /* 0x0002700001087983 */ /* 0x001ea20000300800 */
[----:B------:R-:W2:Y:S02]  /*508e0*/  LDL.LU R9, [R1+0x274] ;  /* 0x0002740001097983 */ /* 0x000ea40000300800 */
[----:B-1----:R-:W2:Y:S02]  /*508f0*/  LDL.LU R10, [R1+0x278] ;  /* 0x00027800010a7983 */ /* 0x002ea40000300800 */
[----:B------:R-:W2:Y:S01]  /*50900*/  LDL.LU R11, [R1+0x27c] ;  /* 0x00027c00010b7983 */ /* 0x000ea20000300800 */
        /* <DEDUP_REMOVED lines=8> */
[----:B------:R-:W3:Y:S11]  /*50990*/  LDL.LU.64 R18, [R1+0x5220] ;  /* 0x0052200001127983 */ /* 0x000ef60000300a00 */
[----:B------:R-:W-:Y:S10]  /*509a0*/  @!UPT UIADD3 URZ, URZ, URZ, URZ ;  /* 0x0000003f3f3ff290 */ /* 0x000ff4000fffe03f */
[----:B------:R-:W-:Y:S01]  /*509b0*/  STL.64 [R1+0x2d0], R4 ;  /* 0x0002d00401007387 */ /* 0x000fe20000100a00 */
[----:B------:R-:W-:Y:S02]  /*509c0*/  STL.64 [R1+0x2d8], R6 ;  /* 0x0002d80601007387 */ /* 0x000fe40000100a00 */
[----:B------:R-:W0:Y:S02]  /*509d0*/  LDSM.16.MT88.4 R4, [R28+0xc280] ;  /* 0x00c280001c04783b */ /* 0x000e240000004200 */
[----:B0-----:R-:W-:Y:S02]  /*509e0*/  STL.64 [R1+0x5110], R6 ;  /* 0x0051100601007387 */ /* 0x001fe40000100a00 */
[----:B------:R-:W-:Y:S01]  /*509f0*/  STL.64 [R1+0x5108], R4 ;  /* 0x0051080401007387 */ /* 0x000fe20000100a00 */
[----:B---3--:R-:W-:Y:S01]  /*50a00*/  HMMA.16816.F32 R16, R20, R18, R24 ;  /* 0x000000121410723c */ /* 0x008fe20000001818 */
[----:B------:R-:W3:Y:S11]  /*50a10*/  LDL.LU.64 R26, [R1+0x5218] ;  /* 0x00521800011a7983 */ /* 0x000ef60000300a00 */
[----:B------:R-:W-:Y:S11]  /*50a20*/  @!UPT UIADD3 URZ, URZ, URZ, URZ ;  /* 0x0000003f3f3ff290 */ /* 0x000ff6000fffe03f */
[----:B------:R-:W-:Y:S01]  /*50a30*/  STL.64 [R1+0x680], R16 ;  /* 0x0006801001007387 */ /* 0x000fe20000100a00 */
[----:B------:R0:W-:Y:S03]  /*50a40*/  STL.64 [R1+0x688], R18 ;  /* 0x0006881201007387 */ /* 0x0001e60000100a00 */
[----:B0-----:R-:W4:Y:S01]  /*50a50*/  LDL.LU.64 R18, [R1+0x5210] ;  /* 0x0052100001127983 */ /* 0x001f220000300a00 */
[----:B------:R-:W4:Y:S02]  /*50a60*/  LDL.LU.64 R16, [R1+0x5208] ;  /* 0x0052080001107983 */ /* 0x000f240000300a00 */
[----:B------:R-:W-:Y:S02]  /*50a70*/  IMAD.MOV.U32 R6, RZ, RZ, R2 ;  /* 0x000000ffff067224 */ /* 0x000fe400078e0002 */
[----:B------:R-:W-:-:S07]  /*50a80*/  IMAD.MOV.U32 R7, RZ, RZ, R0 ;  /* 0x000000ffff077224 */ /* 0x000fce00078e0000 */
[----:B----4-:R-:W-:Y:S01]  /*50a90*/  HMMA.16816.F32 R20, R20, R6, R16 ;  /* 0x000000061414723c */ /* 0x010fe20000001810 */
[----:B------:R-:W2:Y:S01]  /*50aa0*/  LDL.LU.64 R18, [R1+0x5200] ;  /* 0x0052000001127983 */ /* 0x000ea20000300a00 */
[----:B------:R-:W2:Y:S11]  /*50ab0*/  LDL.LU.64 R16, [R1+0x51f8] ;  /* 0x0051f80001107983 */ /* 0x000eb60000300a00 */
[----:B------:R-:W-:Y:S10]  /*50ac0*/  @!UPT UIADD3 URZ, URZ, URZ, URZ ;  /* 0x0000003f3f3ff290 */ /* 0x000ff4000fffe03f */
[----:B------:R-:W-:Y:S01]  /*50ad0*/  STL.64 [R1+0x2c0], R20 ;  /* 0x0002c01401007387 */ /* 0x000fe20000100a00 */
[----:B------:R0:W-:Y:S03]  /*50ae0*/  STL.64 [R1+0x2c8], R22 ;  /* 0x0002c81601007387 */ /* 0x0001e60000100a00 */
[----:B0-----:R-:W4:Y:S01]  /*50af0*/  LDL.64 R22, [R1+0x38] ;  /* 0x0000380001167983 */ /* 0x001f220000100a00 */
[----:B---3--:R-:W-:Y:S02]  /*50b00*/  IMAD.MOV.U32 R2, RZ, RZ, R26 ;  /* 0x000000ffff027224 */ /* 0x008fe400078e001a */
[----:B------:R-:W-:Y:S01]  /*50b10*/  IMAD.MOV.U32 R0, RZ, RZ, R27 ;  /* 0x000000ffff007224 */ /* 0x000fe200078e001b */
[C---:B--2---:R-:W-:Y:S01]  /*50b20*/  HMMA.16816.F32 R12, R16.reuse, R26, R12 ;  /* 0x0000001a100c723c */ /* 0x044fe2000000180c */
[----:B----4-:R0:W-:Y:S01]  /*50b30*/  STL.64 [R1+0x51a0], R22 ;  /* 0x0051a01601007387 */ /* 0x0101e20000100a00 */
[----:B------:R-:W2:Y:S02]  /*50b40*/  LDL.LU R20, [R1+0x260] ;  /* 0x0002600001147983 */ /* 0x000ea40000300800 */
[----:B------:R-:W2:Y:S01]  /*50b50*/  LDL.LU R21, [R1+0x264] ;  /* 0x0002640001157983 */ /* 0x000ea20000300800 */
[----:B0-----:R-:W2:Y:S01]  /*50b60*/  LDL.LU R22, [R1+0x268] ;  /* 0x0002680001167983 */ /* 0x001ea20000300800 */
[----:B------:R-:W2:Y:S02]  /*50b70*/  LDL.LU R23, [R1+0x26c] ;  /* 0x00026c0001177983 */ /* 0x000ea40000300800 */
[----:B------:R0:W-:Y:S02]  /*50b80*/  STL.64 [R1+0x5120], R6 ;  /* 0x0051200601007387 */ /* 0x0001e40000100a00 */
[----:B------:R-:W3:Y:S01]  /*50b90*/  LDL.LU R4, [R1+0x2a0] ;  /* 0x0002a00001047983 */ /* 0x000ee20000300800 */
[----:B------:R-:W3:Y:S04]  /*50ba0*/  LDL.LU R5, [R1+0x2a4] ;  /* 0x0002a40001057983 */ /* 0x000ee80000300800 */
[----:B0-----:R-:W3:Y:S01]  /*50bb0*/  LDL.LU R6, [R1+0x2a8] ;  /* 0x0002a80001067983 */ /* 0x001ee20000300800 */
[----:B------:R-:W3:Y:S07]  /*50bc0*/  LDL.LU R7, [R1+0x2ac] ;  /* 0x0002ac0001077983 */ /* 0x000eee0000300800 */
[----:B------:R-:W-:Y:S02]  /*50bd0*/  STL.64 [R1+0x2b0], R12 ;  /* 0x0002b00c01007387 */ /* 0x000fe40000100a00 */
[----:B------:R0:W-:Y:S02]  /*50be0*/  STL.64 [R1+0x2b8], R14 ;  /* 0x0002b80e01007387 */ /* 0x0001e40000100a00 */
[----:B0-----:R-:W4:Y:S01]  /*50bf0*/  LDL.LU.64 R14, [R1+0x51f0] ;  /* 0x0051f000010e7983 */ /* 0x001f220000300a00 */
[----:B------:R-:W4:Y:S02]  /*50c00*/  LDL.LU.64 R12, [R1+0x51e8] ;  /* 0x0051e800010c7983 */ /* 0x000f240000300a00 */
[----:B------:R-:W3:Y:S02]  /*50c10*/  LDL.LU.64 R26, [R1+0x51e0] ;  /* 0x0051e000011a7983 */ /* 0x000ee40000300a00 */
[C---:B---3--:R-:W-:Y:S01]  /*50c20*/  HMMA.16816.F32 R4, R16.reuse, R26, R4 ;  /* 0x0000001a1004723c */ /* 0x048fe20000001804 */
[----:B------:R-:W-:Y:S11]  /*50c30*/  IMAD.MOV.U32 R3, RZ, RZ, R27 ;  /* 0x000000ffff037224 */ /* 0x000ff600078e001b */
[----:B------:R-:W-:Y:S11]  /*50c40*/  @!UPT UIADD3 URZ, URZ, URZ, URZ ;  /* 0x0000003f3f3ff290 */ /* 0x000ff6000fffe03f */
[----:B------:R0:W-:Y:S01]  /*50c50*/  STL.64 [R1+0x2a0], R4 ;  /* 0x0002a00401007387 */ /* 0x0001e20000100a00 */
[----:B------:R-:W-:Y:S02]  /*50c60*/  STL.64 [R1+0x2a8], R6 ;  /* 0x0002a80601007387 */ /* 0x000fe40000100a00 */
[----:B0-----:R-:W-:Y:S02]  /*50c70*/  IMAD.MOV.U32 R4, RZ, RZ, R26 ;  /* 0x000000ffff047224 */ /* 0x001fe400078e001a */
[----:B------:R-:W4:Y:S02]  /*50c80*/  LDL.LU.64 R26, [R1+0x51d8] ;  /* 0x0051d800011a7983 */ /* 0x000f240000300a00 */
[C---:B----4-:R-:W-:Y:S02]  /*50c90*/  HMMA.16816.F32 R24, R16.reuse, R26, R12 ;  /* 0x0000001a1018723c */ /* 0x050fe4000000180c */
        /* <DEDUP_REMOVED lines=13> */
[----:B------:R0:W-:Y:S02]  /*50d70*/  STL [R1+0x50b8], R26 ;  /* 0x0050b81a01007387 */ /* 0x0001e40000100800 */
[----:B------:R1:W-:Y:S01]  /*50d80*/  STL [R1+0x50b4], R27 ;  /* 0x0050b41b01007387 */ /* 0x0003e20000100800 */
[----:B------:R-:W2:Y:S01]  /*50d90*/  LDL.LU R24, [R1+0x250] ;  /* 0x0002500001187983 */ /* 0x000ea20000300800 */
[----:B------:R-:W2:Y:S03]  /*50da0*/  LDL.LU R25, [R1+0x254] ;  /* 0x0002540001197983 */ /* 0x000ea60000300800 */
[----:B0-----:R-:W2:Y:S01]  /*50db0*/  LDL.LU R26, [R1+0x258] ;  /* 0x00025800011a7983 */ /* 0x001ea20000300800 */
[----:B-1----:R-:W2:Y:S01]  /*50dc0*/  LDL.LU R27, [R1+0x25c] ;  /* 0x00025c00011b7983 */ /* 0x002ea20000300800 */
[C---:B---3--:R-:W-:Y:S11]  /*50dd0*/  HMMA.16816.F32 R8, R16.reuse, R14, R8 ;  /* 0x0000000e1008723c */ /* 0x048ff60000001808 */
[----:B------:R-:W-:Y:S11]  /*50de0*/  @!UPT UIADD3 URZ, URZ, URZ, URZ ;  /* 0x0000003f3f3ff290 */ /* 0x000ff6000fffe03f */
[----:B------:R-:W-:Y:S01]  /*50df0*/  @!UPT UIADD3 URZ, URZ, URZ, URZ ;  /* 0x0000003f3f3ff290 */ /* 0x000fe2000fffe03f */
[----:B------:R-:W-:Y:S01]  /*50e00*/  STL.64 [R1+0x270], R8 ;  /* 0x0002700801007387 */ /* 0x000fe20000100a00 */
[----:B------:R0:W-:Y:S03]  /*50e10*/  STL.64 [R1+0x278], R10 ;  /* 0x0002780a01007387 */ /* 0x0001e60000100a00 */
[----:B0-----:R-:W2:Y:S01]  /*50e20*/  LDL.LU.64 R10, [R1+0x51a8] ;  /* 0x0051a800010a7983 */ /* 0x001ea20000300a00 */
[----:B------:R-:W-:Y:S02]  /*50e30*/  STL.64 [R1+0x5090], R14 ;  /* 0x0050900e01007387 */ /* 0x000fe40000100a00 */
[----:B----4-:R0:W-:Y:S02]  /*50e40*/  STL.64 [R1+0x5088], R12 ;  /* 0x0050880c01007387 */ /* 0x0101e40000100a00 */
        /* <DEDUP_REMOVED lines=8> */
[----:B------:R0:W-:Y:S03]  /*50ed0*/  STL.64 [R1+0x268], R22 ;  /* 0x0002681601007387 */ /* 0x0001e60000100a00 */
[----:B0-----:R-:W2:Y:S01]  /*50ee0*/  LDL.LU.64 R22, [R1+0x51a0] ;  /* 0x0051a00001167983 */ /* 0x001ea20000300a00 */
[----:B------:R-:W-:Y:S02]  /*50ef0*/  STL [R1+0x50bc], R11 ;  /* 0x0050bc0b01007387 */ /* 0x000fe40000100800 */
[----:B------:R0:W-:Y:S02]  /*50f00*/  STL [R1+0x516c], R10 ;  /* 0x00516c0a01007387 */ /* 0x0001e40000100800 */
[----:B0-----:R-:W4:Y:S01]  /*50f10*/  LDL.64 R10, [R1+0x148] ;  /* 0x00014800010a7983 */ /* 0x001f220000100a00 */
[C---:B--2---:R-:W-:Y:S01]  /*50f20*/  HMMA.16816.F32 R24, R16.reuse, R22, R24 ;  /* 0x000000161018723c */ /* 0x044fe20000001818 */
[----:B------:R-:W-:Y:S11]  /*50f30*/  IMAD.MOV.U32 R29, RZ, RZ, R22 ;  /* 0x000000ffff1d7224 */ /* 0x000ff600078e0016 */
[----:B------:R-:W-:Y:S11]  /*50f40*/  @!UPT UIADD3 URZ, URZ, URZ, URZ ;  /* 0x0000003f3f3ff290 */ /* 0x000ff6000fffe03f */
[----:B------:R0:W-:Y:S02]  /*50f50*/  STL.64 [R1+0x250], R24 ;  /* 0x0002501801007387 */ /* 0x0001e40000100a00 */
[----:B0-----:R-:W-:Y:S02]  /*50f60*/  IMAD.MOV.U32 R24, RZ, RZ, R23 ;  /* 0x000000ffff187224 */ /* 0x001fe400078e0017 */
[----:B------:R-:W0:Y:S04]  /*50f70*/  LDSM.16.MT88.4 R20, [R28+0xc300] ;  /* 0x00c300001c14783b */ /* 0x000e280000004200 */
[----:B------:R-:W-:Y:S01]  /*50f80*/  STL.64 [R1+0x258], R26 ;  /* 0x0002581a01007387 */ /* 0x000fe20000100a00 */
[----:B------:R1:W-:Y:S03]  /*50f90*/  STL [R1+0x5168], R24 ;  /* 0x0051681801007387 */ /* 0x0003e60000100800 */
[----:B-1----:R-:W4:Y:S01]  /*50fa0*/  LDL.LU R24, [R1+0x660] ;  /* 0x0006600001187983 */ /* 0x002f220000300800 */
[----:B------:R-:W4:Y:S02]  /*50fb0*/  LDL.LU R25, [R1+0x664] ;  /* 0x0006640001197983 */ /* 0x000f240000300800 */
[----:B------:R-:W4:Y:S02]  /*50fc0*/  LDL.LU R26, [R1+0x668] ;  /* 0x00066800011a7983 */ /* 0x000f240000300800 */
[----:B------:R-:W4:Y:S01]  /*50fd0*/  LDL.LU R27, [R1+0x66c] ;  /* 0x00066c00011b7983 */ /* 0x000f220000300800 */
[----:B0-----:R0:W-:Y:S01]  /*50fe0*/  STL.64 [R1+0x4fa0], R22 ;  /* 0x004fa01601007387 */ /* 0x0011e20000100a00 */
[----:B------:R-:W-:Y:S03]  /*50ff0*/  STL.64 [R1+0x4f98], R20 ;  /* 0x004f981401007387 */ /* 0x000fe60000100a00 */
[----:B0-----:R-:W3:Y:S02]  /*51000*/  LDL.64 R22, [R1+0x158] ;  /* 0x0001580001167983 */ /* 0x001ee40000100a00 */
[C---:B---3--:R-:W-:Y:S11]  /*51010*/  HMMA.16816.F32 R12, R16.reuse, R22, R12 ;  /* 0x00000016100c723c */ /* 0x048ff6000000180c */
[----:B------:R-:W-:Y:S11]  /*51020*/  @!UPT UIADD3 URZ, URZ, URZ, URZ ;  /* 0x0000003f3f3ff290 */ /* 0x000ff6000fffe03f */
[----:B------:R-:W-:Y:S01]  /*51030*/  @!UPT UIADD3 URZ, URZ, URZ, URZ ;  /* 0x0000003f3f3ff290 */ /* 0x000fe2000fffe03f */
[----:B------:R0:W-:Y:S02]  /*51040*/  STL.64 [R1+0x670], R12 ;  /* 0x0006700c01007387 */ /* 0x0001e40000100a00 */
[----:B0-----:R-:W-:Y:S02]  /*51050*/  IMAD.MOV.U32 R13, RZ, RZ, R22 ;  /* 0x000000ffff0d7224 */ /* 0x001fe400078e0016 */
[----:B------:R-:W-:Y:S02]  /*51060*/  IMAD.MOV.U32 R12, RZ, RZ, R23 ;  /* 0x000000ffff0c7224 */ /* 0x000fe400078e0017 */
[----:B----4-:R-:W-:Y:S01]  /*51070*/  HMMA.16816.F32 R20, R16, R10, R24 ;  /* 0x0000000a1014723c */ /* 0x010fe20000001818 */
[----:B------:R0:W-:Y:S02]  /*51080*/  STL.64 [R1+0x678], R14 ;  /* 0x0006780e01007387 */ /* 0x0001e40000100a00 */
[----:B0-----:R-:W-:Y:S02]  /*51090*/  IMAD.MOV.U32 R15, RZ, RZ, R10 ;  /* 0x000000ffff0f7224 */ /* 0x001fe400078e000a */
[----:B------:R-:W-:Y:S11]  /*510a0*/  IMAD.MOV.U32 R14, RZ, RZ, R11 ;  /* 0x000000ffff0e7224 */ /* 0x000ff600078e000b */
[----:B------:R-:W-:Y:S07]  /*510b0*/  @!UPT UIADD3 URZ, URZ, URZ, URZ ;  /* 0x0000003f3f3ff290 */ /* 0x000fee000fffe03f */
[----:B------:R-:W-:Y:S01]  /*510c0*/  STL.64 [R1+0x660], R20 ;  /* 0x0006601401007387 */ /* 0x000fe20000100a00 */
[----:B------:R-:W-:Y:S02]  /*510d0*/  STL.64 [R1+0x668], R22 ;  /* 0x0006681601007387 */ /* 0x000fe40000100a00 */
[----:B------:R-:W-:Y:S02]  /*510e0*/  STL.64 [R1+0x50c8], R14 ;  /* 0x0050c80e01007387 */ /* 0x000fe40000100a00 */
[----:B------:R0:W-:Y:S02]  /*510f0*/  STL.64 [R1+0x50c0], R12 ;  /* 0x0050c00c01007387 */ /* 0x0001e40000100a00 */
[----:B0-----:R-:W2:Y:S01]  /*51100*/  LDL.LU R12, [R1+0x5d0] ;  /* 0x0005d000010c7983 */ /* 0x001ea20000300800 */
[----:B------:R-:W2:Y:S02]  /*51110*/  LDL.LU R13, [R1+0x5d4] ;  /* 0x0005d400010d7983 */ /* 0x000ea40000300800 */
[----:B------:R-:W3:Y:S02]  /*51120*/  LDL.LU R14, [R1+0x5d8] ;  /* 0x0005d800010e7983 */ /* 0x000ee40000300800 */
[----:B------:R-:W3:Y:S02]  /*51130*/  LDL.LU R15, [R1+0x5dc] ;  /* 0x0005dc00010f7983 */ /* 0x000ee40000300800 */
[----:B---3--:R0:W-:Y:S01]  /*51140*/  STL.64 [R1+0x50d8], R14 ;  /* 0x0050d80e01007387 */ /* 0x0081e20000100a00 */
[----:B--2---:R-:W-:Y:S02]  /*51150*/  STL.64 [R1+0x50d0], R12 ;  /* 0x0050d00c01007387 */ /* 0x004fe40000100a00 */
[----:B0-----:R-:W-:-:S02]  /*51160*/  IMAD.MOV.U32 R14, RZ, RZ, R4 ;  /* 0x000000ffff0e7224 */ /* 0x001fc400078e0004 */
[----:B------:R-:W-:-:S05]  /*51170*/  IMAD.MOV.U32 R15, RZ, RZ, R3 ;  /* 0x000000ffff0f7224 */ /* 0x000fca00078e0003 */
[----:B------:R-:W-:Y:S01]  /*51180*/  STL.64 [R1+0x50f0], R14 ;  /* 0x0050f00e01007387 */ /* 0x000fe20000100a00 */
[----:B------:R-:W2:Y:S02]  /*51190*/  LDL.LU R8, [R1+0x630] ;  /* 0x0006300001087983 */ /* 0x000ea40000300800 */
[----:B------:R-:W2:Y:S02]  /*511a0*/  LDL.LU R9, [R1+0x634] ;  /* 0x0006340001097983 */ /* 0x000ea40000300800 */
[----:B------:R-:W3:Y:S01]  /*511b0*/  LDL.LU R10, [R1+0x638] ;  /* 0x00063800010a7983 */ /* 0x000ee20000300800 */
[----:B------:R-:W3:Y:S04]  /*511c0*/  LDL.LU R11, [R1+0x63c] ;  /* 0x00063c00010b7983 */ /* 0x000ee80000300800 */
[----:B---3--:R0:W-:Y:S01]  /*511d0*/  STL.64 [R1+0x5178], R10 ;  /* 0x0051780a01007387 */ /* 0x0081e20000100a00 */
[----:B--2---:R-:W-:Y:S03]  /*511e0*/  STL.64 [R1+0x5170], R8 ;  /* 0x0051700801007387 */ /* 0x004fe60000100a00 */
[----:B0-----:R-:W2:Y:S04]  /*511f0*/  LDL.64 R10, [R1+0x128] ;  /* 0x00012800010a7983 */ /* 0x001ea80000100a00 */
[----:B--2---:R0:W-:Y:S01]  /*51200*/  STL.64 [R1+0x5188], R10 ;  /* 0x0051880a01007387 */ /* 0x0041e20000100a00 */
[----:B------:R-:W2:Y:S03]  /*51210*/  LDL.64 R26, [R1+0x118] ;  /* 0x00011800011a7983 */ /* 0x000ea60000100a00 */
[----:B0-----:R-:W3:Y:S04]  /*51220*/  LDL.64 R10, [R1+0x138] ;  /* 0x00013800010a7983 */ /* 0x001ee80000100a00 */
[----:B--2---:R0:W-:Y:S01]  /*51230*/  STL.64 [R1+0x5180], R26 ;  /* 0x0051801a01007387 */ /* 0x0041e20000100a00 */
[----:B------:R-:W2:Y:S02]  /*51240*/  LDL.LU R24, [R1+0x640] ;  /* 0x0006400001187983 */ /* 0x000ea40000300800 */
[----:B------:R-:W2:Y:S01]  /*51250*/  LDL.LU R25, [R1+0x644] ;  /* 0x0006440001197983 */ /* 0x000ea20000300800 */
[----:B0-----:R-:W4:Y:S01]  /*51260*/  LDL.LU R26, [R1+0x648] ;  /* 0x00064800011a7983 */ /* 0x001f220000300800 */
[----:B------:R-:W4:Y:S03]  /*51270*/  LDL.LU R27, [R1+0x64c] ;  /* 0x00064c00011b7983 */ /* 0x000f260000300800 */
[----:B----4-:R-:W-:Y:S01]  /*51280*/  STL.64 [R1+0x5198], R26 ;  /* 0x0051981a01007387 */ /* 0x010fe20000100a00 */
[----:B--2---:R0:W-:Y:S03]  /*51290*/  STL.64 [R1+0x5190], R24 ;  /* 0x0051901801007387 */ /* 0x0041e60000100a00 */
[----:B0-----:R-:W3:Y:S01]  /*512a0*/  LDL.LU R24, [R1+0x650] ;  /* 0x0006500001187983 */ /* 0x001ee20000300800 */
[----:B------:R-:W3:Y:S02]  /*512b0*/  LDL.LU R25, [R1+0x654] ;  /* 0x0006540001197983 */ /* 0x000ee40000300800 */
[----:B------:R-:W3:Y:S02]  /*512c0*/  LDL.LU R26, [R1+0x658] ;  /* 0x00065800011a7983 */ /* 0x000ee40000300800 */
[----:B------:R-:W3:Y:S01]  /*512d0*/  LDL.LU R27, [R1+0x65c] ;  /* 0x00065c00011b7983 */ /* 0x000ee20000300800 */
[----:B------:R-:W2:Y:S01]  /*512e0*/  LDL.64 R6, [R1+0xe8] ;  /* 0x0000e80001067983 */ /* 0x000ea20000100a00 */
[----:B------:R-:W-:-:S02]  /*512f0*/  IMAD.MOV.U32 R14, RZ, RZ, R2 ;  /* 0x000000ffff0e7224 */ /* 0x000fc400078e0002 */
[----:B------:R-:W-:Y:S01]  /*51300*/  IMAD.MOV.U32 R15, RZ, RZ, R0 ;  /* 0x000000ffff0f7224 */ /* 0x000fe200078e0000 */
[----:B--2---:R0:W-:Y:S04]  /*51310*/  STL.64 [R1+0x5138], R6 ;  /* 0x0051380601007387 */ /* 0x0041e80000100a00 */
[----:B0-----:R-:W2:Y:S04]  /*51320*/  LDL.64 R6, [R1+0xf8] ;  /* 0x0000f80001067983 */ /* 0x001ea80000100a00 */
[----:B--2---:R0:W-:Y:S04]  /*51330*/  STL.64 [R1+0x5150], R6 ;  /* 0x0051500601007387 */ /* 0x0041e80000100a00 */
[----:B0-----:R-:W2:Y:S01]  /*51340*/  LDL.64 R6, [R1+0x108] ;  /* 0x0001080001067983 */ /* 0x001ea20000100a00 */
[----:B------:R0:W-:Y:S02]  /*51350*/  STL.64 [R1+0x5118], R14 ;  /* 0x0051180e01007387 */ /* 0x0001e40000100a00 */
        /* <DEDUP_REMOVED lines=10> */
[----:B---3--:R-:W-:Y:S01]  /*51400*/  HMMA.16816.F32 R24, R16, R10, R24 ;  /* 0x0000000a1018723c */ /* 0x008fe20000001818 */
[----:B----4-:R-:W-:Y:S01]  /*51410*/  STL.64 [R1+0x5148], R14 ;  /* 0x0051480e01007387 */ /* 0x010fe20000100a00 */
        /* <DEDUP_REMOVED lines=12> */
[----:B------:R-:W2:Y:S01]  /*514e0*/  LDL.LU R15, [R1+0x62c] ;  /* 0x00062c00010f7983 */ /* 0x000ea20000300800 */
[----:B------:R-:W3:Y:S01]  /*514f0*/  LDL R23, [R1+0x9d0] ;  /* 0x0009d00001177983 */ /* 0x000ee20000100800 */
[----:B------:R-:W-:Y:S02]  /*51500*/  STL.64 [R1+0x650], R24 ;  /* 0x0006501801007387 */ /* 0x000fe40000100a00 */
[----:B------:R0:W-:Y:S02]  /*51510*/  STL.64 [R1+0x658], R26 ;  /* 0x0006581a01007387 */ /* 0x0001e40000100a00 */
[----:B0-----:R-:W4:Y:S01]  /*51520*/  LDL.LU.64 R26, [R1+0x5198] ;  /* 0x00519800011a7983 */ /* 0x001f220000300a00 */
[----:B------:R-:W4:Y:S02]  /*51530*/  LDL.LU.64 R24, [R1+0x5190] ;  /* 0x0051900001187983 */ /* 0x000f240000300a00 */
[----:B------:R-:W4:Y:S02]  /*51540*/  LDL.LU.64 R10, [R1+0x5188] ;  /* 0x00518800010a7983 */ /* 0x000f240000300a00 */
[----:B----4-:R-:W-:Y:S01]  /*51550*/  HMMA.16816.F32 R24, R16, R10, R24 ;  /* 0x0000000a1018723c */ /* 0x010fe20000001818 */
[----:B------:R-:W-:-:S02]  /*51560*/  IMAD.MOV.U32 R0, RZ, RZ, R10 ;  /* 0x000000ffff007224 */ /* 0x000fc400078e000a */
[----:B------:R-:W-:Y:S11]  /*51570*/  IMAD.MOV.U32 R2, RZ, RZ, R11 ;  /* 0x000000ffff027224 */ /* 0x000ff600078e000b */
[----:B------:R-:W-:Y:S09]  /*51580*/  @!UPT UIADD3 URZ, URZ, URZ, URZ ;  /* 0x0000003f3f3ff290 */ /* 0x000ff2000fffe03f */
[----:B------:R-:W-:Y:S01]  /*51590*/  STL.64 [R1+0x640], R24 ;  /* 0x0006401801007387 */ /* 0x000fe20000100a00 */
[----:B------:R0:W-:Y:S03]  /*515a0*/  STL.64 [R1+0x648], R26 ;  /* 0x0006481a01007387 */ /* 0x0001e60000100a00 */
[----:B0-----:R-:W4:Y:S01]  /*515b0*/  LDL.LU.64 R26, [R1+0x5180] ;  /* 0x00518000011a7983 */ /* 0x001f220000300a00 */
[----:B------:R-:W4:Y:S02]  /*515c0*/  LDL.LU.64 R10, [R1+0x5178] ;  /* 0x00517800010a7983 */ /* 0x000f240000300a00 */
[----:B------:R-:W4:Y:S01]  /*515d0*/  LDL.LU.64 R8, [R1+0x5170] ;  /* 0x0051700001087983 */ /* 0x000f220000300a00 */
[C---:B--2---:R-:W-:Y:S08]  /*515e0*/  HMMA.16816.F32 R12, R16.reuse, R6, R12 ;  /* 0x00000006100c723c */ /* 0x044ff0000000180c */
[----:B----4-:R-:W-:Y:S01]  /*515f0*/  HMMA.16816.F32 R8, R16, R26, R8 ;  /* 0x0000001a1008723c */ /* 0x010fe20000001808 */
[----:B------:R-:W-:-:S06]  /*51600*/  IMAD.MOV.U32 R25, RZ, RZ, R27 ;  /* 0x000000ffff197224 */ /* 0x000fcc00078e001b */
[----:B------:R-:W-:Y:S11]  /*51610*/  IMAD.MOV.U32 R27, RZ, RZ, R6 ;  /* 0x000000ffff1b7224 */ /* 0x000ff600078e0006 */
[----:B------:R-:W-:Y:S05]  /*51620*/  @!UPT UIADD3 URZ, URZ, URZ, URZ ;  /* 0x0000003f3f3ff290 */ /* 0x000fea000fffe03f */
[----:B------:R-:W-:Y:S01]  /*51630*/  STL.64 [R1+0x630], R8 ;  /* 0x0006300801007387 */ /* 0x000fe20000100a00 */
[----:B------:R0:W-:Y:S03]  /*51640*/  STL.64 [R1+0x638], R10 ;  /* 0x0006380a01007387 */ /* 0x0001e60000100a00 */
[----:B0-----:R-:W2:Y:S01]  /*51650*/  LDL.LU R10, [R1+0x516c] ;  /* 0x00516c00010a7983 */ /* 0x001ea20000300800 */
[----:B------:R-:W4:Y:S02]  /*51660*/  LDL.LU R24, [R1+0x5168] ;  /* 0x0051680001187983 */ /* 0x000f240000300800 */
[----:B------:R-:W-:Y:S02]  /*51670*/  STL.64 [R1+0x620], R12 ;  /* 0x0006200c01007387 */ /* 0x000fe40000100a00 */
[----:B------:R0:W-:Y:S02]  /*51680*/  STL.64 [R1+0x628], R14 ;  /* 0x0006280e01007387 */ /* 0x0001e40000100a00 */
[----:B------:R-:W-:Y:S01]  /*51690*/  IMAD.MOV.U32 R8, RZ, RZ, R7 ;  /* 0x000000ffff087224 */ /* 0x000fe200078e0007 */
[----:B0-----:R-:W2:Y:S01]  /*516a0*/  LDL.LU.64 R14, [R1+0x5160] ;  /* 0x00516000010e7983 */ /* 0x001ea20000300a00 */
[----:B------:R-:W2:Y:S02]  /*516b0*/  LDL.LU.64 R12, [R1+0x5158] ;  /* 0x00515800010c7983 */ /* 0x000ea40000300a00 */
[----:B------:R-:W2:Y:S02]  /*516c0*/  LDL.LU.64 R6, [R1+0x5150] ;  /* 0x0051500001067983 */ /* 0x000ea40000300a00 */
        /* <DEDUP_REMOVED lines=11> */
[----:B----4-:R0:W-:Y:S04]  /*51780*/  STL.64 [R1+0x50f8], R24 ;  /* 0x0050f81801007387 */ /* 0x0101e80000100a00 */
[----:B0-----:R-:W4:Y:S01]  /*51790*/  LDL.LU R24, [R1+0x5f0] ;  /* 0x0005f00001187983 */ /* 0x001f220000300800 */
[----:B------:R-:W4:Y:S02]  /*517a0*/  LDL.LU R25, [R1+0x5f4] ;  /* 0x0005f40001197983 */ /* 0x000f240000300800 */
[----:B------:R-:W4:Y:S02]  /*517b0*/  LDL.LU R26, [R1+0x5f8] ;  /* 0x0005f800011a7983 */ /* 0x000f240000300800 */
[----:B------:R-:W4:Y:S01]  /*517c0*/  LDL.LU R27, [R1+0x5fc] ;  /* 0x0005fc00011b7983 */ /* 0x000f220000300800 */
[----:B------:R-:W-:Y:S01]  /*517d0*/  STL.64 [R1+0x50e8], R10 ;  /* 0x0050e80a01007387 */ /* 0x000fe20000100a00 */
[----:B------:R0:W-:Y:S03]  /*517e0*/  STL.64 [R1+0x50e0], R8 ;  /* 0x0050e00801007387 */ /* 0x0001e60000100a00 */
[----:B0-----:R-:W3:Y:S01]  /*517f0*/  LDL.LU R8, [R1+0x5e0] ;  /* 0x0005e00001087983 */ /* 0x001ee20000300800 */
[----:B------:R-:W3:Y:S02]  /*51800*/  LDL.LU R9, [R1+0x5e4] ;  /* 0x0005e40001097983 */ /* 0x000ee40000300800 */
[----:B------:R-:W3:Y:S02]  /*51810*/  LDL.LU R10, [R1+0x5e8] ;  /* 0x0005e800010a7983 */ /* 0x000ee40000300800 */
[----:B------:R-:W3:Y:S01]  /*51820*/  LDL.LU R11, [R1+0x5ec] ;  /* 0x0005ec00010b7983 */ /* 0x000ee20000300800 */
        /* <DEDUP_REMOVED lines=10> */
[----:B------:R-:W4:Y:S01]  /*518d0*/  LDL.LU.64 R14, [R1+0x5118] ;  /* 0x00511800010e7983 */ /* 0x000f220000300a00 */
[----:B------:R-:W4:Y:S02]  /*518e0*/  LDL.LU.64 R6, [R1+0x5110] ;  /* 0x0051100001067983 */ /* 0x000f240000300a00 */
[----:B------:R-:W4:Y:S11]  /*518f0*/  LDL.LU.64 R4, [R1+0x5108] ;  /* 0x0051080001047983 */ /* 0x000f360000300a00 */
[----:B------:R-:W-:Y:S08]  /*51900*/  @!UPT UIADD3 URZ, URZ, URZ, URZ ;  /* 0x0000003f3f3ff290 */ /* 0x000ff0000fffe03f */
[----:B------:R-:W-:Y:S01]  /*51910*/  STL.64 [R1+0x240], R16 ;  /* 0x0002401001007387 */ /* 0x000fe20000100a00 */
[----:B------:R-:W-:Y:S02]  /*51920*/  STL.64 [R1+0x248], R18 ;  /* 0x0002481201007387 */ /* 0x000fe40000100a00 */
[----:B---3--:R-:W0:Y:S02]  /*51930*/  LDSM.16.MT88.4 R16, [R23+0xc380] ;  /* 0x00c380001710783b */ /* 0x008e240000004200 */
[----:B0-----:R0:W-:Y:S02]  /*51940*/  STL.64 [R1+0x4e78], R18 ;  /* 0x004e781201007387 */ /* 0x0011e40000100a00 */
[----:B------:R-:W-:Y:S02]  /*51950*/  STL.64 [R1+0x4e70], R16 ;  /* 0x004e701001007387 */ /* 0x000fe40000100a00 */
[----:B0-----:R-:W2:Y:S01]  /*51960*/  LDL.LU.64 R18, [R1+0xd8] ;  /* 0x0000d80001127983 */ /* 0x001ea20000300a00 */
[C---:B----4-:R-:W-:Y:S03]  /*51970*/  HMMA.16816.F32 R12, R4.reuse, R14, R24 ;  /* 0x0000000e040c723c */ /* 0x050fe60000001818 */
[----:B--2---:R0:W-:Y:S04]  /*51980*/  STL.64 [R1+0x4fa8], R18 ;  /* 0x004fa81201007387 */ /* 0x0041e80000100a00 */
[----:B0-----:R-:W2:Y:S04]  /*51990*/  LDL R18, [R1+0x8] ;  /* 0x0000080001127983 */ /* 0x001ea80000100800 */
[----:B------:R-:W2:Y:S01]  /*519a0*/  LDL R19, [R1+0xc] ;  /* 0x00000c0001137983 */ /* 0x000ea20000100800 */
[----:B------:R-:W3:Y:S02]  /*519b0*/  LDL.LU.64 R26, [R1+0x5100] ;  /* 0x00510000011a7983 */ /* 0x000ee40000300a00 */
[----:B------:R-:W4:Y:S09]  /*519c0*/  LDL.LU.64 R24, [R1+0x50f8] ;  /* 0x0050f80001187983 */ /* 0x000f320000300a00 */
[----:B------:R-:W-:Y:S01]  /*519d0*/  STL.64 [R1+0x5f0], R12 ;  /* 0x0005f00c01007387 */ /* 0x000fe20000100a00 */
[----:B------:R0:W-:Y:S04]  /*519e0*/  STL.64 [R1+0x5f8], R14 ;  /* 0x0005f80e01007387 */ /* 0x0001e80000100a00 */
        /* <DEDUP_REMOVED lines=9> */
[----:B--2---:R-:W-:Y:S01]  /*51a80*/  HMMA.16816.F32 R16, R4, R18, R12 ;  /* 0x000000120410723c */ /* 0x004fe2000000180c */
[----:B------:R-:W2:Y:S01]  /*51a90*/  LDL.LU.64 R14, [R1+0x50c8] ;  /* 0x0050c800010e7983 */ /* 0x000ea20000300a00 */
[----:B------:R-:W2:Y:S11]  /*51aa0*/  LDL.LU.64 R12, [R1+0x50c0] ;  /* 0x0050c000010c7983 */ /* 0x000eb60000300a00 */
[----:B------:R-:W-:Y:S10]  /*51ab0*/  @!UPT UIADD3 URZ, URZ, URZ, URZ ;  /* 0x0000003f3f3ff290 */ /* 0x000ff4000fffe03f */
[----:B------:R-:W-:Y:S01]  /*51ac0*/  STL.64 [R1+0x5d0], R16 ;  /* 0x0005d01001007387 */ /* 0x000fe20000100a00 */
[----:B------:R0:W-:Y:S02]  /*51ad0*/  STL.64 [R1+0x5d8], R18 ;  /* 0x0005d81201007387 */ /* 0x0001e40000100a00 */
[----:B0-----:R-:W-:Y:S02]  /*51ae0*/  IMAD.MOV.U32 R18, RZ, RZ, R21 ;  /* 0x000000ffff127224 */ /* 0x001fe400078e0015 */
[----:B------:R-:W-:-:S05]  /*51af0*/  IMAD.MOV.U32 R19, RZ, RZ, R20 ;  /* 0x000000ffff137224 */ /* 0x000fca00078e0014 */
[----:B------:R0:W-:Y:S01]  /*51b00*/  STL.64 [R1+0x4fc0], R18 ;  /* 0x004fc01201007387 */ /* 0x0001e20000100a00 */
[----:B------:R-:W2:Y:S02]  /*51b10*/  LDL.LU R20, [R1+0x230] ;  /* 0x0002300001147983 */ /* 0x000ea40000300800 */
[----:B------:R-:W2:Y:S02]  /*51b20*/  LDL.LU R21, [R1+0x234] ;  /* 0x0002340001157983 */ /* 0x000ea40000300800 */
[----:B------:R-:W2:Y:S01]  /*51b30*/  LDL.LU R22, [R1+0x238] ;  /* 0x0002380001167983 */ /* 0x000ea20000300800 */
[----:B------:R-:W2:Y:S01]  /*51b40*/  LDL.LU R23, [R1+0x23c] ;  /* 0x00023c0001177983 */ /* 0x000ea20000300800 */
[----:B0-----:R-:W-:Y:S02]  /*51b50*/  IMAD.MOV.U32 R18, RZ, RZ, R11 ;  /* 0x000000ffff127224 */ /* 0x001fe400078e000b */
[----:B---3--:R-:W-:Y:S01]  /*51b60*/  IMAD.MOV.U32 R19, RZ, RZ, R26 ;  /* 0x000000ffff137224 */ /* 0x008fe200078e001a */
[----:B------:R-:W3:Y:S01]  /*51b70*/  LDL.LU R11, [R1+0x50bc] ;  /* 0x0050bc00010b7983 */ /* 0x000ee20000300800 */
[----:B------:R-:W3:Y:S03]  /*51b80*/  LDL.LU R26, [R1+0x50b8] ;  /* 0x0050b800011a7983 */ /* 0x000ee60000300800 */
[----:B------:R-:W-:Y:S04]  /*51b90*/  STL.64 [R1+0x4fd8], R18 ;  /* 0x004fd81201007387 */ /* 0x000fe80000100a00 */
[----:B--2---:R-:W-:Y:S01]  /*51ba0*/  STL.64 [R1+0x4fb8], R22 ;  /* 0x004fb81601007387 */ /* 0x004fe20000100a00 */
[----:B------:R0:W-:Y:S03]  /*51bb0*/  STL.64 [R1+0x4fb0], R20 ;  /* 0x004fb01401007387 */ /* 0x0001e60000100a00 */
[----:B0-----:R-:W2:Y:S01]  /*51bc0*/  LDL.LU R20, [R1+0x510] ;  /* 0x0005100001147983 */ /* 0x001ea20000300800 */
[----:B------:R-:W2:Y:S02]  /*51bd0*/  LDL.LU R21, [R1+0x514] ;  /* 0x0005140001157983 */ /* 0x000ea40000300800 */
[----:B------:R-:W2:Y:S02]  /*51be0*/  LDL.LU R22, [R1+0x518] ;  /* 0x0005180001167983 */ /* 0x000ea40000300800 */
[----:B------:R-:W2:Y:S02]  /*51bf0*/  LDL.LU R23, [R1+0x51c] ;  /* 0x00051c0001177983 */ /* 0x000ea40000300800 */
[----:B------:R-:W-:-:S02]  /*51c00*/  IMAD.MOV.U32 R18, RZ, RZ, R27 ;  /* 0x000000ffff127224 */ /* 0x000fc400078e001b */
[----:B------:R-:W-:Y:S01]  /*51c10*/  IMAD.MOV.U32 R19, RZ, RZ, R8 ;  /* 0x000000ffff137224 */ /* 0x000fe200078e0008 */
        /* <DEDUP_REMOVED lines=10> */
[----:B----4-:R-:W-:Y:S01]  /*51cc0*/  IMAD.MOV.U32 R19, RZ, RZ, R25 ;  /* 0x000000ffff137224 */ /* 0x010fe200078e0019 */
[----:B------:R-:W4:Y:S01]  /*51cd0*/  LDL.LU R9, [R1+0x50ac] ;  /* 0x0050ac0001097983 */ /* 0x000f220000300800 */
        /* <DEDUP_REMOVED lines=23> */
[----:B------:R0:W-:Y:S02]  /*51e50*/  STL.64 [R1+0x5038], R18 ;  /* 0x0050381201007387 */ /* 0x0001e40000100a00 */
[----:B0-----:R-:W-:Y:S02]  /*51e60*/  IMAD.MOV.U32 R18, RZ, RZ, R15 ;  /* 0x000000ffff127224 */ /* 0x001fe400078e000f */
[----:B------:R-:W-:-:S05]  /*51e70*/  IMAD.MOV.U32 R19, RZ, RZ, R14 ;  /* 0x000000ffff137224 */ /* 0x000fca00078e000e */
        /* <DEDUP_REMOVED lines=8> */
[----:B------:R-:W-:Y:S02]  /*51f00*/  IMAD.MOV.U32 R19, RZ, RZ, R12 ;  /* 0x000000ffff137224 */ /* 0x000fe400078e000c */
[----:B------:R-:W3:Y:S01]  /*51f10*/  LDL.LU R12, [R1+0x5c0] ;  /* 0x0005c000010c7983 */ /* 0x000ee20000300800 */
[----:B------:R-:W3:Y:S02]  /*51f20*/  LDL.LU R13, [R1+0x5c4] ;  /* 0x0005c400010d7983 */ /* 0x000ee40000300800 */
[----:B------:R-:W3:Y:S02]  /*51f30*/  LDL.LU R14, [R1+0x5c8] ;  /* 0x0005c800010e7983 */ /* 0x000ee40000300800 */
[----:B------:R-:W3:Y:S01]  /*51f40*/  LDL.LU R15, [R1+0x5cc] ;  /* 0x0005cc00010f7983 */ /* 0x000ee20000300800 */
        /* <DEDUP_REMOVED lines=12> */
[----:B0-----:R-:W4:Y:S01]  /*52010*/  LDL.LU R18, [R1+0x5a8] ;  /* 0x0005a80001127983 */ /* 0x001f220000300800 */
[----:B------:R-:W4:Y:S03]  /*52020*/  LDL.LU R19, [R1+0x5ac] ;  /* 0x0005ac0001137983 */ /* 0x000f260000300800 */
        /* <DEDUP_REMOVED lines=21> */
[----:B0-----:R-:W3:Y:S01]  /*52180*/  LDL.LU.64 R14, [R1+0x5090] ;  /* 0x00509000010e7983 */ /* 0x001ee20000300a00 */
[----:B------:R-:W2:Y:S02]  /*52190*/  LDL.LU.64 R12, [R1+0x5088] ;  /* 0x00508800010c7983 */ /* 0x000ea40000300a00 */
[----:B------:R-:W-:Y:S02]  /*521a0*/  STL.64 [R1+0x4f70], R26 ;  /* 0x004f701a01007387 */ /* 0x000fe40000100a00 */
[----:B------:R0:W-:Y:S01]  /*521b0*/  STL [R1+0x4f68], R25 ;  /* 0x004f681901007387 */ /* 0x0001e20000100800 */
[----:B------:R-:W3:Y:S04]  /*521c0*/  LDL.LU R24, [R1+0x5b0] ;  /* 0x0005b00001187983 */ /* 0x000ee80000300800 */
[----:B0-----:R-:W3:Y:S01]  /*521d0*/  LDL.LU R25, [R1+0x5b4] ;  /* 0x0005b40001197983 */ /* 0x001ee20000300800 */
[----:B------:R-:W3:Y:S02]  /*521e0*/  LDL.LU R26, [R1+0x5b8] ;  /* 0x0005b800011a7983 */ /* 0x000ee40000300800 */
[----:B------:R-:W3:Y:S02]  /*521f0*/  LDL.LU R27, [R1+0x5bc] ;  /* 0x0005bc00011b7983 */ /* 0x000ee40000300800 */
[C---:B---3--:R-:W-:Y:S01]  /*52200*/  HMMA.16816.F32 R24, R4.reuse, R14, R24 ;  /* 0x0000000e0418723c */ /* 0x048fe20000001818 */
[----:B------:R-:W-:Y:S01]  /*52210*/  STL.64 [R1+0x4f80], R14 ;  /* 0x004f800e01007387 */ /* 0x000fe20000100a00 */
[----:B--2---:R0:W-:Y:S11]  /*52220*/  STL.64 [R1+0x4f78], R12 ;  /* 0x004f780c01007387 */ /* 0x0041f60000100a00 */
[----:B------:R-:W-:Y:S10]  /*52230*/  @!UPT UIADD3 URZ, URZ, URZ, URZ ;  /* 0x0000003f3f3ff290 */ /* 0x000ff4000fffe03f */
[----:B------:R-:W-:Y:S01]  /*52240*/  STL.64 [R1+0x5b0], R24 ;  /* 0x0005b01801007387 */ /* 0x000fe20000100a00 */
[----:B------:R-:W-:Y:S02]  /*52250*/  STL.64 [R1+0x5b8], R26 ;  /* 0x0005b81a01007387 */ /* 0x000fe40000100a00 */
[----:B0-----:R-:W2:Y:S02]  /*52260*/  LDL.LU R12, [R1+0x200] ;  /* 0x00020000010c7983 */ /* 0x001ea40000300800 */
[----:B------:R-:W2:Y:S01]  /*52270*/  LDL.LU R13, [R1+0x204] ;  /* 0x00020400010d7983 */ /* 0x000ea20000300800 */
[----:B------:R-:W3:Y:S01]  /*52280*/  LDL.LU R14, [R1+0x208] ;  /* 0x00020800010e7983 */ /* 0x000ee20000300800 */
[----:B------:R-:W3:Y:S01]  /*52290*/  LDL.LU R15, [R1+0x20c] ;  /* 0x00020c00010f7983 */ /* 0x000ee20000300800 */
[C---:B----4-:R-:W-:Y:S02]  /*522a0*/  HMMA.16816.F32 R16, R4.reuse, R10, R16 ;  /* 0x0000000a0410723c */ /* 0x050fe40000001810 */
[----:B---3--:R-:W-:Y:S01]  /*522b0*/  STL.64 [R1+0x4f90], R14 ;  /* 0x004f900e01007387 */ /* 0x008fe20000100a00 */
[----:B--2---:R0:W-:Y:S03]  /*522c0*/  STL.64 [R1+0x4f88], R12 ;  /* 0x004f880c01007387 */ /* 0x0041e60000100a00 */
[----:B0-----:R-:W2:Y:S01]  /*522d0*/  LDL.LU R12, [R1+0x210] ;  /* 0x00021000010c7983 */ /* 0x001ea20000300800 */
[----:B------:R-:W2:Y:S02]  /*522e0*/  LDL.LU R13, [R1+0x214] ;  /* 0x00021400010d7983 */ /* 0x000ea40000300800 */
[----:B------:R-:W2:Y:S02]  /*522f0*/  LDL.LU R14, [R1+0x218] ;  /* 0x00021800010e7983 */ /* 0x000ea40000300800 */
[----:B------:R-:W2:Y:S01]  /*52300*/  LDL.LU R15, [R1+0x21c] ;  /* 0x00021c00010f7983 */ /* 0x000ea20000300800 */
[----:B------:R-:W3:Y:S11]  /*52310*/  LDL.LU.64 R26, [R1+0x8] ;  /* 0x00000800011a7983 */ /* 0x000ef60000300a00 */
[----:B------:R-:W-:Y:S02]  /*52320*/  STL.64 [R1+0x5a0], R16 ;  /* 0x0005a01001007387 */ /* 0x000fe40000100a00 */
[----:B------:R0:W-:Y:S02]  /*52330*/  STL.64 [R1+0x5a8], R18 ;  /* 0x0005a81201007387 */ /* 0x0001e40000100a00 */
[----:B0-----:R-:W4:Y:S01]  /*52340*/  LDL.LU.64 R18, [R1+0x5080] ;  /* 0x0050800001127983 */ /* 0x001f220000300a00 */
[----:B------:R0:W-:Y:S02]  /*52350*/  STL.64 [R1+0x4f60], R10 ;  /* 0x004f600a01007387 */ /* 0x0001e40000100a00 */
[----:B------:R-:W-:Y:S01]  /*52360*/  STL.64 [R1+0x4f58], R8 ;  /* 0x004f580801007387 */ /* 0x000fe20000100a00 */
[----:B0-----:R-:W2:Y:S01]  /*52370*/  LDL.LU.64 R10, [R1+0x18] ;  /* 0x00001800010a7983 */ /* 0x001ea20000300a00 */
[C---:B----4-:R-:W-:Y:S03]  /*52380*/  HMMA.16816.F32 R16, R4.reuse, R18, R20 ;  /* 0x000000120410723c */ /* 0x050fe60000001814 */
[----:B------:R-:W4:Y:S01]  /*52390*/  LDL.LU.64 R22, [R1+0x5078] ;  /* 0x0050780001167983 */ /* 0x000f220000300a00 */
[----:B------:R-:W4:Y:S11]  /*523a0*/  LDL.LU.64 R20, [R1+0x5070] ;  /* 0x0050700001147983 */ /* 0x000f360000300a00 */
[----:B------:R-:W-:Y:S08]  /*523b0*/  @!UPT UIADD3 URZ, URZ, URZ, URZ ;  /* 0x0000003f3f3ff290 */ /* 0x000ff0000fffe03f */
        /* <DEDUP_REMOVED lines=60> */
[----:B------:R-:W2:Y:S01]  /*52780*/  LDL.LU.64 R22, [R1+0x4fa0] ;  /* 0x004fa00001167983 */ /* 0x000ea20000300a00 */
[----:B------:R-:W2:Y:S11]  /*52790*/  LDL.LU.64 R20, [R1+0x4f98] ;  /* 0x004f980001147983 */ /* 0x000eb60000300a00 */
[----:B------:R-:W-:Y:S09]  /*527a0*/  @!UPT UIADD3 URZ, URZ, URZ, URZ ;  /* 0x0000003f3f3ff290 */ /* 0x000ff2000fffe03f */
[----:B------:R-:W-:Y:S01]  /*527b0*/  STL.64 [R1+0x230], R4 ;  /* 0x0002300401007387 */ /* 0x000fe20000100a00 */
[----:B------:R0:W-:Y:S03]  /*527c0*/  STL.64 [R1+0x238], R6 ;  /* 0x0002380601007387 */ /* 0x0001e60000100a00 */
[----:B0-----:R-:W4:Y:S01]  /*527d0*/  LDL.LU.64 R6, [R1+0x28] ;  /* 0x0000280001067983 */ /* 0x001f220000300a00 */
[----:B------:R0:W-:Y:S02]  /*527e0*/  STL.64 [R1+0x4e90], R18 ;  /* 0x004e901201007387 */ /* 0x0001e40000100a00 */
[----:B------:R-:W4:Y:S02]  /*527f0*/  LDL.LU R16, [R1+0x220] ;  /* 0x0002200001107983 */ /* 0x000f240000300800 */
[----:B------:R-:W4:Y:S01]  /*52800*/  LDL.LU R17, [R1+0x224] ;  /* 0x0002240001117983 */ /* 0x000f220000300800 */
[----:B0-----:R-:W4:Y:S01]  /*52810*/  LDL.LU R18, [R1+0x228] ;  /* 0x0002280001127983 */ /* 0x001f220000300800 */
[----:B------:R-:W4:Y:S01]  /*52820*/  LDL.LU R19, [R1+0x22c] ;  /* 0x00022c0001137983 */ /* 0x000f220000300800 */
[C---:B--2---:R-:W-:Y:S08]  /*52830*/  HMMA.16816.F32 R12, R20.reuse, R10, R12 ;  /* 0x0000000a140c723c */ /* 0x044ff0000000180c */
[----:B----4-:R-:W-:Y:S11]  /*52840*/  HMMA.16816.F32 R16, R20, R6, R16 ;  /* 0x000000061410723c */ /* 0x010ff60000001810 */
[----:B------:R-:W-:Y:S11]  /*52850*/  @!UPT UIADD3 URZ, URZ, URZ, URZ ;  /* 0x0000003f3f3ff290 */ /* 0x000ff6000fffe03f */
[----:B------:R-:W-:Y:S01]  /*52860*/  @!UPT UIADD3 URZ, URZ, URZ, URZ ;  /* 0x0000003f3f3ff290 */ /* 0x000fe2000fffe03f */
[----:B------:R-:W-:Y:S01]  /*52870*/  STL.64 [R1+0x220], R16 ;  /* 0x0002201001007387 */ /* 0x000fe20000100a00 */
[----:B------:R-:W-:Y:S02]  /*52880*/  STL.64 [R1+0x228], R18 ;  /* 0x0002281201007387 */ /* 0x000fe40000100a00 */
[----:B------:R-:W-:Y:S02]  /*52890*/  STL.64 [R1+0x210], R12 ;  /* 0x0002100c01007387 */ /* 0x000fe40000100a00 */
[----:B------:R0:W-:Y:S02]  /*528a0*/  STL.64 [R1+0x218], R14 ;  /* 0x0002180e01007387 */ /* 0x0001e40000100a00 */
[----:B0-----:R-:W2:Y:S01]  /*528b0*/  LDL.LU.64 R14, [R1+0x4f90] ;  /* 0x004f9000010e7983 */ /* 0x001ea20000300a00 */
[----:B------:R-:W2:Y:S02]  /*528c0*/  LDL.LU.64 R12, [R1+0x4f88] ;  /* 0x004f8800010c7983 */ /* 0x000ea40000300a00 */
[----:B------:R-:W4:Y:S02]  /*528d0*/  LDL.LU R8, [R1+0x1e0] ;  /* 0x0001e00001087983 */ /* 0x000f240000300800 */
[----:B------:R-:W-:Y:S01]  /*528e0*/  IMAD.MOV.U32 R18, RZ, RZ, R10 ;  /* 0x000000ffff127224 */ /* 0x000fe200078e000a */
[----:B------:R-:W4:Y:S01]  /*528f0*/  LDL.LU R9, [R1+0x1e4] ;  /* 0x0001e40001097983 */ /* 0x000f220000300800 */
[----:B------:R-:W-:-:S02]  /*52900*/  IMAD.MOV.U32 R16, RZ, RZ, R6 ;  /* 0x000000ffff107224 */ /* 0x000fc400078e0006 */
[----:B------:R-:W-:Y:S02]  /*52910*/  IMAD.MOV.U32 R17, RZ, RZ, R11 ;  /* 0x000000ffff117224 */ /* 0x000fe400078e000b */
[----:B------:R-:W4:Y:S02]  /*52920*/  LDL.LU R10, [R1+0x1e8] ;  /* 0x0001e800010a7983 */ /* 0x000f240000300800 */
[----:B------:R-:W-:Y:S01]  /*52930*/  IMAD.MOV.U32 R6, RZ, RZ, R7 ;  /* 0x000000ffff067224 */ /* 0x000fe200078e0007 */
[----:B------:R-:W4:Y:S01]  /*52940*/  LDL.LU R11, [R1+0x1ec] ;  /* 0x0001ec00010b7983 */ /* 0x000f220000300800 */
[----:B------:R-:W4:Y:S02]  /*52950*/  LDL R7, [R1+0x9d0] ;  /* 0x0009d00001077983 */ /* 0x000f240000100800 */
[----:B---3--:R-:W-:Y:S02]  /*52960*/  IMAD.MOV.U32 R29, RZ, RZ, R26 ;  /* 0x000000ffff1d7224 */ /* 0x008fe400078e001a */
[----:B------:R-:W-:Y:S01]  /*52970*/  IMAD.MOV.U32 R19, RZ, RZ, R27 ;  /* 0x000000ffff137224 */ /* 0x000fe200078e001b */
[C---:B--2---:R-:W-:Y:S01]  /*52980*/  HMMA.16816.F32 R12, R20.reuse, R26, R12 ;  /* 0x0000001a140c723c */ /* 0x044fe2000000180c */
[----:B----4-:R0:W-:Y:S01]  /*52990*/  STL.64 [R1+0x4f30], R6 ;  /* 0x004f300601007387 */ /* 0x0101e20000100a00 */
[----:B------:R-:W2:Y:S02]  /*529a0*/  LDL.LU R4, [R1+0x1f0] ;  /* 0x0001f00001047983 */ /* 0x000ea40000300800 */
[----:B------:R-:W2:Y:S01]  /*529b0*/  LDL.LU R5, [R1+0x1f4] ;  /* 0x0001f40001057983 */ /* 0x000ea20000300800 */
[----:B0-----:R-:W2:Y:S01]  /*529c0*/  LDL.LU R6, [R1+0x1f8] ;  /* 0x0001f80001067983 */ /* 0x001ea20000300800 */
[----:B------:R-:W2:Y:S11]  /*529d0*/  LDL.LU R7, [R1+0x1fc] ;  /* 0x0001fc0001077983 */ /* 0x000eb60000300800 */
[----:B------:R-:W-:Y:S06]  /*529e0*/  @!UPT UIADD3 URZ, URZ, URZ, URZ ;  /* 0x0000003f3f3ff290 */ /* 0x000fec000fffe03f */
[----:B------:R-:W-:Y:S02]  /*529f0*/  STL.64 [R1+0x200], R12 ;  /* 0x0002000c01007387 */ /* 0x000fe40000100a00 */
[----:B------:R0:W-:Y:S02]  /*52a00*/  STL.64 [R1+0x208], R14 ;  /* 0x0002080e01007387 */ /* 0x0001e40000100a00 */
[----:B0-----:R-:W3:Y:S01]  /*52a10*/  LDL.LU.64 R14, [R1+0x4f80] ;  /* 0x004f8000010e7983 */ /* 0x001ee20000300a00 */
[----:B------:R-:W4:Y:S02]  /*52a20*/  LDL.LU.64 R12, [R1+0x4f78] ;  /* 0x004f7800010c7983 */ /* 0x000f240000300a00 */
[----:B------:R-:W2:Y:S02]  /*52a30*/  LDL.LU.64 R26, [R1+0x4f70] ;  /* 0x004f7000011a7983 */ /* 0x000ea40000300a00 */
[----:B------:R-:W3:Y:S01]  /*52a40*/  LDL.LU R25, [R1+0x4f68] ;  /* 0x004f680001197983 */ /* 0x000ee20000300800 */
[----:B------:R-:W-:Y:S01]  /*52a50*/  STL.64 [R1+0x4ef0], R18 ;  /* 0x004ef01201007387 */ /* 0x000fe20000100a00 */
[----:B------:R-:W-:Y:S01]  /*52a60*/  STL.64 [R1+0x4ee8], R16 ;  /* 0x004ee81001007387 */ /* 0x000fe20000100a00 */
[C---:B--2---:R-:W-:Y:S02]  /*52a70*/  HMMA.16816.F32 R4, R20.reuse, R26, R4 ;  /* 0x0000001a1404723c */ /* 0x044fe40000001804 */
[----:B------:R-:W-:Y:S01]  /*52a80*/  STL.64 [R1+0x4f40], R26 ;  /* 0x004f401a01007387 */ /* 0x000fe20000100a00 */
[----:B---3--:R0:W-:Y:S11]  /*52a90*/  STL [R1+0x4f38], R25 ;  /* 0x004f381901007387 */ /* 0x0081f60000100800 */
[----:B------:R-:W-:Y:S09]  /*52aa0*/  @!UPT UIADD3 URZ, URZ, URZ, URZ ;  /* 0x0000003f3f3ff290 */ /* 0x000ff2000fffe03f */
[----:B------:R-:W-:Y:S01]  /*52ab0*/  STL.64 [R1+0x1f0], R4 ;  /* 0x0001f00401007387 */ /* 0x000fe20000100a00 */
[----:B------:R-:W-:Y:S02]  /*52ac0*/  STL.64 [R1+0x1f8], R6 ;  /* 0x0001f80601007387 */ /* 0x000fe40000100a00 */
[----:B------:R-:W2:Y:S02]  /*52ad0*/  LDL.LU R24, [R1+0x1c0] ;  /* 0x0001c00001187983 */ /* 0x000ea40000300800 */
[----:B0-----:R-:W2:Y:S01]  /*52ae0*/  LDL.LU R25, [R1+0x1c4] ;  /* 0x0001c40001197983 */ /* 0x001ea20000300800 */
[----:B------:R-:W3:Y:S01]  /*52af0*/  LDL.LU R26, [R1+0x1c8] ;  /* 0x0001c800011a7983 */ /* 0x000ee20000300800 */
[----:B------:R-:W3:Y:S03]  /*52b00*/  LDL.LU R27, [R1+0x1cc] ;  /* 0x0001cc00011b7983 */ /* 0x000ee60000300800 */
[----:B---3--:R-:W-:Y:S01]  /*52b10*/  STL.64 [R1+0x4f50], R26 ;  /* 0x004f501a01007387 */ /* 0x008fe20000100a00 */
[----:B--2---:R0:W-:Y:S03]  /*52b20*/  STL.64 [R1+0x4f48], R24 ;  /* 0x004f481801007387 */ /* 0x0041e60000100a00 */
[----:B0-----:R-:W2:Y:S01]  /*52b30*/  LDL.LU R24, [R1+0x1d0] ;  /* 0x0001d00001187983 */ /* 0x001ea20000300800 */
[----:B------:R-:W2:Y:S02]  /*52b40*/  LDL.LU R25, [R1+0x1d4] ;  /* 0x0001d40001197983 */ /* 0x000ea40000300800 */
[----:B------:R-:W2:Y:S02]  /*52b50*/  LDL.LU R26, [R1+0x1d8] ;  /* 0x0001d800011a7983 */ /* 0x000ea40000300800 */
[----:B------:R-:W2:Y:S01]  /*52b60*/  LDL.LU R27, [R1+0x1dc] ;  /* 0x0001dc00011b7983 */ /* 0x000ea20000300800 */
[----:B------:R-:W3:Y:S01]  /*52b70*/  LDL.LU.64 R6, [R1+0x38] ;  /* 0x0000380001067983 */ /* 0x000ee20000300a00 */
[----:B------:R-:W2:Y:S02]  /*52b80*/  LDL.LU R16, [R1+0x190] ;  /* 0x0001900001107983 */ /* 0x000ea40000300800 */
[----:B------:R-:W2:Y:S02]  /*52b90*/  LDL.LU R17, [R1+0x194] ;  /* 0x0001940001117983 */ /* 0x000ea40000300800 */
[----:B------:R-:W2:Y:S01]  /*52ba0*/  LDL.LU R18, [R1+0x198] ;  /* 0x0001980001127983 */ /* 0x000ea20000300800 */
[----:B------:R-:W2:Y:S01]  /*52bb0*/  LDL.LU R19, [R1+0x19c] ;  /* 0x00019c0001137983 */ /* 0x000ea20000300800 */
[C---:B------:R-:W-:Y:S03]  /*52bc0*/  HMMA.16816.F32 R8, R20.reuse, R14, R8 ;  /* 0x0000000e1408723c */ /* 0x040fe60000001808 */
[----:B--2---:R0:W-:Y:S01]  /*52bd0*/  STL.64 [R1+0x4f08], R18 ;  /* 0x004f081201007387 */ /* 0x0041e20000100a00 */
[----:B------:R1:W-:Y:S03]  /*52be0*/  STL.64 [R1+0x4f00], R16 ;  /* 0x004f001001007387 */ /* 0x0003e60000100a00 */
[----:B0-----:R-:W2:Y:S04]  /*52bf0*/  LDL.64 R18, [R1+0x148] ;  /* 0x0001480001127983 */ /* 0x001ea80000100a00 */
[----:B--2---:R0:W-:Y:S01]  /*52c00*/  STL.64 [R1+0x4f18], R18 ;  /* 0x004f181201007387 */ /* 0x0041e20000100a00 */
[----:B-1----:R-:W2:Y:S02]  /*52c10*/  LDL.LU R16, [R1+0x1b0] ;  /* 0x0001b00001107983 */ /* 0x002ea40000300800 */
[----:B------:R-:W2:Y:S01]  /*52c20*/  LDL.LU R17, [R1+0x1b4] ;  /* 0x0001b40001117983 */ /* 0x000ea20000300800 */
[----:B0-----:R-:W2:Y:S01]  /*52c30*/  LDL.LU R18, [R1+0x1b8] ;  /* 0x0001b80001127983 */ /* 0x001ea20000300800 */
[----:B------:R-:W2:Y:S07]  /*52c40*/  LDL.LU R19, [R1+0x1bc] ;  /* 0x0001bc0001137983 */ /* 0x000eae0000300800 */
[----:B------:R-:W-:Y:S02]  /*52c50*/  STL.64 [R1+0x8f0], R8 ;  /* 0x0008f00801007387 */ /* 0x000fe40000100a00 */
[----:B------:R0:W-:Y:S02]  /*52c60*/  STL.64 [R1+0x8f8], R10 ;  /* 0x0008f80a01007387 */ /* 0x0001e40000100a00 */
[----:B0-----:R-:W2:Y:S01]  /*52c70*/  LDL.LU.64 R10, [R1+0x4f60] ;  /* 0x004f6000010a7983 */ /* 0x001ea20000300a00 */
[----:B------:R-:W2:Y:S02]  /*52c80*/  LDL.LU.64 R8, [R1+0x4f58] ;  /* 0x004f580001087983 */ /* 0x000ea40000300a00 */
[----:B------:R0:W-:Y:S02]  /*52c90*/  STL.64 [R1+0x4e18], R14 ;  /* 0x004e180e01007387 */ /* 0x0001e40000100a00 */
[----:B----4-:R-:W-:Y:S01]  /*52ca0*/  STL.64 [R1+0x4e10], R12 ;  /* 0x004e100c01007387 */ /* 0x010fe20000100a00 */
[----:B0-----:R-:W4:Y:S04]  /*52cb0*/  LDL.64 R14, [R1+0x128] ;  /* 0x00012800010e7983 */ /* 0x001f280000100a00 */
[----:B----4-:R0:W-:Y:S04]  /*52cc0*/  STL.64 [R1+0x4ef8], R14 ;  /* 0x004ef80e01007387 */ /* 0x0101e80000100a00 */
[----:B0-----:R-:W4:Y:S01]  /*52cd0*/  LDL.LU.64 R14, [R1+0x138] ;  /* 0x00013800010e7983 */ /* 0x001f220000300a00 */
[C---:B--2---:R-:W-:Y:S03]  /*52ce0*/  HMMA.16816.F32 R24, R20.reuse, R10, R24 ;  /* 0x0000000a1418723c */ /* 0x044fe60000001818 */
[----:B----4-:R0:W-:Y:S01]  /*52cf0*/  STL.64 [R1+0x4f10], R14 ;  /* 0x004f100e01007387 */ /* 0x0101e20000100a00 */
[----:B------:R-:W2:Y:S02]  /*52d00*/  LDL.LU R12, [R1+0x1a0] ;  /* 0x0001a000010c7983 */ /* 0x000ea40000300800 */
[----:B------:R-:W2:Y:S01]  /*52d10*/  LDL.LU R13, [R1+0x1a4] ;  /* 0x0001a400010d7983 */ /* 0x000ea20000300800 */
[----:B0-----:R-:W4:Y:S01]  /*52d20*/  LDL.LU R14, [R1+0x1a8] ;  /* 0x0001a800010e7983 */ /* 0x001f220000300800 */
[----:B------:R-:W4:Y:S03]  /*52d30*/  LDL.LU R15, [R1+0x1ac] ;  /* 0x0001ac00010f7983 */ /* 0x000f260000300800 */
[----:B----4-:R0:W-:Y:S01]  /*52d40*/  STL.64 [R1+0x4f28], R14 ;  /* 0x004f280e01007387 */ /* 0x0101e20000100a00 */
[----:B--2---:R-:W-:Y:S03]  /*52d50*/  STL.64 [R1+0x4f20], R12 ;  /* 0x004f200c01007387 */ /* 0x004fe60000100a00 */
[----:B0-----:R-:W2:Y:S08]  /*52d60*/  LDL.LU.64 R14, [R1+0x158] ;  /* 0x00015800010e7983 */ /* 0x001eb00000300a00 */
[----:B------:R-:W-:Y:S02]  /*52d70*/  STL.64 [R1+0x8e0], R24 ;  /* 0x0008e01801007387 */ /* 0x000fe40000100a00 */
[----:B------:R0:W-:Y:S02]  /*52d80*/  STL.64 [R1+0x8e8], R26 ;  /* 0x0008e81a01007387 */ /* 0x0001e40000100a00 */
[----:B0-----:R-:W3:Y:S01]  /*52d90*/  LDL.LU.64 R26, [R1+0x4f50] ;  /* 0x004f5000011a7983 */ /* 0x001ee20000300a00 */
[----:B------:R-:W3:Y:S02]  /*52da0*/  LDL.LU.64 R24, [R1+0x4f48] ;  /* 0x004f480001187983 */ /* 0x000ee40000300a00 */
[----:B------:R-:W-:Y:S02]  /*52db0*/  STL.64 [R1+0x4e08], R10 ;  /* 0x004e080a01007387 */ /* 0x000fe40000100a00 */
[----:B------:R-:W-:Y:S01]  /*52dc0*/  STL.64 [R1+0x4e00], R8 ;  /* 0x004e000801007387 */ /* 0x000fe20000100a00 */
[C---:B---3--:R-:W-:Y:S11]  /*52dd0*/  HMMA.16816.F32 R24, R20.reuse, R6, R24 ;  /* 0x000000061418723c */ /* 0x048ff60000001818 */
[----:B------:R-:W-:Y:S11]  /*52de0*/  @!UPT UIADD3 URZ, URZ, URZ, URZ ;  /* 0x0000003f3f3ff290 */ /* 0x000ff6000fffe03f */
[----:B------:R-:W-:Y:S01]  /*52df0*/  @!UPT UIADD3 URZ, URZ, URZ, URZ ;  /* 0x0000003f3f3ff290 */ /* 0x000fe2000fffe03f */
[----:B------:R-:W-:Y:S01]  /*52e00*/  STL.64 [R1+0x8d0], R24 ;  /* 0x0008d01801007387 */ /* 0x000fe20000100a00 */
[----:B------:R0:W-:Y:S03]  /*52e10*/  STL.64 [R1+0x8d8], R26 ;  /* 0x0008d81a01007387 */ /* 0x0001e60000100a00 */
[----:B0-----:R-:W3:Y:S01]  /*52e20*/  LDL.LU.64 R26, [R1+0x4f40] ;  /* 0x004f4000011a7983 */ /* 0x001ee20000300a00 */
[----:B--2---:R-:W-:Y:S01]  /*52e30*/  HMMA.16816.F32 R16, R20, R14, R16 ;  /* 0x0000000e1410723c */ /* 0x004fe20000001810 */
[----:B------:R-:W-:Y:S02]  /*52e40*/  IMAD.MOV.U32 R24, RZ, RZ, R6 ;  /* 0x000000ffff187224 */ /* 0x000fe400078e0006 */
[----:B------:R-:W-:Y:S01]  /*52e50*/  IMAD.MOV.U32 R9, RZ, RZ, R3 ;  /* 0x000000ffff097224 */ /* 0x000fe200078e0003 */
[----:B------:R-:W2:Y:S01]  /*52e60*/  LDL.LU R25, [R1+0x4f38] ;  /* 0x004f380001197983 */ /* 0x000ea20000300800 */
[----:B------:R-:W-:-:S02]  /*52e70*/  IMAD.MOV.U32 R3, RZ, RZ, R7 ;  /* 0x000000ffff037224 */ /* 0x000fc400078e0007 */
[----:B------:R-:W4:Y:S02]  /*52e80*/  LDL.LU.64 R6, [R1+0x4f30] ;  /* 0x004f300001067983 */ /* 0x000f240000300a00 */
[----:B------:R-:W-:Y:S02]  /*52e90*/  IMAD.MOV.U32 R5, RZ, RZ, R14 ;  /* 0x000000ffff057224 */ /* 0x000fe400078e000e */
[----:B------:R-:W-:Y:S02]  /*52ea0*/  IMAD.MOV.U32 R4, RZ, RZ, R15 ;  /* 0x000000ffff047224 */ /* 0x000fe400078e000f */
[----:B------:R-:W-:Y:S02]  /*52eb0*/  IMAD.MOV.U32 R8, RZ, RZ, R28 ;  /* 0x000000ffff087224 */ /* 0x000fe400078e001c */
[----:B------:R-:W-:-:S09]  /*52ec0*/  IMAD.MOV.U32 R11, RZ, RZ, R0 ;  /* 0x000000ffff0b7224 */ /* 0x000fd200078e0000 */
[----:B------:R-:W-:Y:S02]  /*52ed0*/  IMAD.MOV.U32 R28, RZ, RZ, R18 ;  /* 0x000000ffff1c7224 */ /* 0x000fe400078e0012 */
[----:B------:R-:W-:Y:S01]  /*52ee0*/  IMAD.MOV.U32 R0, RZ, RZ, R19 ;  /* 0x000000ffff007224 */ /* 0x000fe200078e0013 */
[----:B---3--:R-:W-:Y:S01]  /*52ef0*/  STL.64 [R1+0x4e60], R26 ;  /* 0x004e601a01007387 */ /* 0x008fe20000100a00 */
[----:B------:R-:W-:Y:S02]  /*52f00*/  STL [R1+0x4e58], R24 ;  /* 0x004e581801007387 */ /* 0x000fe40000100800 */
[----:B------:R-:W3:Y:S02]  /*52f10*/  LDL.LU.64 R14, [R1+0x4f28] ;  /* 0x004f2800010e7983 */ /* 0x000ee40000300a00 */
[----:B------:R-:W3:Y:S01]  /*52f20*/  LDL.LU.64 R12, [R1+0x4f20] ;  /* 0x004f2000010c7983 */ /* 0x000ee20000300a00 */
[----:B------:R-:W-:Y:S01]  /*52f30*/  STL.64 [R1+0x950], R16 ;  /* 0x0009501001007387 */ /* 0x000fe20000100a00 */
[----:B------:R-:W3:Y:S02]  /*52f40*/  LDL.LU.64 R18, [R1+0x4f18] ;  /* 0x004f180001127983 */ /* 0x000ee40000300a00 */
[----:B------:R-:W-:Y:S02]  /*52f50*/  STL [R1+0x4dd4], R4 ;  /* 0x004dd40401007387 */ /* 0x000fe40000100800 */
[----:B------:R-:W-:Y:S01]  /*52f60*/  STL [R1+0x4dd0], R5 ;  /* 0x004dd00501007387 */ /* 0x000fe20000100800 */
[----:B------:R-:W-:Y:S01]  /*52f70*/  STL [R1+0x4730], R0 ;  /* 0x0047300001007387 */ /* 0x000fe20000100800 */
[----:B------:R0:W-:Y:S01]  /*52f80*/  STL [R1+0x4718], R28 ;  /* 0x0047181c01007387 */ /* 0x0001e20000100800 */
[----:B---3--:R-:W-:Y:S01]  /*52f90*/  HMMA.16816.F32 R12, R20, R18, R12 ;  /* 0x00000012140c723c */ /* 0x008fe2000000180c */
[----:B0-----:R-:W-:Y:S11]  /*52fa0*/  IMAD.MOV.U32 R28, RZ, RZ, R19 ;  /* 0x000000ffff1c7224 */ /* 0x001ff600078e0013 */
[----:B------:R-:W-:Y:S11]  /*52fb0*/  @!UPT UIADD3 URZ, URZ, URZ, URZ ;  /* 0x0000003f3f3ff290 */ /* 0x000ff6000fffe03f */
[----:B------:R-:W-:Y:S01]  /*52fc0*/  STL.64 [R1+0x940], R12 ;  /* 0x0009400c01007387 */ /* 0x000fe20000100a00 */
[----:B------:R0:W-:Y:S03]  /*52fd0*/  STL.64 [R1+0x948], R14 ;  /* 0x0009480e01007387 */ /* 0x0001e60000100a00 */
[----:B0-----:R-:W3:Y:S01]  /*52fe0*/  LDL.LU.64 R14, [R1+0x4f10] ;  /* 0x004f1000010e7983 */ /* 0x001ee20000300a00 */
[----:B------:R-:W2:Y:S02]  /*52ff0*/  LDL.LU.64 R18, [R1+0x4f08] ;  /* 0x004f080001127983 */ /* 0x000ea40000300a00 */
[----:B------:R-:W2:Y:S02]  /*53000*/  LDL.LU.64 R16, [R1+0x4f00] ;  /* 0x004f000001107983 */ /* 0x000ea40000300a00 */
[----:B------:R-:W-:Y:S02]  /*53010*/  STL [R1+0x4dd8], R28 ;  /* 0x004dd81c01007387 */ /* 0x000fe40000100800 */
[----:B------:R-:W-:-:S02]  /*53020*/  IMAD.MOV.U32 R10, RZ, RZ, R2 ;  /* 0x000000ffff0a7224 */ /* 0x000fc400078e0002 */
[----:B---3--:R-:W-:Y:S02]  /*53030*/  IMAD.MOV.U32 R4, RZ, RZ, R14 ;  /* 0x000000ffff047224 */ /* 0x008fe400078e000e */
[----:B------:R-:W-:Y:S01]  /*53040*/  IMAD.MOV.U32 R5, RZ, RZ, R15 ;  /* 0x000000ffff057224 */ /* 0x000fe200078e000f */
[C---:B--2---:R-:W-:Y:S01]  /*53050*/  HMMA.16816.F32 R16, R20.reuse, R14, R16 ;  /* 0x0000000e1410723c */ /* 0x044fe20000001810 */
[----:B------:R-:W2:Y:S11]  /*53060*/  LDL.LU.64 R14, [R1+0x4ef8] ;  /* 0x004ef800010e7983 */ /* 0x000eb60000300a00 */
[----:B------:R-:W-:Y:S11]  /*53070*/  @!UPT UIADD3 URZ, URZ, URZ, URZ ;  /* 0x0000003f3f3ff290 */ /* 0x000ff6000fffe03f */
[----:B------:R-:W-:Y:S01]  /*53080*/  STL.64 [R1+0x930], R16 ;  /* 0x0009301001007387 */ /* 0x000fe20000100a00 */
[----:B------:R0:W-:Y:S02]  /*53090*/  STL [R1+0x938], R18 ;  /* 0x0009381201007387 */ /* 0x0001e40000100800 */
[----:B------:R-:W-:Y:S02]  /*530a0*/  IMAD.MOV.U32 R2, RZ, RZ, R19 ;  /* 0x000000ffff027224 */ /* 0x000fe400078e0013 */
[----:B0-----:R-:W3:Y:S01]  /*530b0*/  LDL.LU.64 R18, [R1+0x4ef0] ;  /* 0x004ef00001127983 */ /* 0x001ee20000300a00 */
[----:B------:R-:W3:Y:S02]  /*530c0*/  LDL.LU.64 R16, [R1+0x4ee8] ;  /* 0x004ee80001107983 */ /* 0x000ee40000300a00 */
[----:B------:R-:W-:Y:S02]  /*530d0*/  STL [R1+0x4de0], R5 ;  /* 0x004de00501007387 */ /* 0x000fe40000100800 */
[----:B------:R-:W-:Y:S01]  /*530e0*/  STL [R1+0x4ddc], R4 ;  /* 0x004ddc0401007387 */ /* 0x000fe20000100800 */
[----:B----4-:R-:W-:Y:S01]  /*530f0*/  STL [R1+0x4ee0], R7 ;  /* 0x004ee00701007387 */ /* 0x010fe20000100800 */
[----:B------:R-:W-:Y:S01]  /*53100*/  STL [R1+0x4734], R2 ;  /* 0x0047340201007387 */ /* 0x000fe20000100800 */
[----:B--2---:R-:W-:Y:S11]  /*53110*/  HMMA.16816.F32 R8, R20, R14, R8 ;  /* 0x0000000e1408723c */ /* 0x004ff60000001808 */
[----:B------:R-:W-:Y:S11]  /*53120*/  @!UPT UIADD3 URZ, URZ, URZ, URZ ;  /* 0x0000003f3f3ff290 */ /* 0x000ff6000fffe03f */
[----:B------:R-:W-:Y:S01]  /*53130*/  @!UPT UIADD3 URZ, URZ, URZ, URZ ;  /* 0x0000003f3f3ff290 */ /* 0x000fe2000fffe03f */
[----:B------:R0:W-:Y:S01]  /*53140*/  STL.64 [R1+0x920], R8 ;  /* 0x0009200801007387 */ /* 0x0001e20000100a00 */
[----:B------:R1:W-:Y:S03]  /*53150*/  STL.64 [R1+0x928], R10 ;  /* 0x0009280a01007387 */ /* 0x0003e60000100a00 */
[----:B0-----:R-:W2:Y:S01]  /*53160*/  LDL.LU R8, [R1+0x50] ;  /* 0x0000500001087983 */ /* 0x001ea20000300800 */
[----:B------:R-:W2:Y:S02]  /*53170*/  LDL.LU R9, [R1+0x54] ;  /* 0x0000540001097983 */ /* 0x000ea40000300800 */
[----:B-1----:R-:W4:Y:S02]  /*53180*/  LDL.LU R10, [R1+0x58] ;  /* 0x00005800010a7983 */ /* 0x002f240000300800 */
[----:B------:R-:W4:Y:S02]  /*53190*/  LDL.LU R11, [R1+0x5c] ;  /* 0x00005c00010b7983 */ /* 0x000f240000300800 */
[----:B---3--:R-:W-:-:S02]  /*531a0*/  IMAD.MOV.U32 R26, RZ, RZ, R16 ;  /* 0x000000ffff1a7224 */ /* 0x008fc400078e0010 */
[----:B------:R-:W-:Y:S02]  /*531b0*/  IMAD.MOV.U32 R27, RZ, RZ, R6 ;  /* 0x000000ffff1b7224 */ /* 0x000fe400078e0006 */
[----:B------:R-:W-:Y:S01]  /*531c0*/  IMAD.MOV.U32 R28, RZ, RZ, R15 ;  /* 0x000000ffff1c7224 */ /* 0x000fe200078e000f */
[----:B----4-:R0:W-:Y:S01]  /*531d0*/  STL.64 [R1+0x4e28], R10 ;  /* 0x004e280a01007387 */ /* 0x0101e20000100a00 */
[----:B--2---:R-:W-:Y:S02]  /*531e0*/  STL.64 [R1+0x4e20], R8 ;  /* 0x004e200801007387 */ /* 0x004fe40000100a00 */
[----:B0-----:R-:W-:Y:S02]  /*531f0*/  IMAD.MOV.U32 R10, RZ, RZ, R29 ;  /* 0x000000ffff0a7224 */ /* 0x001fe400078e001d */
[----:B------:R-:W-:Y:S01]  /*53200*/  IMAD.MOV.U32 R11, RZ, RZ, R19 ;  /* 0x000000ffff0b7224 */ /* 0x000fe200078e0013 */
[----:B------:R-:W2:Y:S04]  /*53210*/  LDL.LU R29, [R1+0x4ee4] ;  /* 0x004ee400011d7983 */ /* 0x000ea80000300800 */
[----:B------:R0:W-:Y:S01]  /*53220*/  STL.64 [R1+0x4e40], R10 ;  /* 0x004e400a01007387 */ /* 0x0001e20000100a00 */
[----:B------:R-:W3:Y:S02]  /*53230*/  LDL.LU R12, [R1+0x60] ;  /* 0x00006000010c7983 */ /* 0x000ee40000300800 */
[----:B------:R-:W3:Y:S02]  /*53240*/  LDL.LU R13, [R1+0x64] ;  /* 0x00006400010d7983 */ /* 0x000ee40000300800 */
[----:B------:R-:W4:Y:S01]  /*53250*/  LDL.LU R14, [R1+0x68] ;  /* 0x00006800010e7983 */ /* 0x000f220000300800 */
[----:B------:R-:W4:Y:S01]  /*53260*/  LDL.LU R15, [R1+0x6c] ;  /* 0x00006c00010f7983 */ /* 0x000f220000300800 */
[----:B0-----:R-:W-:-:S02]  /*53270*/  IMAD.MOV.U32 R10, RZ, RZ, R18 ;  /* 0x000000ffff0a7224 */ /* 0x001fc400078e0012 */
[----:B------:R-:W-:-:S05]  /*53280*/  IMAD.MOV.U32 R11, RZ, RZ, R17 ;  /* 0x000000ffff0b7224 */ /* 0x000fca00078e0011 */
[----:B------:R-:W-:Y:S01]  /*53290*/  STL.64 [R1+0x4e68], R10 ;  /* 0x004e680a01007387 */ /* 0x000fe20000100a00 */
[----:B------:R-:W-:Y:S02]  /*532a0*/  STL.64 [R1+0x4e88], R26 ;  /* 0x004e881a01007387 */ /* 0x000fe40000100a00 */
[----:B------:R0:W-:Y:S02]  /*532b0*/  STL [R1+0x4e80], R25 ;  /* 0x004e801901007387 */ /* 0x0001e40000100800 */
[----:B------:R-:W2:Y:S01]  /*532c0*/  LDL.LU R24, [R1+0xa0] ;  /* 0x0000a00001187983 */ /* 0x000ea20000300800 */
[----:B0-----:R-:W2:Y:S01]  /*532d0*/  LDL.LU R25, [R1+0xa4] ;  /* 0x0000a40001197983 */ /* 0x001ea20000300800 */
        /* <DEDUP_REMOVED lines=12> */
[----:B--2---:R0:W-:Y:S01]  /*533a0*/  STL.64 [R1+0x4eb0], R26 ;  /* 0x004eb01a01007387 */ /* 0x0041e20000100a00 */
[----:B------:R-:W-:Y:S03]  /*533b0*/  STL.64 [R1+0x4ea8], R24 ;  /* 0x004ea81801007387 */ /* 0x000fe60000100a00 */
[----:B0-----:R-:W2:Y:S04]  /*533c0*/  LDL.LU.64 R26, [R1+0xf8] ;  /* 0x0000f800011a7983 */ /* 0x001ea80000300a00 */
[----:B--2---:R0:W-:Y:S04]  /*533d0*/  STL.64 [R1+0x4ec0], R26 ;  /* 0x004ec01a01007387 */ /* 0x0041e80000100a00 */
[----:B0-----:R-:W2:Y:S04]  /*533e0*/  LDL.64 R26, [R1+0x108] ;  /* 0x00010800011a7983 */ /* 0x001ea80000100a00 */
[----:B--2---:R0:W-:Y:S04]  /*533f0*/  STL.64 [R1+0x4ed8], R26 ;  /* 0x004ed81a01007387 */ /* 0x0041e80000100a00 */
[----:B0-----:R-:W3:Y:S01]  /*53400*/  LDL.LU.64 R26, [R1+0x118] ;  /* 0x00011800011a7983 */ /* 0x001ee20000300a00 */
[----:B------:R-:W2:Y:S03]  /*53410*/  LDL.64 R18, [R1+0xe8] ;  /* 0x0000e80001127983 */ /* 0x000ea60000100a00 */
[----:B--2---:R0:W-:Y:S01]  /*53420*/  STL.64 [R1+0x4eb8], R18 ;  /* 0x004eb81201007387 */ /* 0x0041e20000100a00 */
[----:B------:R-:W2:Y:S02]  /*53430*/  LDL.LU R16, [R1+0xc0] ;  /* 0x0000c00001107983 */ /* 0x000ea40000300800 */
[----:B------:R-:W2:Y:S01]  /*53440*/  LDL.LU R17, [R1+0xc4] ;  /* 0x0000c40001117983 */ /* 0x000ea20000300800 */
[----:B0-----:R-:W2:Y:S01]  /*53450*/  LDL.LU R18, [R1+0xc8] ;  /* 0x0000c80001127983 */ /* 0x001ea20000300800 */
[----:B------:R-:W2:Y:S01]  /*53460*/  LDL.LU R19, [R1+0xcc] ;  /* 0x0000cc0001137983 */ /* 0x000ea20000300800 */
[----:B---3--:R-:W-:Y:S02]  /*53470*/  HMMA.16816.F32 R4, R20, R26, R4 ;  /* 0x0000001a1404723c */ /* 0x008fe40000001804 */
        /* <DEDUP_REMOVED lines=10> */
[----:B----4-:R-:W-:Y:S01]  /*53520*/  STL.64 [R1+0x4e38], R14 ;  /* 0x004e380e01007387 */ /* 0x010fe20000100a00 */
[----:B------:R0:W-:Y:S03]  /*53530*/  STL.64 [R1+0x4e30], R12 ;  /* 0x004e300c01007387 */ /* 0x0001e60000100a00 */
        /* <DEDUP_REMOVED lines=8> */
[----:B------:R-:W2:Y:S02]  /*535c0*/  LDL.LU R14, [R1+0x88] ;  /* 0x00008800010e7983 */ /* 0x000ea40000300800 */
[----:B------:R-:W2:Y:S01]  /*535d0*/  LDL.LU R15, [R1+0x8c] ;  /* 0x00008c00010f7983 */ /* 0x000ea20000300800 */
[----:B------:R-:W-:Y:S01]  /*535e0*/  STL [R1+0x4de4], R28 ;  /* 0x004de41c01007387 */ /* 0x000fe20000100800 */
[----:B------:R0:W-:Y:S02]  /*535f0*/  STL.64 [R1+0x910], R4 ;  /* 0x0009100401007387 */ /* 0x0001e40000100a00 */
[----:B------:R1:W-:Y:S02]  /*53600*/  STL.64 [R1+0x918], R6 ;  /* 0x0009180601007387 */ /* 0x0003e40000100a00 */
[----:B0-----:R-:W-:Y:S01]  /*53610*/  IMAD.MOV.U32 R5, RZ, RZ, R26 ;  /* 0x000000ffff057224 */ /* 0x001fe200078e001a */
[----:B-1----:R-:W4:Y:S01]  /*53620*/  LDL.LU R7, [R1+0x4ee0] ;  /* 0x004ee00001077983 */ /* 0x002f220000300800 */
[----:B------:R-:W-:-:S02]  /*53630*/  IMAD.MOV.U32 R4, RZ, RZ, R27 ;  /* 0x000000ffff047224 */ /* 0x000fc400078e001b */
[----:B------:R-:W2:Y:S03]  /*53640*/  LDL.LU.64 R26, [R1+0x4ed8] ;  /* 0x004ed800011a7983 */ /* 0x000ea60000300a00 */
[----:B------:R-:W-:Y:S01]  /*53650*/  STL [R1+0x4dec], R4 ;  /* 0x004dec0401007387 */ /* 0x000fe20000100800 */
[----:B------:R-:W-:Y:S01]  /*53660*/  STL [R1+0x4de8], R5 ;  /* 0x004de80501007387 */ /* 0x000fe20000100800 */
        /* <DEDUP_REMOVED lines=28> */
[----:B--2---:R-:W-:Y:S01]  /*53830*/  HMMA.16816.F32 R20, R20, R18, R24 ;  /* 0x000000121414723c */ /* 0x004fe20000001818 */
[----:B------:R-:W3:Y:S01]  /*53840*/  LDL.LU.64 R26, [R1+0x4e88] ;  /* 0x004e8800011a7983 */ /* 0x000ee20000300a00 */
[----:B------:R-:W2:Y:S02]  /*53850*/  LDL.LU R25, [R1+0x4e80] ;  /* 0x004e800001197983 */ /* 0x000ea40000300800 */
[----:B------:R-:W-:-:S02]  /*53860*/  IMAD.MOV.U32 R5, RZ, RZ, R18 ;  /* 0x000000ffff057224 */ /* 0x000fc400078e0012 */
[----:B------:R-:W-:Y:S11]  /*53870*/  IMAD.MOV.U32 R4, RZ, RZ, R19 ;  /* 0x000000ffff047224 */ /* 0x000ff600078e0013 */
[----:B------:R-:W-:Y:S06]  /*53880*/  @!UPT UIADD3 URZ, URZ, URZ, URZ ;  /* 0x0000003f3f3ff290 */ /* 0x000fec000fffe03f */
[----:B------:R0:W-:Y:S01]  /*53890*/  STL.64 [R1+0xa0], R20 ;  /* 0x0000a01401007387 */ /* 0x0001e20000100a00 */
[----:B------:R2:W-:Y:S02]  /*538a0*/  STL.64 [R1+0xa8], R22 ;  /* 0x0000a81601007387 */ /* 0x0005e40000100a00 */
[----:B------:R-:W3:Y:S02]  /*538b0*/  LDL.LU.64 R18, [R1+0x4e78] ;  /* 0x004e780001127983 */ /* 0x000ee40000300a00 */
[----:B------:R-:W3:Y:S01]  /*538c0*/  LDL.LU.64 R16, [R1+0x4e70] ;  /* 0x004e700001107983 */ /* 0x000ee20000300a00 */
[----:B0-----:R-:W4:Y:S01]  /*538d0*/  LDL.LU R20, [R1+0x40] ;  /* 0x0000400001147983 */ /* 0x001f220000300800 */
[----:B------:R-:W4:Y:S02]  /*538e0*/  LDL.LU R21, [R1+0x44] ;  /* 0x0000440001157983 */ /* 0x000f240000300800 */
[----:B--2---:R-:W-:Y:S02]  /*538f0*/  IMAD.MOV.U32 R23, RZ, RZ, R25 ;  /* 0x000000ffff177224 */ /* 0x004fe400078e0019 */
[C---:B---3--:R-:W-:Y:S01]  /*53900*/  HMMA.16816.F32 R24, R16.reuse, R26, R8 ;  /* 0x0000001a1018723c */ /* 0x048fe20000001808 */
[----:B------:R-:W2:Y:S01]  /*53910*/  LDL.LU.64 R10, [R1+0x4e68] ;  /* 0x004e6800010a7983 */ /* 0x000ea20000300a00 */
[----:B------:R-:W-:Y:S11]  /*53920*/  IMAD.MOV.U32 R22, RZ, RZ, R29 ;  /* 0x000000ffff167224 */ /* 0x000ff600078e001d */
[----:B------:R-:W-:Y:S10]  /*53930*/  @!UPT UIADD3 URZ, URZ, URZ, URZ ;  /* 0x0000003f3f3ff290 */ /* 0x000ff4000fffe03f */
[----:B------:R-:W-:Y:S01]  /*53940*/  STL.64 [R1+0x90], R24 ;  /* 0x0000901801007387 */ /* 0x000fe20000100a00 */
[----:B------:R-:W-:Y:S02]  /*53950*/  IMAD.MOV.U32 R29, RZ, RZ, R27 ;  /* 0x000000ffff1d7224 */ /* 0x000fe400078e001b */
[----:B------:R0:W-:Y:S02]  /*53960*/  STL [R1+0x98], R26 ;  /* 0x0000981a01007387 */ /* 0x0001e40000100800 */
[----:B0-----:R-:W3:Y:S01]  /*53970*/  LDL.LU.64 R26, [R1+0x4e60] ;  /* 0x004e6000011a7983 */ /* 0x001ee20000300a00 */
[----:B------:R-:W3:Y:S02]  /*53980*/  LDL.LU R24, [R1+0x4e58] ;  /* 0x004e580001187983 */ /* 0x000ee40000300800 */
[----:B------:R-:W-:Y:S01]  /*53990*/  STL [R1+0x4588], R29 ;  /* 0x0045881d01007387 */ /* 0x000fe20000100800 */
        /* <DEDUP_REMOVED lines=8> */
[----:B------:R-:W3:Y:S01]  /*53a20*/  LDL.LU.64 R14, [R1+0x4e38] ;  /* 0x004e3800010e7983 */ /* 0x000ee20000300a00 */
[----:B------:R-:W3:Y:S11]  /*53a30*/  LDL.LU.64 R12, [R1+0x4e30] ;  /* 0x004e3000010c7983 */ /* 0x000ef60000300a00 */
[----:B------:R-:W-:Y:S09]  /*53a40*/  @!UPT UIADD3 URZ, URZ, URZ, URZ ;  /* 0x0000003f3f3ff290 */ /* 0x000ff2000fffe03f */
[----:B------:R-:W-:Y:S01]  /*53a50*/  STL.64 [R1+0x70], R8 ;  /* 0x0000700801007387 */ /* 0x000fe20000100a00 */
[----:B------:R-:W-:Y:S02]  /*53a60*/  IMAD.MOV.U32 R29, RZ, RZ, R11 ;  /* 0x000000ffff1d7224 */ /* 0x000fe400078e000b */
[----:B------:R0:W-:Y:S02]  /*53a70*/  STL [R1+0x78], R10 ;  /* 0x0000780a01007387 */ /* 0x0001e40000100800 */
[----:B0-----:R-:W2:Y:S01]  /*53a80*/  LDL.LU.64 R10, [R1+0x4e28] ;  /* 0x004e2800010a7983 */ /* 0x001ea20000300a00 */
[----:B------:R-:W2:Y:S02]  /*53a90*/  LDL.LU.64 R8, [R1+0x4e20] ;  /* 0x004e200001087983 */ /* 0x000ea40000300a00 */
[----:B------:R-:W-:Y:S01]  /*53aa0*/  STL [R1+0x45b8], R29 ;  /* 0x0045b81d01007387 */ /* 0x000fe20000100800 */
[C---:B---3--:R-:W-:Y:S11]  /*53ab0*/  HMMA.16816.F32 R12, R16.reuse, R26, R12 ;  /* 0x0000001a100c723c */ /* 0x048ff6000000180c */
[----:B------:R-:W-:Y:S11]  /*53ac0*/  @!UPT UIADD3 URZ, URZ, URZ, URZ ;  /* 0x0000003f3f3ff290 */ /* 0x000ff6000fffe03f */
[----:B------:R-:W-:Y:S01]  /*53ad0*/  @!UPT UIADD3 URZ, URZ, URZ, URZ ;  /* 0x0000003f3f3ff290 */ /* 0x000fe2000fffe03f */
[----:B------:R-:W-:Y:S01]  /*53ae0*/  STL.64 [R1+0x60], R12 ;  /* 0x0000600c01007387 */ /* 0x000fe20000100a00 */
[----:B------:R0:W-:Y:S03]  /*53af0*/  STL.64 [R1+0x68], R14 ;  /* 0x0000680e01007387 */ /* 0x0001e60000100a00 */
[----:B0-----:R-:W2:Y:S01]  /*53b00*/  LDL.LU.64 R14, [R1+0x4e18] ;  /* 0x004e1800010e7983 */ /* 0x001ea20000300a00 */
[----:B------:R-:W3:Y:S01]  /*53b10*/  LDL.LU.64 R12, [R1+0x4e10] ;  /* 0x004e1000010c7983 */ /* 0x000ee20000300a00 */
[----:B--2---:R-:W-:Y:S11]  /*53b20*/  HMMA.16816.F32 R8, R16, R14, R8 ;  /* 0x0000000e1008723c */ /* 0x004ff60000001808 */
[----:B------:R-:W-:Y:S11]  /*53b30*/  @!UPT UIADD3 URZ, URZ, URZ, URZ ;  /* 0x0000003f3f3ff290 */ /* 0x000ff6000fffe03f */
[----:B------:R-:W-:Y:S01]  /*53b40*/  @!UPT UIADD3 URZ, URZ, URZ, URZ ;  /* 0x0000003f3f3ff290 */ /* 0x000fe2000fffe03f */
[----:B------:R-:W-:Y:S01]  /*53b50*/  STL.64 [R1+0x50], R8 ;  /* 0x0000500801007387 */ /* 0x000fe20000100a00 */
[----:B------:R0:W-:Y:S03]  /*53b60*/  STL.64 [R1+0x58], R10 ;  /* 0x0000580a01007387 */ /* 0x0001e60000100a00 */
[----:B0-----:R-:W4:Y:S01]  /*53b70*/  LDL.LU.64 R10, [R1+0x4e08] ;  /* 0x004e0800010a7983 */ /* 0x001f220000300a00 */
[----:B------:R-:W2:Y:S03]  /*53b80*/  LDL.LU.64 R8, [R1+0x4e00] ;  /* 0x004e000001087983 */ /* 0x000ea60000300a00 */
[----:B------:R-:W0:Y:S04]  /*53b90*/  S2R R25, SR_TID.X ;  /* 0x0000000000197919 */ /* 0x000e280000002100 */
[----:B------:R-:W1:Y:S01]  /*53ba0*/  S2R R6, SR_TID.X ;  /* 0x0000000000067919 */ /* 0x000e620000002100 */
[----:B0-----:R-:W-:Y:S01]  /*53bb0*/  LOP3.LUT R25, R25, 0x7, RZ, 0xc0, !PT ;  /* 0x0000000719197812 */ /* 0x001fe200078ec0ff */
[----:B-1----:R-:W-:-:S04]  /*53bc0*/  IMAD.SHL.U32 R6, R6, 0x2, RZ ;  /* 0x0000000206067824 */ /* 0x002fc800078e00ff */
[----:B------:R-:W-:-:S05]  /*53bd0*/  IMAD R25, R25, 0x110, RZ ;  /* 0x0000011019197824 */ /* 0x000fca00078e02ff */
[----:B------:R-:W-:Y:S01]  /*53be0*/  LOP3.LUT R6, R25, 0x30, R6, 0x78, !PT ;  /* 0x0000003019067812 */ /* 0x000fe200078e7806 */
[----:B----4-:R-:W-:Y:S11]  /*53bf0*/  HMMA.16816.F32 R20, R16, R10, R20 ;  /* 0x0000000a1014723c */ /* 0x010ff60000001814 */
[----:B------:R-:W-:Y:S11]  /*53c00*/  @!UPT UIADD3 URZ, URZ, URZ, URZ ;  /* 0x0000003f3f3ff290 */ /* 0x000ff6000fffe03f */
[----:B------:R-:W-:Y:S01]  /*53c10*/  @!UPT UIADD3 URZ, URZ, URZ, URZ ;  /* 0x0000003f3f3ff290 */ /* 0x000fe2000fffe03f */
[----:B------:R-:W-:Y:S01]  /*53c20*/  STL.64 [R1+0x40], R20 ;  /* 0x0000401401007387 */ /* 0x000fe20000100a00 */
[----:B------:R-:W-:Y:S02]  /*53c30*/  STL.64 [R1+0x48], R22 ;  /* 0x0000481601007387 */ /* 0x000fe40000100a00 */
[----:B------:R-:W0:Y:S04]  /*53c40*/  LDSM.16.MT88.4 R20, [R7+0x10000] ;  /* 0x010000000714783b */ /* 0x000e280000004200 */
[----:B------:R-:W-:Y:S01]  /*53c50*/  STL [R1+0x4db8], R7 ;  /* 0x004db80701007387 */ /* 0x000fe20000100800 */
[----:B0-----:R0:W-:Y:S02]  /*53c60*/  STL.64 [R1+0x4ce0], R22 ;  /* 0x004ce01601007387 */ /* 0x0011e40000100a00 */
[----:B0-----:R-:W-:-:S02]  /*53c70*/  IMAD.MOV.U32 R22, RZ, RZ, R24 ;  /* 0x000000ffff167224 */ /* 0x001fc400078e0018 */
[----:B------:R-:W0:Y:S04]  /*53c80*/  LDSM.16.M88.4 R24, [R6+0x20080] ;  /* 0x020080000618783b */ /* 0x000e280000000200 */
[----:B------:R-:W-:Y:S04]  /*53c90*/  STL.64 [R1+0x4cd8], R20 ;  /* 0x004cd81401007387 */ /* 0x000fe80000100a00 */
[----:B0-----:R-:W-:Y:S01]  /*53ca0*/  STL.64 [R1+0x20], R24 ;  /* 0x0000201801007387 */ /* 0x001fe20000100a00 */
[----:B------:R-:W-:Y:S02]  /*53cb0*/  STL.64 [R1+0x28], R26 ;  /* 0x0000281a01007387 */ /* 0x000fe40000100a00 */
[----:B------:R-:W0:Y:S02]  /*53cc0*/  LDSM.16.M88.4 R24, [R6+0x20880] ;  /* 0x020880000618783b */ /* 0x000e240000000200 */
[----:B0-----:R-:W-:Y:S02]  /*53cd0*/  STL.64 [R1+0x10], R24 ;  /* 0x0000101801007387 */ /* 0x001fe40000100a00 */
[----:B------:R-:W-:-:S02]  /*53ce0*/  IMAD.MOV.U32 R2, RZ, RZ, R24 ;  /* 0x000000ffff027224 */ /* 0x000fc400078e0018 */
[----:B------:R-:W-:Y:S02]  /*53cf0*/  STL.64 [R1+0x18], R26 ;  /* 0x0000181a01007387 */ /* 0x000fe40000100a00 */
[----:B------:R-:W-:Y:S02]  /*53d00*/  IMAD.MOV.U32 R0, RZ, RZ, R25 ;  /* 0x000000ffff007224 */ /* 0x000fe400078e0019 */
[----:B------:R-:W0:Y:S01]  /*53d10*/  LDSM.16.M88.4 R24, [R6+0x21080] ;  /* 0x021080000618783b */ /* 0x000e220000000200 */
[----:B------:R-:W-:-:S03]  /*53d20*/  IMAD.MOV.U32 R23, RZ, RZ, R3 ;  /* 0x000000ffff177224 */ /* 0x000fc600078e0003 */
[----:B0-----:R-:W-:Y:S01]  /*53d30*/  STL.64 [R1], R24 ;  /* 0x0000001801007387 */ /* 0x001fe20000100a00 */
[----:B------:R-:W-:Y:S02]  /*53d40*/  IMAD.MOV.U32 R7, RZ, RZ, R24 ;  /* 0x000000ffff077224 */ /* 0x000fe400078e0018 */
[----:B------:R-:W-:Y:S02]  /*53d50*/  STL.64 [R1+0x8], R26 ;  /* 0x0000081a01007387 */ /* 0x000fe40000100a00 */
[----:B------:R-:W-:Y:S02]  /*53d60*/  IMAD.MOV.U32 R3, RZ, RZ, R25 ;  /* 0x000000ffff037224 */ /* 0x000fe400078e0019 */
[----:B------:R-:W0:Y:S04]  /*53d70*/  LDSM.16.M88.4 R24, [R6+0x21880] ;  /* 0x021880000618783b */ /* 0x000e280000000200 */
[----:B0-----:R2:W-:Y:S01]  /*53d80*/  STL [R1+0x44d0], R26 ;  /* 0x0044d01a01007387 */ /* 0x0015e20000100800 */
[----:B------:R0:W-:Y:S02]  /*53d90*/  STL [R1+0x44cc], R27 ;  /* 0x0044cc1b01007387 */ /* 0x0001e40000100800 */
[----:B------:R3:W-:Y:S02]  /*53da0*/  STL.64 [R1+0x4cb8], R24 ;  /* 0x004cb81801007387 */ /* 0x0007e40000100a00 */
[----:B--2---:R-:W-:-:S02]  /*53db0*/  IMAD.MOV.U32 R26, RZ, RZ, R9 ;  /* 0x000000ffff1a7224 */ /* 0x004fc400078e0009 */
[----:B0-----:R-:W-:Y:S02]  /*53dc0*/  IMAD.MOV.U32 R27, RZ, RZ, R8 ;  /* 0x000000ffff1b7224 */ /* 0x001fe400078e0008 */
[----:B------:R-:W-:Y:S01]  /*53dd0*/  LDSM.16.M88.4 R8, [R6+0x22880] ;  /* 0x022880000608783b */ /* 0x000fe20000000200 */
[----:B---3--:R-:W-:Y:S02]  /*53de0*/  IMAD.MOV.U32 R24, RZ, RZ, R13 ;  /* 0x000000ffff187224 */ /* 0x008fe400078e000d */
[----:B------:R-:W-:Y:S02]  /*53df0*/  IMAD.MOV.U32 R25, RZ, RZ, R12 ;  /* 0x000000ffff197224 */ /* 0x000fe400078e000c */
[----:B------:R-:W0:Y:S04]  /*53e00*/  LDSM.16.M88.4 R12, [R6+0x22080] ;  /* 0x02208000060c783b */ /* 0x000e280000000200 */
[----:B0-----:R-:W-:Y:S01]  /*53e10*/  STL [R1+0x4384], R14 ;  /* 0x0043840e01007387 */ /* 0x001fe20000100800 */
[----:B------:R-:W-:Y:S02]  /*53e20*/  STL [R1+0x4380], R15 ;  /* 0x0043800f01007387 */ /* 0x000fe40000100800 */
[----:B------:R-:W-:Y:S02]  /*53e30*/  STL [R1+0x436c], R10 ;  /* 0x00436c0a01007387 */ /* 0x000fe40000100800 */
[----:B------:R-:W-:Y:S01]  /*53e40*/  STL [R1+0x4368], R11 ;  /* 0x0043680b01007387 */ /* 0x000fe20000100800 */
[----:B------:R0:W-:Y:S02]  /*53e50*/  STL.64 [R1+0x4ca0], R8 ;  /* 0x004ca00801007387 */ /* 0x0001e40000100a00 */
[----:B0-----:R-:W-:-:S02]  /*53e60*/  IMAD.MOV.U32 R8, RZ, RZ, R7 ;  /* 0x000000ffff087224 */ /* 0x001fc400078e0007 */
[----:B------:R-:W-:-:S05]  /*53e70*/  IMAD.MOV.U32 R9, RZ, RZ, R3 ;  /* 0x000000ffff097224 */ /* 0x000fca00078e0003 */
[----:B------:R0:W-:Y:S02]  /*53e80*/  STL.64 [R1+0x4cc0], R8 ;  /* 0x004cc00801007387 */ /* 0x0001e40000100a00 */
[----:B0-----:R-:W-:Y:S02]  /*53e90*/  HMMA.16816.F32 R8, R16, R22, R24 ;  /* 0x000000161008723c */ /* 0x001fe40000001818 */
[----:B------:R-:W-:Y:S01]  /*53ea0*/  STL.64 [R1+0x4dc8], R18 ;  /* 0x004dc81201007387 */ /* 0x000fe20000100a00 */
[----:B------:R-:W-:Y:S02]  /*53eb0*/  STL.64 [R1+0x4dc0], R16 ;  /* 0x004dc01001007387 */ /* 0x000fe40000100a00 */
[----:B------:R-:W-:Y:S11]  /*53ec0*/  LDSM.16.M88.4 R16, [R6+0x23880] ;  /* 0x023880000610783b */ /* 0x000ff60000000200 */
[----:B------:R-:W-:Y:S07]  /*53ed0*/  @!UPT UIADD3 URZ, URZ, URZ, URZ ;  /* 0x0000003f3f3ff290 */ /* 0x000fee000fffe03f */
[----:B------:R-:W-:Y:S01]  /*53ee0*/  STL.64 [R1+0x890], R8 ;  /* 0x0008900801007387 */ /* 0x000fe20000100a00 */
[----:B------:R-:W-:Y:S02]  /*53ef0*/  STL.64 [R1+0x898], R10 ;  /* 0x0008980a01007387 */ /* 0x000fe40000100a00 */
[----:B------:R-:W0:Y:S04]  /*53f00*/  LDSM.16.M88.4 R8, [R6+0x23080] ;  /* 0x023080000608783b */ /* 0x000e280000000200 */
[----:B------:R-:W-:Y:S02]  /*53f10*/  IMAD.MOV.U32 R22, RZ, RZ, R5 ;  /* 0x000000ffff167224 */ /* 0x000fe400078e0005 */
[----:B------:R-:W-:Y:S02]  /*53f20*/  IMAD.MOV.U32 R23, RZ, RZ, R4 ;  /* 0x000000ffff177224 */ /* 0x000fe400078e0004 */
[----:B0-----:R-:W-:Y:S01]  /*53f30*/  IMAD.MOV.U32 R14, RZ, RZ, R8 ;  /* 0x000000ffff0e7224 */ /* 0x001fe200078e0008 */
[----:B------:R-:W-:Y:S01]  /*53f40*/  STL.64 [R1+0x30], R8 ;  /* 0x0000300801007387 */ /* 0x000fe20000100a00 */
[----:B------:R-:W-:Y:S02]  /*53f50*/  STL.64 [R1+0x38], R10 ;  /* 0x0000380a01007387 */ /* 0x000fe40000100a00 */
[----:B------:R-:W2:Y:S02]  /*53f60*/  LDL.LU R5, [R1+0x4df8] ;  /* 0x004df80001057983 */ /* 0x000ea40000300800 */
[----:B------:R-:W3:Y:S01]  /*53f70*/  LDL.LU R4, [R1+0x4df4] ;  /* 0x004df40001047983 */ /* 0x000ee20000300800 */
[----:B------:R-:W-:Y:S01]  /*53f80*/  STL.64 [R1+0x4cf8], R22 ;  /* 0x004cf81601007387 */ /* 0x000fe20000100a00 */
[----:B------:R-:W-:Y:S02]  /*53f90*/  STL [R1+0x4cd0], R14 ;  /* 0x004cd00e01007387 */ /* 0x000fe40000100800 */
[----:B------:R0:W-:Y:S02]  /*53fa0*/  STL.64 [R1+0x4cc8], R12 ;  /* 0x004cc80c01007387 */ /* 0x0001e40000100a00 */
[----:B0-----:R-:W4:Y:S01]  /*53fb0*/  LDL.LU R12, [R1+0x4f0] ;  /* 0x0004f000010c7983 */ /* 0x001f220000300800 */
[----:B------:R-:W4:Y:S02]  /*53fc0*/  LDL.LU R13, [R1+0x4f4] ;  /* 0x0004f400010d7983 */ /* 0x000f240000300800 */
[----:B------:R-:W2:Y:S02]  /*53fd0*/  LDL.LU R14, [R1+0x4f8] ;  /* 0x0004f800010e7983 */ /* 0x000ea40000300800 */
[----:B------:R-:W2:Y:S01]  /*53fe0*/  LDL.LU R15, [R1+0x4fc] ;  /* 0x0004fc00010f7983 */ /* 0x000ea20000300800 */
[----:B------:R-:W2:Y:S01]  /*53ff0*/  LDL.LU R22, [R1+0xe8] ;  /* 0x0000e80001167983 */ /* 0x000ea20000300800 */
[----:B------:R-:W-:-:S02]  /*54000*/  IMAD.MOV.U32 R23, RZ, RZ, R28 ;  /* 0x000000ffff177224 */ /* 0x000fc400078e001c */
[----:B------:R-:W3:Y:S03]  /*54010*/  LDL.LU R28, [R1+0x4df0] ;  /* 0x004df000011c7983 */ /* 0x000ee60000300800 */
[----:B--2---:R-:W-:Y:S01]  /*54020*/  STL.64 [R1+0x4d10], R22 ;  /* 0x004d101601007387 */ /* 0x004fe20000100a00 */
[----:B------:R-:W-:Y:S02]  /*54030*/  STL.64 [R1+0x4cf0], R14 ;  /* 0x004cf00e01007387 */ /* 0x000fe40000100a00 */
[----:B----4-:R0:W-:Y:S02]  /*54040*/  STL.64 [R1+0x4ce8], R12 ;  /* 0x004ce80c01007387 */ /* 0x0101e40000100a00 */
[----:B0-----:R-:W2:Y:S01]  /*54050*/  LDL.LU R12, [R1+0x500] ;  /* 0x00050000010c7983 */ /* 0x001ea20000300800 */
[----:B------:R-:W2:Y:S02]  /*54060*/  LDL.LU R13, [R1+0x504] ;  /* 0x00050400010d7983 */ /* 0x000ea40000300800 */
[----:B------:R-:W4:Y:S02]  /*54070*/  LDL.LU R14, [R1+0x508] ;  /* 0x00050800010e7983 */ /* 0x000f240000300800 */
[----:B------:R-:W4:Y:S02]  /*54080*/  LDL.LU R15, [R1+0x50c] ;  /* 0x00050c00010f7983 */ /* 0x000f240000300800 */
[----:B---3--:R-:W-:-:S02]  /*54090*/  IMAD.MOV.U32 R22, RZ, RZ, R4 ;  /* 0x000000ffff167224 */ /* 0x008fc400078e0004 */
[----:B------:R-:W-:Y:S01]  /*540a0*/  IMAD.MOV.U32 R23, RZ, RZ, R5 ;  /* 0x000000ffff177224 */ /* 0x000fe200078e0005 */
[----:B------:R-:W3:Y:S01]  /*540b0*/  LDL.LU R4, [R1+0x4dec] ;  /* 0x004dec0001047983 */ /* 0x000ee20000300800 */
[----:B------:R-:W3:Y:S03]  /*540c0*/  LDL.LU R5, [R1+0x4de8] ;  /* 0x004de80001057983 */ /* 0x000ee60000300800 */
[----:B------:R-:W-:Y:S04]  /*540d0*/  STL.64 [R1+0x4d28], R22 ;  /* 0x004d281601007387 */ /* 0x000fe80000100a00 */
[----:B----4-:R-:W-:Y:S01]  /*540e0*/  STL.64 [R1+0x4d08], R14 ;  /* 0x004d080e01007387 */ /* 0x010fe20000100a00 */
[----:B--2---:R0:W-:Y:S03]  /*540f0*/  STL.64 [R1+0x4d00], R12 ;  /* 0x004d000c01007387 */ /* 0x0041e60000100a00 */
[----:B0-----:R-:W2:Y:S01]  /*54100*/  LDL.LU R12, [R1+0x840] ;  /* 0x00084000010c7983 */ /* 0x001ea20000300800 */
[----:B------:R-:W2:Y:S02]  /*54110*/  LDL.LU R13, [R1+0x844] ;  /* 0x00084400010d7983 */ /* 0x000ea40000300800 */
[----:B------:R-:W4:Y:S02]  /*54120*/  LDL.LU R14, [R1+0x848] ;  /* 0x00084800010e7983 */ /* 0x000f240000300800 */
[----:B------:R-:W4:Y:S01]  /*54130*/  LDL.LU R15, [R1+0x84c] ;  /* 0x00084c00010f7983 */ /* 0x000f220000300800 */
[----:B------:R-:W2:Y:S01]  /*54140*/  LDL.LU R22, [R1+0x108] ;  /* 0x0001080001167983 */ /* 0x000ea20000300800 */
[----:B------:R-:W-:-:S02]  /*54150*/  IMAD.MOV.U32 R23, RZ, RZ, R28 ;  /* 0x000000ffff177224 */ /* 0x000fc400078e001c */
[----:B------:R-:W3:Y:S03]  /*54160*/  LDL.LU R28, [R1+0x4de4] ;  /* 0x004de400011c7983 */ /* 0x000ee60000300800 */
[----:B--2---:R-:W-:Y:S01]  /*54170*/  STL.64 [R1+0x4d40], R22 ;  /* 0x004d401601007387 */ /* 0x004fe20000100a00 */
[----:B----4-:R-:W-:Y:S02]  /*54180*/  STL.64 [R1+0x4d20], R14 ;  /* 0x004d200e01007387 */ /* 0x010fe40000100a00 */
[----:B------:R0:W-:Y:S02]  /*54190*/  STL.64 [R1+0x4d18], R12 ;  /* 0x004d180c01007387 */ /* 0x0001e40000100a00 */
        /* <DEDUP_REMOVED lines=18> */
[----:B--2---:R3:W-:Y:S02]  /*542c0*/  STL.64 [R1+0x4d70], R22 ;  /* 0x004d701601007387 */ /* 0x0047e40000100a00 */
[----:B---3--:R-:W-:Y:S02]  /*542d0*/  IMAD.MOV.U32 R22, RZ, RZ, R4 ;  /* 0x000000ffff167224 */ /* 0x008fe400078e0004 */
[----:B------:R-:W-:Y:S01]  /*542e0*/  IMAD.MOV.U32 R23, RZ, RZ, R5 ;  /* 0x000000ffff177224 */ /* 0x000fe200078e0005 */
[----:B------:R-:W2:Y:S01]  /*542f0*/  LDL.LU R4, [R1+0x4dd4] ;  /* 0x004dd40001047983 */ /* 0x000ea20000300800 */
[----:B------:R-:W3:Y:S03]  /*54300*/  LDL.LU R5, [R1+0x4dd0] ;  /* 0x004dd00001057983 */ /* 0x000ee60000300800 */
[----:B------:R-:W-:Y:S01]  /*54310*/  STL.64 [R1+0x4d88], R22 ;  /* 0x004d881601007387 */ /* 0x000fe20000100a00 */
[----:B----4-:R-:W-:Y:S02]  /*54320*/  STL.64 [R1+0x4d50], R14 ;  /* 0x004d500e01007387 */ /* 0x010fe40000100a00 */
[----:B------:R0:W-:Y:S02]  /*54330*/  STL.64 [R1+0x4d48], R12 ;  /* 0x004d480c01007387 */ /* 0x0001e40000100a00 */
[----:B0-----:R-:W4:Y:S01]  /*54340*/  LDL.LU R12, [R1+0x870] ;  /* 0x00087000010c7983 */ /* 0x001f220000300800 */
[----:B------:R-:W4:Y:S02]  /*54350*/  LDL.LU R13, [R1+0x874] ;  /* 0x00087400010d7983 */ /* 0x000f240000300800 */
[----:B------:R-:W2:Y:S02]  /*54360*/  LDL.LU R14, [R1+0x878] ;  /* 0x00087800010e7983 */ /* 0x000ea40000300800 */
[----:B------:R-:W2:Y:S01]  /*54370*/  LDL.LU R15, [R1+0x87c] ;  /* 0x00087c00010f7983 */ /* 0x000ea20000300800 */
[----:B------:R-:W2:Y:S01]  /*54380*/  LDL.LU R22, [R1+0x148] ;  /* 0x0001480001167983 */ /* 0x000ea20000300800 */
[----:B------:R-:W-:-:S05]  /*54390*/  IMAD.MOV.U32 R23, RZ, RZ, R28 ;  /* 0x000000ffff177224 */ /* 0x000fca00078e001c */
[----:B--2---:R-:W-:Y:S01]  /*543a0*/  STL.64 [R1+0x4da0], R22 ;  /* 0x004da01601007387 */ /* 0x004fe20000100a00 */
[----:B------:R-:W-:Y:S02]  /*543b0*/  STL.64 [R1+0x4d68], R14 ;  /* 0x004d680e01007387 */ /* 0x000fe40000100a00 */
[----:B----4-:R0:W-:Y:S02]  /*543c0*/  STL.64 [R1+0x4d60], R12 ;  /* 0x004d600c01007387 */ /* 0x0101e40000100a00 */
        /* <DEDUP_REMOVED lines=16> */
[----:B------:R-:W-:-:S02]  /*544d0*/  IMAD.MOV.U32 R3, RZ, RZ, R9 ;  /* 0x000000ffff037224 */ /* 0x000fc400078e0009 */
[----:B---3--:R-:W-:Y:S02]  /*544e0*/  IMAD.MOV.U32 R22, RZ, RZ, R5 ;  /* 0x000000ffff167224 */ /* 0x008fe400078e0005 */
[----:B------:R-:W-:Y:S01]  /*544f0*/  IMAD.MOV.U32 R23, RZ, RZ, R4 ;  /* 0x000000ffff177224 */ /* 0x000fe200078e0004 */
[----:B----4-:R-:W-:Y:S01]  /*54500*/  STL.64 [R1+0x4db0], R14 ;  /* 0x004db00e01007387 */ /* 0x010fe20000100a00 */
[----:B--2---:R0:W-:Y:S03]  /*54510*/  STL.64 [R1+0x4da8], R12 ;  /* 0x004da80c01007387 */ /* 0x0041e60000100a00 */
[----:B0-----:R-:W2:Y:S01]  /*54520*/  LDL.LU R12, [R1+0x8c0] ;  /* 0x0008c000010c7983 */ /* 0x001ea20000300800 */
[----:B------:R-:W2:Y:S02]  /*54530*/  LDL.LU R13, [R1+0x8c4] ;  /* 0x0008c400010d7983 */ /* 0x000ea40000300800 */
[----:B------:R-:W2:Y:S02]  /*54540*/  LDL.LU R14, [R1+0x8c8] ;  /* 0x0008c800010e7983 */ /* 0x000ea40000300800 */
[----:B------:R-:W2:Y:S01]  /*54550*/  LDL.LU R15, [R1+0x8cc] ;  /* 0x0008cc00010f7983 */ /* 0x000ea20000300800 */
[----:B------:R-:W3:Y:S01]  /*54560*/  LDL.64 R8, [R1+0x20] ;  /* 0x0000200001087983 */ /* 0x000ee20000100a00 */
[----:B------:R-:W4:Y:S02]  /*54570*/  LDL.LU R24, [R1+0x4e0] ;  /* 0x0004e00001187983 */ /* 0x000f240000300800 */
[----:B------:R-:W4:Y:S02]  /*54580*/  LDL.LU R25, [R1+0x4e4] ;  /* 0x0004e40001197983 */ /* 0x000f240000300800 */
[----:B------:R-:W4:Y:S01]  /*54590*/  LDL.LU R26, [R1+0x4e8] ;  /* 0x0004e800011a7983 */ /* 0x000f220000300800 */
[----:B------:R-:W4:Y:S01]  /*545a0*/  LDL.LU R27, [R1+0x4ec] ;  /* 0x0004ec00011b7983 */ /* 0x000f220000300800 */
[----:B------:R-:W-:Y:S02]  /*545b0*/  STL.64 [R1+0x1e0], R16 ;  /* 0x0001e01001007387 */ /* 0x000fe40000100a00 */
[----:B------:R-:W-:Y:S02]  /*545c0*/  STL.64 [R1+0x1e8], R18 ;  /* 0x0001e81201007387 */ /* 0x000fe40000100a00 */
[----:B------:R-:W0:Y:S04]  /*545d0*/  LDSM.16.M88.4 R16, [R6+0x24080] ;  /* 0x024080000610783b */ /* 0x000e280000000200 */
[----:B0-----:R-:W-:Y:S01]  /*545e0*/  STL.64 [R1+0x1d0], R16 ;  /* 0x0001d01001007387 */ /* 0x001fe20000100a00 */
[----:B------:R-:W-:Y:S02]  /*545f0*/  STL.64 [R1+0x1d8], R18 ;  /* 0x0001d81201007387 */ /* 0x000fe40000100a00 */
[----:B------:R-:W0:Y:S02]  /*54600*/  LDSM.16.M88.4 R16, [R6+0x24880] ;  /* 0x024880000610783b */ /* 0x000e240000000200 */
[----:B0-----:R-:W-:Y:S02]  /*54610*/  STL.64 [R1+0x1c0], R16 ;  /* 0x0001c01001007387 */ /* 0x001fe40000100a00 */
        /* <DEDUP_REMOVED lines=14> */
[----:B------:R-:W1:Y:S04]  /*54700*/  LDSM.16.M88.4 R4, [R6+0x27880] ;  /* 0x027880000604783b */ /* 0x000e680000000200 */
[----:B0-----:R-:W-:Y:S01]  /*54710*/  STL.64 [R1+0x170], R16 ;  /* 0x0001701001007387 */ /* 0x001fe20000100a00 */
[----:B------:R0:W-:Y:S03]  /*54720*/  STL.64 [R1+0x178], R18 ;  /* 0x0001781201007387 */ /* 0x0001e60000100a00 */
[----:B0-----:R-:W2:Y:S01]  /*54730*/  LDL.LU.64 R18, [R1+0x4dc8] ;  /* 0x004dc80001127983 */ /* 0x001ea20000300a00 */
[----:B------:R-:W2:Y:S02]  /*54740*/  LDL.LU.64 R16, [R1+0x4dc0] ;  /* 0x004dc00001107983 */ /* 0x000ea40000300a00 */
[----:B-1----:R-:W-:Y:S02]  /*54750*/  STL.64 [R1+0x160], R4 ;  /* 0x0001600401007387 */ /* 0x002fe40000100a00 */
[----:B------:R0:W-:Y:S02]  /*54760*/  STL.64 [R1+0x168], R6 ;  /* 0x0001680601007387 */ /* 0x0001e40000100a00 */
[----:B0-----:R-:W2:Y:S04]  /*54770*/  LDL.LU R7, [R1+0x4db8] ;  /* 0x004db80001077983 */ /* 0x001ea80000300800 */
[----:B--2---:R-:W0:Y:S01]  /*54780*/  LDSM.16.MT88.4 R4, [R7+0x10080] ;  /* 0x010080000704783b */ /* 0x004e220000004200 */
[C---:B------:R-:W-:Y:S03]  /*54790*/  HMMA.16816.F32 R20, R16.reuse, R22, R12 ;  /* 0x000000161014723c */ /* 0x040fe6000000180c */
[----:B0-----:R-:W-:Y:S01]  /*547a0*/  STL.64 [R1+0x4be8], R6 ;  /* 0x004be80601007387 */ /* 0x001fe20000100a00 */
[----:B------:R0:W-:Y:S03]  /*547b0*/  STL.64 [R1+0x4be0], R4 ;  /* 0x004be00401007387 */ /* 0x0001e60000100a00 */
[----:B0-----:R-:W2:Y:S01]  /*547c0*/  LDL.LU R4, [R1+0x4d0] ;  /* 0x0004d00001047983 */ /* 0x001ea20000300800 */
[----:B------:R-:W2:Y:S02]  /*547d0*/  LDL.LU R5, [R1+0x4d4] ;  /* 0x0004d40001057983 */ /* 0x000ea40000300800 */
[----:B------:R-:W2:Y:S02]  /*547e0*/  LDL.LU R6, [R1+0x4d8] ;  /* 0x0004d80001067983 */ /* 0x000ea40000300800 */
[----:B------:R-:W2:Y:S01]  /*547f0*/  LDL.LU R7, [R1+0x4dc] ;  /* 0x0004dc0001077983 */ /* 0x000ea20000300800 */
[----:B------:R-:W2:Y:S01]  /*54800*/  LDL.LU.64 R14, [R1+0x4db0] ;  /* 0x004db000010e7983 */ /* 0x000ea20000300a00 */
[----:B------:R-:W2:Y:S09]  /*54810*/  LDL.LU.64 R12, [R1+0x4da8] ;  /* 0x004da800010c7983 */ /* 0x000eb20000300a00 */
[----:B------:R-:W-:Y:S02]  /*54820*/  STL.64 [R1+0x8c0], R20 ;  /* 0x0008c01401007387 */ /* 0x000fe40000100a00 */
[----:B------:R0:W-:Y:S02]  /*54830*/  STL.64 [R1+0x8c8], R22 ;  /* 0x0008c81601007387 */ /* 0x0001e40000100a00 */
        /* <DEDUP_REMOVED lines=53> */
[----:B------:R-:W2:Y:S02]  /*54b90*/  LDL.LU.64 R22, [R1+0x4ce0] ;  /* 0x004ce00001167983 */ /* 0x000ea40000300a00 */
[----:B------:R-:W2:Y:S11]  /*54ba0*/  LDL.LU.64 R20, [R1+0x4cd8] ;  /* 0x004cd80001147983 */ /* 0x000eb60000300a00 */
[----:B------:R-:W-:Y:S05]  /*54bb0*/  @!UPT UIADD3 URZ, URZ, URZ, URZ ;  /* 0x0000003f3f3ff290 */ /* 0x000fea000fffe03f */
[----:B------:R0:W-:Y:S01]  /*54bc0*/  STL.64 [R1+0x500], R16 ;  /* 0x0005001001007387 */ /* 0x0001e20000100a00 */
[----:B------:R-:W-:Y:S02]  /*54bd0*/  STL.64 [R1+0x508], R18 ;  /* 0x0005081201007387 */ /* 0x000fe40000100a00 */
[----:B0-----:R-:W-:Y:S02]  /*54be0*/  IMAD.MOV.U32 R16, RZ, RZ, R2 ;  /* 0x000000ffff107224 */ /* 0x001fe400078e0002 */
[----:B------:R-:W-:Y:S02]  /*54bf0*/  IMAD.MOV.U32 R17, RZ, RZ, R0 ;  /* 0x000000ffff117224 */ /* 0x000fe400078e0000 */
[----:B---3--:R-:W-:Y:S02]  /*54c00*/  IMAD.MOV.U32 R2, RZ, RZ, R8 ;  /* 0x000000ffff027224 */ /* 0x008fe400078e0008 */
[----:B------:R-:W-:Y:S01]  /*54c10*/  IMAD.MOV.U32 R0, RZ, RZ, R9 ;  /* 0x000000ffff007224 */ /* 0x000fe200078e0009 */
[C---:B--2---:R-:W-:Y:S11]  /*54c20*/  HMMA.16816.F32 R12, R20.reuse, R8, R12 ;  /* 0x00000008140c723c */ /* 0x044ff6000000180c */
[----:B------:R-:W-:Y:S11]  /*54c30*/  @!UPT UIADD3 URZ, URZ, URZ, URZ ;  /* 0x0000003f3f3ff290 */ /* 0x000ff6000fffe03f */
[----:B------:R-:W-:Y:S01]  /*54c40*/  @!UPT UIADD3 URZ, URZ, URZ, URZ ;  /* 0x0000003f3f3ff290 */ /* 0x000fe2000fffe03f */
[----:B------:R-:W-:Y:S01]  /*54c50*/  STL.64 [R1+0x4f0], R12 ;  /* 0x0004f00c01007387 */ /* 0x000fe20000100a00 */
[----:B------:R0:W-:Y:S03]  /*54c60*/  STL.64 [R1+0x4f8], R14 ;  /* 0x0004f80e01007387 */ /* 0x0001e60000100a00 */
[----:B0-----:R-:W2:Y:S01]  /*54c70*/  LDL.LU R14, [R1+0x4cd0] ;  /* 0x004cd000010e7983 */ /* 0x001ea20000300800 */
[----:B------:R-:W3:Y:S02]  /*54c80*/  LDL.LU.64 R12, [R1+0x4cc8] ;  /* 0x004cc800010c7983 */ /* 0x000ee40000300a00 */
[----:B------:R-:W2:Y:S01]  /*54c90*/  LDL.LU.64 R8, [R1+0x4cc0] ;  /* 0x004cc00001087983 */ /* 0x000ea20000300a00 */
[C---:B----4-:R-:W-:Y:S01]  /*54ca0*/  HMMA.16816.F32 R16, R20.reuse, R16, R24 ;  /* 0x000000101410723c */ /* 0x050fe20000001818 */
[----:B------:R-:W4:Y:S07]  /*54cb0*/  LDL.LU.64 R24, [R1+0x4cb8] ;  /* 0x004cb80001187983 */ /* 0x000f2e0000300a00 */
[C---:B--2---:R-:W-:Y:S01]  /*54cc0*/  HMMA.16816.F32 R8, R20.reuse, R8, R4 ;  /* 0x000000081408723c */ /* 0x044fe20000001804 */
[----:B------:R-:W2:Y:S11]  /*54cd0*/  LDL.LU R4, [R1+0x7f0] ;  /* 0x0007f00001047983 */ /* 0x000eb60000300800 */
[----:B------:R-:W-:Y:S03]  /*54ce0*/  @!UPT UIADD3 URZ, URZ, URZ, URZ ;  /* 0x0000003f3f3ff290 */ /* 0x000fe6000fffe03f */
[----:B------:R-:W-:Y:S02]  /*54cf0*/  STL.64 [R1+0x4e0], R16 ;  /* 0x0004e01001007387 */ /* 0x000fe40000100a00 */
[----:B------:R-:W-:Y:S06]  /*54d00*/  STL.64 [R1+0x4e8], R18 ;  /* 0x0004e81201007387 */ /* 0x000fec0000100a00 */
[----:B------:R-:W-:Y:S01]  /*54d10*/  STL.64 [R1+0x4d0], R8 ;  /* 0x0004d00801007387 */ /* 0x000fe20000100a00 */
[----:B------:R-:W-:Y:S02]  /*54d20*/  STL.64 [R1+0x4d8], R10 ;  /* 0x0004d80a01007387 */ /* 0x000fe40000100a00 */
[----:B------:R-:W2:Y:S02]  /*54d30*/  LDL.LU R5, [R1+0x7f4] ;  /* 0x0007f40001057983 */ /* 0x000ea40000300800 */
[----:B------:R-:W2:Y:S01]  /*54d40*/  LDL.LU R6, [R1+0x7f8] ;  /* 0x0007f80001067983 */ /* 0x000ea20000300800 */
[----:B------:R-:W2:Y:S04]  /*54d50*/  LDL.LU R7, [R1+0x7fc] ;  /* 0x0007fc0001077983 */ /* 0x000ea80000300800 */
[----:B--2---:R-:W-:Y:S01]  /*54d60*/  STL.64 [R1+0x4c60], R6 ;  /* 0x004c600601007387 */ /* 0x004fe20000100a00 */
[----:B------:R0:W-:Y:S03]  /*54d70*/  STL.64 [R1+0x4c58], R4 ;  /* 0x004c580401007387 */ /* 0x0001e60000100a00 */
[----:B0-----:R-:W2:Y:S01]  /*54d80*/  LDL.LU R4, [R1+0x810] ;  /* 0x0008100001047983 */ /* 0x001ea20000300800 */
[----:B------:R-:W2:Y:S02]  /*54d90*/  LDL.LU R5, [R1+0x814] ;  /* 0x0008140001057983 */ /* 0x000ea40000300800 */
[----:B------:R-:W2:Y:S02]  /*54da0*/  LDL.LU R6, [R1+0x818] ;  /* 0x0008180001067983 */ /* 0x000ea40000300800 */
[----:B------:R-:W2:Y:S01]  /*54db0*/  LDL.LU R7, [R1+0x81c] ;  /* 0x00081c0001077983 */ /* 0x000ea20000300800 */
[----:B------:R-:W2:Y:S01]  /*54dc0*/  LDL.LU R8, [R1+0x4b0] ;  /* 0x0004b00001087983 */ /* 0x000ea20000300800 */
[----:B------:R-:W2:Y:S02]  /*54dd0*/  LDL.LU R9, [R1+0x4b4] ;  /* 0x0004b40001097983 */ /* 0x000ea40000300800 */
[----:B------:R-:W2:Y:S02]  /*54de0*/  LDL.LU R10, [R1+0x4b8] ;  /* 0x0004b800010a7983 */ /* 0x000ea40000300800 */
[----:B------:R-:W2:Y:S02]  /*54df0*/  LDL.LU R11, [R1+0x4bc] ;  /* 0x0004bc00010b7983 */ /* 0x000ea40000300800 */
[----:B--2---:R-:W-:Y:S01]  /*54e00*/  STL.64 [R1+0x4cb0], R10 ;  /* 0x004cb00a01007387 */ /* 0x004fe20000100a00 */
[----:B------:R0:W-:Y:S03]  /*54e10*/  STL.64 [R1+0x4ca8], R8 ;  /* 0x004ca80801007387 */ /* 0x0001e60000100a00 */
[----:B0-----:R-:W4:Y:S01]  /*54e20*/  LDL.LU R8, [R1+0x4c0] ;  /* 0x0004c00001087983 */ /* 0x001f220000300800 */
[----:B------:R-:W4:Y:S02]  /*54e30*/  LDL.LU R9, [R1+0x4c4] ;  /* 0x0004c40001097983 */ /* 0x000f240000300800 */
[----:B------:R-:W4:Y:S02]  /*54e40*/  LDL.LU R10, [R1+0x4c8] ;  /* 0x0004c800010a7983 */ /* 0x000f240000300800 */
[----:B------:R-:W4:Y:S01]  /*54e50*/  LDL.LU R11, [R1+0x4cc] ;  /* 0x0004cc00010b7983 */ /* 0x000f220000300800 */
[----:B------:R-:W2:Y:S01]  /*54e60*/  LDL.LU R16, [R1+0x4a0] ;  /* 0x0004a00001107983 */ /* 0x000ea20000300800 */
[----:B------:R-:W2:Y:S02]  /*54e70*/  LDL.LU R17, [R1+0x4a4] ;  /* 0x0004a40001117983 */ /* 0x000ea40000300800 */
[----:B------:R-:W2:Y:S02]  /*54e80*/  LDL.LU R18, [R1+0x4a8] ;  /* 0x0004a80001127983 */ /* 0x000ea40000300800 */
[----:B------:R-:W2:Y:S01]  /*54e90*/  LDL.LU R19, [R1+0x4ac] ;  /* 0x0004ac0001137983 */ /* 0x000ea20000300800 */
[----:B------:R-:W-:Y:S01]  /*54ea0*/  STL.64 [R1+0x4c78], R6 ;  /* 0x004c780601007387 */ /* 0x000fe20000100a00 */
[----:B------:R0:W-:Y:S03]  /*54eb0*/  STL.64 [R1+0x4c70], R4 ;  /* 0x004c700401007387 */ /* 0x0001e60000100a00 */
[----:B0-----:R-:W2:Y:S01]  /*54ec0*/  LDL.64 R4, [R1+0x1e0] ;  /* 0x0001e00001047983 */ /* 0x001ea20000100a00 */
[C---:B----4-:R-:W-:Y:S03]  /*54ed0*/  HMMA.16816.F32 R8, R20.reuse, R24, R8 ;  /* 0x000000181408723c */ /* 0x050fe60000001808 */
[----:B--2---:R0:W-:Y:S11]  /*54ee0*/  STL.64 [R1+0x4c88], R4 ;  /* 0x004c880401007387 */ /* 0x0041f60000100a00 */
[----:B------:R-:W-:Y:S09]  /*54ef0*/  @!UPT UIADD3 URZ, URZ, URZ, URZ ;  /* 0x0000003f3f3ff290 */ /* 0x000ff2000fffe03f */
[----:B------:R1:W-:Y:S01]  /*54f00*/  STL [R1+0x4c0], R8 ;  /* 0x0004c00801007387 */ /* 0x0003e20000100800 */
[----:B------:R-:W-:Y:S02]  /*54f10*/  IMAD.MOV.U32 R15, RZ, RZ, R10 ;  /* 0x000000ffff0f7224 */ /* 0x000fe400078e000a */
[----:B0-----:R-:W-:Y:S02]  /*54f20*/  IMAD.MOV.U32 R5, RZ, RZ, R3 ;  /* 0x000000ffff057224 */ /* 0x001fe400078e0003 */
[----:B------:R-:W-:Y:S02]  /*54f30*/  IMAD.MOV.U32 R4, RZ, RZ, R14 ;  /* 0x000000ffff047224 */ /* 0x000fe400078e000e */
[----:B------:R-:W-:Y:S02]  /*54f40*/  IMAD.MOV.U32 R3, RZ, RZ, R11 ;  /* 0x000000ffff037224 */ /* 0x000fe400078e000b */
[----:B------:R-:W-:Y:S01]  /*54f50*/  IMAD.MOV.U32 R14, RZ, RZ, R9 ;  /* 0x000000ffff0e7224 */ /* 0x000fe200078e0009 */
[----:B------:R-:W3:Y:S01]  /*54f60*/  LDL.LU.64 R10, [R1+0x4cb0] ;  /* 0x004cb000010a7983 */ /* 0x000ee20000300a00 */
[----:B-1----:R-:W3:Y:S02]  /*54f70*/  LDL.LU.64 R8, [R1+0x4ca8] ;  /* 0x004ca80001087983 */ /* 0x002ee40000300a00 */
[----:B------:R0:W-:Y:S02]  /*54f80*/  STL.64 [R1+0x4c08], R24 ;  /* 0x004c081801007387 */ /* 0x0001e40000100a00 */
[----:B0-----:R-:W2:Y:S04]  /*54f90*/  LDL.64 R24, [R1+0x1b0] ;  /* 0x0001b00001187983 */ /* 0x001ea80000100a00 */
[----:B--2---:R0:W-:Y:S04]  /*54fa0*/  STL.64 [R1+0x4c68], R24 ;  /* 0x004c681801007387 */ /* 0x0041e80000100a00 */
[----:B0-----:R-:W2:Y:S01]  /*54fb0*/  LDL.64 R24, [R1+0x1d0] ;  /* 0x0001d00001187983 */ /* 0x001ea20000100a00 */
[C---:B---3--:R-:W-:Y:S03]  /*54fc0*/  HMMA.16816.F32 R8, R20.reuse, R12, R8 ;  /* 0x0000000c1408723c */ /* 0x048fe60000001808 */
[----:B--2---:R0:W-:Y:S04]  /*54fd0*/  STL.64 [R1+0x4c80], R24 ;  /* 0x004c801801007387 */ /* 0x0041e80000100a00 */
        /* <DEDUP_REMOVED lines=10> */
[----:B------:R0:W-:Y:S04]  /*55080*/  STL [R1+0x44a0], R3 ;  /* 0x0044a00301007387 */ /* 0x0001e80000100800 */
[----:B0-----:R-:W3:Y:S01]  /*55090*/  LDL R3, [R1+0x9d0] ;  /* 0x0009d00001037983 */ /* 0x001ee20000100800 */
[----:B------:R-:W-:Y:S02]  /*550a0*/  STL [R1+0x449c], R15 ;  /* 0x00449c0f01007387 */ /* 0x000fe40000100800 */
[----:B------:R-:W-:Y:S02]  /*550b0*/  STL [R1+0x4498], R14 ;  /* 0x0044980e01007387 */ /* 0x000fe40000100800 */
[----:B------:R0:W-:Y:S01]  /*550c0*/  STL.64 [R1+0x4b0], R8 ;  /* 0x0004b00801007387 */ /* 0x0001e20000100a00 */
[----:B------:R-:W-:Y:S04]  /*550d0*/  STL.64 [R1+0x4b8], R10 ;  /* 0x0004b80a01007387 */ /* 0x000fe80000100a00 */
[----:B0-----:R-:W4:Y:S01]  /*550e0*/  LDL.LU.64 R8, [R1+0x4ca0] ;  /* 0x004ca00001087983 */ /* 0x001f220000300a00 */
[----:B------:R0:W-:Y:S03]  /*550f0*/  STL.64 [R1+0x4ba8], R12 ;  /* 0x004ba80c01007387 */ /* 0x0001e60000100a00 */
[----:B0-----:R-:W2:Y:S01]  /*55100*/  LDL.64 R12, [R1+0x1c0] ;  /* 0x0001c000010c7983 */ /* 0x001ea20000100a00 */
[C---:B----4-:R-:W-:Y:S11]  /*55110*/  HMMA.16816.F32 R16, R20.reuse, R8, R16 ;  /* 0x000000081410723c */ /* 0x050ff60000001810 */
[----:B------:R-:W-:Y:S11]  /*55120*/  @!UPT UIADD3 URZ, URZ, URZ, URZ ;  /* 0x0000003f3f3ff290 */ /* 0x000ff6000fffe03f */
[----:B------:R-:W-:Y:S01]  /*55130*/  @!UPT UIADD3 URZ, URZ, URZ, URZ ;  /* 0x0000003f3f3ff290 */ /* 0x000fe2000fffe03f */
[----:B------:R-:W-:Y:S01]  /*55140*/  STL.64 [R1+0x4a0], R16 ;  /* 0x0004a01001007387 */ /* 0x000fe20000100a00 */
[----:B------:R-:W-:Y:S02]  /*55150*/  STL.64 [R1+0x4a8], R18 ;  /* 0x0004a81201007387 */ /* 0x000fe40000100a00 */
[----:B---3--:R-:W0:Y:S01]  /*55160*/  LDSM.16.MT88.4 R16, [R3+0x10100] ;  /* 0x010100000310783b */ /* 0x008e220000004200 */
[C---:B--2---:R-:W-:Y:S01]  /*55170*/  HMMA.16816.F32 R4, R20.reuse, R4, R24 ;  /* 0x000000041404723c */ /* 0x044fe20000001818 */
[----:B------:R-:W-:Y:S04]  /*55180*/  STL [R1+0x4b78], R3 ;  /* 0x004b780301007387 */ /* 0x000fe80000100800 */
[----:B0-----:R-:W-:Y:S01]  /*55190*/  STL.64 [R1+0x4a98], R18 ;  /* 0x004a981201007387 */ /* 0x001fe20000100a00 */
[----:B------:R0:W-:Y:S03]  /*551a0*/  STL.64 [R1+0x4a90], R16 ;  /* 0x004a901001007387 */ /* 0x0001e60000100a00 */
[----:B0-----:R-:W2:Y:S01]  /*551b0*/  LDL.LU R16, [R1+0x800] ;  /* 0x0008000001107983 */ /* 0x001ea20000300800 */
[----:B------:R-:W2:Y:S02]  /*551c0*/  LDL.LU R17, [R1+0x804] ;  /* 0x0008040001117983 */ /* 0x000ea40000300800 */
[----:B------:R-:W2:Y:S02]  /*551d0*/  LDL.LU R18, [R1+0x808] ;  /* 0x0008080001127983 */ /* 0x000ea40000300800 */
[----:B------:R-:W2:Y:S01]  /*551e0*/  LDL.LU R19, [R1+0x80c] ;  /* 0x00080c0001137983 */ /* 0x000ea20000300800 */
[----:B------:R-:W3:Y:S01]  /*551f0*/  LDL.LU.64 R26, [R1+0x4c98] ;  /* 0x004c9800011a7983 */ /* 0x000ee20000300a00 */
[----:B------:R-:W3:Y:S07]  /*55200*/  LDL.LU.64 R24, [R1+0x4c90] ;  /* 0x004c900001187983 */ /* 0x000eee0000300a00 */
[----:B------:R0:W-:Y:S02]  /*55210*/  STL.64 [R1+0x830], R4 ;  /* 0x0008300401007387 */ /* 0x0001e40000100a00 */
[----:B------:R-:W-:Y:S01]  /*55220*/  STL.64 [R1+0x838], R6 ;  /* 0x0008380601007387 */ /* 0x000fe20000100a00 */
[----:B0-----:R-:W3:Y:S02]  /*55230*/  LDL.LU.64 R4, [R1+0x4c88] ;  /* 0x004c880001047983 */ /* 0x001ee40000300a00 */
[C---:B---3--:R-:W-:Y:S01]  /*55240*/  HMMA.16816.F32 R24, R20.reuse, R4, R24 ;  /* 0x000000041418723c */ /* 0x048fe20000001818 */
[----:B------:R-:W-:Y:S11]  /*55250*/  IMAD.MOV.U32 R3, RZ, RZ, R5 ;  /* 0x000000ffff037224 */ /* 0x000ff600078e0005 */
[----:B------:R-:W-:Y:S11]  /*55260*/  @!UPT UIADD3 URZ, URZ, URZ, URZ ;  /* 0x0000003f3f3ff290 */ /* 0x000ff6000fffe03f */
[----:B------:R0:W-:Y:S01]  /*55270*/  STL.64 [R1+0x820], R24 ;  /* 0x0008201801007387 */ /* 0x0001e20000100a00 */
[----:B------:R-:W-:Y:S03]  /*55280*/  STL.64 [R1+0x828], R26 ;  /* 0x0008281a01007387 */ /* 0x000fe60000100a00 */
[----:B0-----:R-:W3:Y:S01]  /*55290*/  LDL.LU.64 R24, [R1+0x4c80] ;  /* 0x004c800001187983 */ /* 0x001ee20000300a00 */
[----:B------:R-:W3:Y:S02]  /*552a0*/  LDL.LU.64 R6, [R1+0x4c78] ;  /* 0x004c780001067983 */ /* 0x000ee40000300a00 */
[----:B------:R-:W3:Y:S02]  /*552b0*/  LDL.LU.64 R4, [R1+0x4c70] ;  /* 0x004c700001047983 */ /* 0x000ee40000300a00 */
[----:B------:R-:W-:Y:S01]  /*552c0*/  STL [R1+0x4b7c], R3 ;  /* 0x004b7c0301007387 */ /* 0x000fe20000100800 */
[----:B---3--:R-:W-:Y:S01]  /*552d0*/  HMMA.16816.F32 R4, R20, R24, R4 ;  /* 0x000000181404723c */ /* 0x008fe20000001804 */
[----:B------:R-:W-:-:S02]  /*552e0*/  IMAD.MOV.U32 R29, RZ, RZ, R24 ;  /* 0x000000ffff1d7224 */ /* 0x000fc400078e0018 */
[----:B------:R-:W-:Y:S02]  /*552f0*/  IMAD.MOV.U32 R28, RZ, RZ, R25 ;  /* 0x000000ffff1c7224 */ /* 0x000fe400078e0019 */
[----:B------:R-:W3:Y:S11]  /*55300*/  LDL.LU.64 R24, [R1+0x4c68] ;  /* 0x004c680001187983 */ /* 0x000ef60000300a00 */
[----:B------:R-:W-:Y:S07]  /*55310*/  @!UPT UIADD3 URZ, URZ, URZ, URZ ;  /* 0x0000003f3f3ff290 */ /* 0x000fee000fffe03f */
[----:B------:R0:W-:Y:S01]  /*55320*/  STL.64 [R1+0x810], R4 ;  /* 0x0008100401007387 */ /* 0x0001e20000100a00 */
[----:B------:R-:W-:Y:S02]  /*55330*/  IMAD.MOV.U32 R10, RZ, RZ, R6 ;  /* 0x000000ffff0a7224 */ /* 0x000fe400078e0006 */
[----:B------:R-:W-:Y:S02]  /*55340*/  IMAD.MOV.U32 R11, RZ, RZ, R7 ;  /* 0x000000ffff0b7224 */ /* 0x000fe400078e0007 */
[----:B------:R-:W3:Y:S04]  /*55350*/  LDL.LU.64 R6, [R1+0x4c60] ;  /* 0x004c600001067983 */ /* 0x000ee80000300a00 */
[----:B0-----:R-:W3:Y:S01]  /*55360*/  LDL.LU.64 R4, [R1+0x4c58] ;  /* 0x004c580001047983 */ /* 0x001ee20000300a00 */
[----:B--2---:R-:W-:Y:S01]  /*55370*/  HMMA.16816.F32 R16, R20, R12, R16 ;  /* 0x0000000c1410723c */ /* 0x004fe20000001810 */
[----:B------:R-:W-:-:S02]  /*55380*/  IMAD.MOV.U32 R3, RZ, RZ, R13 ;  /* 0x000000ffff037224 */ /* 0x000fc400078e000d */
[----:B------:R-:W-:Y:S01]  /*55390*/  STL [R1+0x4b84], R28 ;  /* 0x004b841c01007387 */ /* 0x000fe20000100800 */
[----:B------:R-:W-:Y:S01]  /*553a0*/  STL [R1+0x4b80], R29 ;  /* 0x004b801d01007387 */ /* 0x000fe20000100800 */
[----:B------:R-:W-:Y:S02]  /*553b0*/  STL [R1+0x4374], R11 ;  /* 0x0043740b01007387 */ /* 0x000fe40000100800 */
[----:B------:R-:W-:Y:S02]  /*553c0*/  STL [R1+0x4370], R10 ;  /* 0x0043700a01007387 */ /* 0x000fe40000100800 */
[----:B------:R-:W-:Y:S11]  /*553d0*/  STL [R1+0x4b88], R3 ;  /* 0x004b880301007387 */ /* 0x000ff60000100800 */
[----:B------:R-:W-:Y:S03]  /*553e0*/  @!UPT UIADD3 URZ, URZ, URZ, URZ ;  /* 0x0000003f3f3ff290 */ /* 0x000fe6000fffe03f */
[----:B------:R0:W-:Y:S01]  /*553f0*/  STL.64 [R1+0x800], R16 ;  /* 0x0008001001007387 */ /* 0x0001e20000100a00 */
[----:B------:R1:W-:Y:S01]  /*55400*/  STL.64 [R1+0x808], R18 ;  /* 0x0008081201007387 */ /* 0x0003e20000100a00 */
[----:B---3--:R-:W-:Y:S11]  /*55410*/  HMMA.16816.F32 R4, R20, R24, R4 ;  /* 0x000000181404723c */ /* 0x008ff60000001804 */
[----:B------:R-:W-:Y:S11]  /*55420*/  @!UPT UIADD3 URZ, URZ, URZ, URZ ;  /* 0x0000003f3f3ff290 */ /* 0x000ff6000fffe03f */
[----:B------:R-:W-:Y:S01]  /*55430*/  @!UPT UIADD3 URZ, URZ, URZ, URZ ;  /* 0x0000003f3f3ff290 */ /* 0x000fe2000fffe03f */
[----:B------:R-:W-:Y:S01]  /*55440*/  STL.64 [R1+0x7f0], R4 ;  /* 0x0007f00401007387 */ /* 0x000fe20000100a00 */
[----:B------:R-:W2:Y:S02]  /*55450*/  LDL.LU R12, [R1+0x450] ;  /* 0x00045000010c7983 */ /* 0x000ea40000300800 */
[----:B------:R-:W2:Y:S02]  /*55460*/  LDL.LU R13, [R1+0x454] ;  /* 0x00045400010d7983 */ /* 0x000ea40000300800 */
[----:B------:R-:W3:Y:S01]  /*55470*/  LDL.LU R14, [R1+0x458] ;  /* 0x00045800010e7983 */ /* 0x000ee20000300800 */
[----:B------:R-:W3:Y:S01]  /*55480*/  LDL.LU R15, [R1+0x45c] ;  /* 0x00045c00010f7983 */ /* 0x000ee20000300800 */
[----:B0-----:R-:W4:Y:S02]  /*55490*/  LDL.LU R16, [R1+0x460] ;  /* 0x0004600001107983 */ /* 0x001f240000300800 */
[----:B------:R-:W4:Y:S02]  /*554a0*/  LDL.LU R17, [R1+0x464] ;  /* 0x0004640001117983 */ /* 0x000f240000300800 */
[----:B-1----:R-:W2:Y:S01]  /*554b0*/  LDL.LU R18, [R1+0x468] ;  /* 0x0004680001127983 */ /* 0x002ea20000300800 */
[----:B------:R-:W2:Y:S04]  /*554c0*/  LDL.LU R19, [R1+0x46c] ;  /* 0x00046c0001137983 */ /* 0x000ea80000300800 */
[----:B--2---:R-:W-:Y:S01]  /*554d0*/  STL.64 [R1+0x4bc8], R18 ;  /* 0x004bc81201007387 */ /* 0x004fe20000100a00 */
[----:B----4-:R0:W-:Y:S03]  /*554e0*/  STL.64 [R1+0x4bc0], R16 ;  /* 0x004bc01001007387 */ /* 0x0101e60000100a00 */
[----:B0-----:R-:W2:Y:S01]  /*554f0*/  LDL.64 R16, [R1+0x10] ;  /* 0x0000100001107983 */ /* 0x001ea20000100a00 */
[----:B------:R-:W-:-:S02]  /*55500*/  IMAD.MOV.U32 R28, RZ, RZ, R24 ;  /* 0x000000ffff1c7224 */ /* 0x000fc400078e0018 */
[----:B------:R-:W-:Y:S01]  /*55510*/  IMAD.MOV.U32 R29, RZ, RZ, R25 ;  /* 0x000000ffff1d7224 */ /* 0x000fe200078e0019 */
[----:B--2---:R0:W-:Y:S02]  /*55520*/  STL.64 [R1+0x4bd0], R16 ;  /* 0x004bd01001007387 */ /* 0x0041e40000100a00 */
[----:B0-----:R-:W-:Y:S02]  /*55530*/  IMAD.MOV.U32 R16, RZ, RZ, R2 ;  /* 0x000000ffff107224 */ /* 0x001fe400078e0002 */
[----:B------:R-:W-:-:S05]  /*55540*/  IMAD.MOV.U32 R17, RZ, RZ, R0 ;  /* 0x000000ffff117224 */ /* 0x000fca00078e0000 */
[----:B------:R0:W-:Y:S04]  /*55550*/  STL.64 [R1+0x4bf0], R16 ;  /* 0x004bf01001007387 */ /* 0x0001e80000100a00 */
[----:B0-----:R-:W2:Y:S01]  /*55560*/  LDL.LU R16, [R1+0x490] ;  /* 0x0004900001107983 */ /* 0x001ea20000300800 */
[----:B------:R-:W2:Y:S02]  /*55570*/  LDL.LU R17, [R1+0x494] ;  /* 0x0004940001117983 */ /* 0x000ea40000300800 */
[----:B------:R-:W4:Y:S02]  /*55580*/  LDL.LU R18, [R1+0x498] ;  /* 0x0004980001127983 */ /* 0x000f240000300800 */
[----:B------:R-:W4:Y:S01]  /*55590*/  LDL.LU R19, [R1+0x49c] ;  /* 0x00049c0001137983 */ /* 0x000f220000300800 */
[----:B------:R-:W2:Y:S01]  /*555a0*/  LDL.LU R24, [R1+0x7b0] ;  /* 0x0007b00001187983 */ /* 0x000ea20000300800 */
[----:B------:R-:W2:Y:S02]  /*555b0*/  LDL.LU R25, [R1+0x7b4] ;  /* 0x0007b40001197983 */ /* 0x000ea40000300800 */
[----:B------:R-:W2:Y:S02]  /*555c0*/  LDL.LU R26, [R1+0x7b8] ;  /* 0x0007b800011a7983 */ /* 0x000ea40000300800 */
[----:B------:R-:W2:Y:S02]  /*555d0*/  LDL.LU R27, [R1+0x7bc] ;  /* 0x0007bc00011b7983 */ /* 0x000ea40000300800 */
[----:B--2---:R-:W-:Y:S01]  /*555e0*/  STL.64 [R1+0x4c18], R26 ;  /* 0x004c181a01007387 */ /* 0x004fe20000100a00 */
[----:B------:R0:W-:Y:S03]  /*555f0*/  STL.64 [R1+0x4c10], R24 ;  /* 0x004c101801007387 */ /* 0x0001e60000100a00 */
        /* <DEDUP_REMOVED lines=8> */
[----:B0-----:R-:W2:Y:S01]  /*55680*/  LDL.64 R24, [R1+0x1a0] ;  /* 0x0001a00001187983 */ /* 0x001ea20000100a00 */
[----:B----4-:R-:W-:Y:S02]  /*55690*/  STL.64 [R1+0x4c00], R18 ;  /* 0x004c001201007387 */ /* 0x010fe40000100a00 */
[----:B------:R0:W-:Y:S02]  /*556a0*/  STL.64 [R1+0x4bf8], R16 ;  /* 0x004bf81001007387 */ /* 0x0001e40000100a00 */
[----:B0-----:R-:W4:Y:S04]  /*556b0*/  LDL.64 R16, [R1+0x170] ;  /* 0x0001700001107983 */ /* 0x001f280000100a00 */
[----:B----4-:R0:W-:Y:S04]  /*556c0*/  STL.64 [R1+0x4c20], R16 ;  /* 0x004c201001007387 */ /* 0x0101e80000100a00 */
[----:B0-----:R-:W4:Y:S01]  /*556d0*/  LDL.LU R16, [R1+0x7c0] ;  /* 0x0007c00001107983 */ /* 0x001f220000300800 */
[----:B------:R-:W4:Y:S02]  /*556e0*/  LDL.LU R17, [R1+0x7c4] ;  /* 0x0007c40001117983 */ /* 0x000f240000300800 */
[----:B------:R-:W2:Y:S02]  /*556f0*/  LDL.LU R18, [R1+0x7c8] ;  /* 0x0007c80001127983 */ /* 0x000ea40000300800 */
[----:B------:R-:W2:Y:S02]  /*55700*/  LDL.LU R19, [R1+0x7cc] ;  /* 0x0007cc0001137983 */ /* 0x000ea40000300800 */
[----:B--2---:R-:W-:Y:S01]  /*55710*/  STL.64 [R1+0x4c38], R18 ;  /* 0x004c381201007387 */ /* 0x004fe20000100a00 */
[----:B----4-:R0:W-:Y:S03]  /*55720*/  STL.64 [R1+0x4c30], R16 ;  /* 0x004c301001007387 */ /* 0x0101e60000100a00 */
[----:B0-----:R-:W2:Y:S04]  /*55730*/  LDL.64 R16, [R1+0x190] ;  /* 0x0001900001107983 */ /* 0x001ea80000100a00 */
[----:B--2---:R0:W-:Y:S04]  /*55740*/  STL.64 [R1+0x4c50], R16 ;  /* 0x004c501001007387 */ /* 0x0041e80000100a00 */
[----:B0-----:R-:W2:Y:S01]  /*55750*/  LDL.LU R16, [R1+0x7e0] ;  /* 0x0007e00001107983 */ /* 0x001ea20000300800 */
[----:B------:R-:W2:Y:S02]  /*55760*/  LDL.LU R17, [R1+0x7e4] ;  /* 0x0007e40001117983 */ /* 0x000ea40000300800 */
[----:B------:R-:W2:Y:S02]  /*55770*/  LDL.LU R18, [R1+0x7e8] ;  /* 0x0007e80001127983 */ /* 0x000ea40000300800 */
[----:B------:R-:W2:Y:S01]  /*55780*/  LDL.LU R19, [R1+0x7ec] ;  /* 0x0007ec0001137983 */ /* 0x000ea20000300800 */
[----:B------:R-:W4:Y:S01]  /*55790*/  LDL.64 R4, [R1+0x160] ;  /* 0x0001600001047983 */ /* 0x000f220000100a00 */
[----:B---3--:R-:W-:Y:S02]  /*557a0*/  STL.64 [R1+0x4bb8], R14 ;  /* 0x004bb80e01007387 */ /* 0x008fe40000100a00 */
[----:B------:R0:W-:Y:S02]  /*557b0*/  STL.64 [R1+0x4bb0], R12 ;  /* 0x004bb00c01007387 */ /* 0x0001e40000100a00 */
[----:B0-----:R-:W3:Y:S01]  /*557c0*/  LDL.64 R12, [R1] ;  /* 0x00000000010c7983 */ /* 0x001ee20000100a00 */
[----:B------:R-:W-:-:S02]  /*557d0*/  IMAD.MOV.U32 R10, RZ, RZ, R7 ;  /* 0x000000ffff0a7224 */ /* 0x000fc400078e0007 */
[----:B------:R-:W-:Y:S02]  /*557e0*/  IMAD.MOV.U32 R11, RZ, RZ, R6 ;  /* 0x000000ffff0b7224 */ /* 0x000fe400078e0006 */
[----:B------:R-:W-:Y:S01]  /*557f0*/  IMAD.MOV.U32 R3, RZ, RZ, R25 ;  /* 0x000000ffff037224 */ /* 0x000fe200078e0019 */
[C---:B--2---:R-:W-:Y:S01]  /*55800*/  HMMA.16816.F32 R16, R20.reuse, R24, R16 ;  /* 0x000000181410723c */ /* 0x044fe20000001810 */
[----:B---3--:R0:W-:Y:S04]  /*55810*/  STL.64 [R1+0x4bd8], R12 ;  /* 0x004bd80c01007387 */ /* 0x0081e80000100a00 */
[----:B0-----:R-:W2:Y:S01]  /*55820*/  LDL.LU R12, [R1+0x480] ;  /* 0x00048000010c7983 */ /* 0x001ea20000300800 */
[----:B------:R-:W2:Y:S02]  /*55830*/  LDL.LU R13, [R1+0x484] ;  /* 0x00048400010d7983 */ /* 0x000ea40000300800 */
[----:B------:R-:W2:Y:S02]  /*55840*/  LDL.LU R14, [R1+0x488] ;  /* 0x00048800010e7983 */ /* 0x000ea40000300800 */
[----:B------:R-:W2:Y:S01]  /*55850*/  LDL.LU R15, [R1+0x48c] ;  /* 0x00048c00010f7983 */ /* 0x000ea20000300800 */
[----:B------:R-:W-:Y:S01]  /*55860*/  STL [R1+0x4b90], R29 ;  /* 0x004b901d01007387 */ /* 0x000fe20000100800 */
[----:B------:R-:W-:Y:S02]  /*55870*/  STL [R1+0x4b8c], R28 ;  /* 0x004b8c1c01007387 */ /* 0x000fe40000100800 */
[----:B------:R-:W-:Y:S02]  /*55880*/  STL [R1+0x437c], R10 ;  /* 0x00437c0a01007387 */ /* 0x000fe40000100800 */
[----:B------:R-:W-:Y:S07]  /*55890*/  STL [R1+0x4378], R11 ;  /* 0x0043780b01007387 */ /* 0x000fee0000100800 */
[----:B------:R0:W-:Y:S01]  /*558a0*/  STL.64 [R1+0x7e0], R16 ;  /* 0x0007e01001007387 */ /* 0x0001e20000100a00 */
[----:B------:R1:W-:Y:S03]  /*558b0*/  STL.64 [R1+0x7e8], R18 ;  /* 0x0007e81201007387 */ /* 0x0003e60000100a00 */
[----:B0-----:R-:W3:Y:S01]  /*558c0*/  LDL.LU.64 R16, [R1+0x4c50] ;  /* 0x004c500001107983 */ /* 0x001ee20000300a00 */
[----:B------:R-:W3:Y:S02]  /*558d0*/  LDL.LU.64 R26, [R1+0x4c48] ;  /* 0x004c4800011a7983 */ /* 0x000ee40000300a00 */
[----:B------:R-:W3:Y:S02]  /*558e0*/  LDL.LU.64 R24, [R1+0x4c40] ;  /* 0x004c400001187983 */ /* 0x000ee40000300a00 */
[----:B-1----:R-:W2:Y:S01]  /*558f0*/  LDL.LU.64 R18, [R1+0x4c38] ;  /* 0x004c380001127983 */ /* 0x002ea20000300a00 */
[----:B---3--:R-:W-:Y:S01]  /*55900*/  HMMA.16816.F32 R24, R20, R16, R24 ;  /* 0x000000101418723c */ /* 0x008fe20000001818 */
[----:B------:R-:W-:-:S02]  /*55910*/  IMAD.MOV.U32 R29, RZ, RZ, R16 ;  /* 0x000000ffff1d7224 */ /* 0x000fc400078e0010 */
[----:B------:R-:W-:Y:S02]  /*55920*/  IMAD.MOV.U32 R28, RZ, RZ, R17 ;  /* 0x000000ffff1c7224 */ /* 0x000fe400078e0011 */
[----:B------:R-:W2:Y:S11]  /*55930*/  LDL.LU.64 R16, [R1+0x4c30] ;  /* 0x004c300001107983 */ /* 0x000eb60000300a00 */
[----:B------:R-:W-:Y:S07]  /*55940*/  @!UPT UIADD3 URZ, URZ, URZ, URZ ;  /* 0x0000003f3f3ff290 */ /* 0x000fee000fffe03f */
[----:B------:R0:W-:Y:S04]  /*55950*/  STL.64 [R1+0x7d0], R24 ;  /* 0x0007d01801007387 */ /* 0x0001e80000100a00 */
[----:B0-----:R-:W2:Y:S01]  /*55960*/  LDL.LU.64 R24, [R1+0x4c28] ;  /* 0x004c280001187983 */ /* 0x001ea20000300a00 */
[----:B------:R-:W-:Y:S02]  /*55970*/  IMAD.MOV.U32 R11, RZ, RZ, R27 ;  /* 0x000000ffff0b7224 */ /* 0x000fe400078e001b */
[----:B------:R-:W-:-:S03]  /*55980*/  IMAD.MOV.U32 R10, RZ, RZ, R26 ;  /* 0x000000ffff0a7224 */ /* 0x000fc600078e001a */
[----:B------:R0:W-:Y:S02]  /*55990*/  STL [R1+0x44a8], R11 ;  /* 0x0044a80b01007387 */ /* 0x0001e40000100800 */
[----:B------:R1:W-:Y:S01]  /*559a0*/  STL [R1+0x44a4], R10 ;  /* 0x0044a40a01007387 */ /* 0x0003e20000100800 */
[C---:B--2---:R-:W-:Y:S01]  /*559b0*/  HMMA.16816.F32 R16, R20.reuse, R24, R16 ;  /* 0x000000181410723c */ /* 0x044fe20000001810 */
[----:B0-----:R-:W-:Y:S02]  /*559c0*/  IMAD.MOV.U32 R11, RZ, RZ, R24 ;  /* 0x000000ffff0b7224 */ /* 0x001fe400078e0018 */
[----:B-1----:R-:W-:Y:S11]  /*559d0*/  IMAD.MOV.U32 R10, RZ, RZ, R25 ;  /* 0x000000ffff0a7224 */ /* 0x002ff600078e0019 */
[----:B------:R-:W-:Y:S09]  /*559e0*/  @!UPT UIADD3 URZ, URZ, URZ, URZ ;  /* 0x0000003f3f3ff290 */ /* 0x000ff2000fffe03f */
[----:B------:R0:W-:Y:S01]  /*559f0*/  STL.64 [R1+0x7c0], R16 ;  /* 0x0007c01001007387 */ /* 0x0001e20000100a00 */
[----:B------:R-:W-:Y:S03]  /*55a00*/  STL.64 [R1+0x7c8], R18 ;  /* 0x0007c81201007387 */ /* 0x000fe60000100a00 */
        /* <DEDUP_REMOVED lines=17> */
[----:B------:R-:W2:Y:S01]  /*55b20*/  LDL.LU.64 R18, [R1+0x4c00] ;  /* 0x004c000001127983 */ /* 0x000ea20000300a00 */
[----:B------:R-:W2:Y:S01]  /*55b30*/  LDL.LU.64 R16, [R1+0x4bf8] ;  /* 0x004bf80001107983 */ /* 0x000ea20000300a00 */
[----:B----4-:R-:W-:-:S02]  /*55b40*/  IMAD.MOV.U32 R2, RZ, RZ, R4 ;  /* 0x000000ffff027224 */ /* 0x010fc400078e0004 */
[----:B------:R-:W-:Y:S01]  /*55b50*/  IMAD.MOV.U32 R0, RZ, RZ, R5 ;  /* 0x000000ffff007224 */ /* 0x000fe200078e0005 */
[----:B--2---:R-:W-:Y:S01]  /*55b60*/  HMMA.16816.F32 R20, R20, R4, R16 ;  /* 0x000000041414723c */ /* 0x004fe20000001810 */
[----:B------:R-:W2:Y:S11]  /*55b70*/  LDL.LU.64 R16, [R1+0x4bf0] ;  /* 0x004bf00001107983 */ /* 0x000eb60000300a00 */
[----:B------:R-:W-:Y:S11]  /*55b80*/  @!UPT UIADD3 URZ, URZ, URZ, URZ ;  /* 0x0000003f3f3ff290 */ /* 0x000ff6000fffe03f */
[----:B------:R0:W-:Y:S01]  /*55b90*/  STL.64 [R1+0x490], R20 ;  /* 0x0004901401007387 */ /* 0x0001e20000100a00 */
[----:B------:R1:W-:Y:S02]  /*55ba0*/  STL.64 [R1+0x498], R22 ;  /* 0x0004981601007387 */ /* 0x0003e40000100a00 */
[----:B------:R-:W2:Y:S02]  /*55bb0*/  LDL.LU.64 R6, [R1+0x4be8] ;  /* 0x004be80001067983 */ /* 0x000ea40000300a00 */
[----:B------:R-:W2:Y:S01]  /*55bc0*/  LDL.LU.64 R4, [R1+0x4be0] ;  /* 0x004be00001047983 */ /* 0x000ea20000300a00 */
[----:B0-----:R-:W4:Y:S01]  /*55bd0*/  LDL.LU R20, [R1+0x470] ;  /* 0x0004700001147983 */ /* 0x001f220000300800 */
[----:B------:R-:W4:Y:S02]  /*55be0*/  LDL.LU R21, [R1+0x474] ;  /* 0x0004740001157983 */ /* 0x000f240000300800 */
[----:B-1----:R-:W4:Y:S02]  /*55bf0*/  LDL.LU R22, [R1+0x478] ;  /* 0x0004780001167983 */ /* 0x002f240000300800 */
[----:B------:R-:W4:Y:S01]  /*55c00*/  LDL.LU R23, [R1+0x47c] ;  /* 0x00047c0001177983 */ /* 0x000f220000300800 */
[C---:B--2---:R-:W-:Y:S01]  /*55c10*/  HMMA.16816.F32 R16, R4.reuse, R16, R12 ;  /* 0x000000100410723c */ /* 0x044fe2000000180c */
[----:B------:R-:W2:Y:S11]  /*55c20*/  LDL.LU.64 R12, [R1+0x4bd8] ;  /* 0x004bd800010c7983 */ /* 0x000eb60000300a00 */
[----:B------:R-:W-:Y:S11]  /*55c30*/  @!UPT UIADD3 URZ, URZ, URZ, URZ ;  /* 0x0000003f3f3ff290 */ /* 0x000ff6000fffe03f */
[----:B------:R0:W-:Y:S01]  /*55c40*/  STL.64 [R1+0x480], R16 ;  /* 0x0004801001007387 */ /* 0x0001e20000100a00 */
[----:B------:R1:W-:Y:S03]  /*55c50*/  STL.64 [R1+0x488], R18 ;  /* 0x0004881201007387 */ /* 0x0003e60000100a00 */
[----:B0-----:R-:W4:Y:S02]  /*55c60*/  LDL.LU.64 R16, [R1+0x4bd0] ;  /* 0x004bd00001107983 */ /* 0x001f240000300a00 */
[C---:B----4-:R-:W-:Y:S11]  /*55c70*/  HMMA.16816.F32 R20, R4.reuse, R16, R20 ;  /* 0x000000100414723c */ /* 0x050ff60000001814 */
[----:B------:R-:W-:Y:S11]  /*55c80*/  @!UPT UIADD3 URZ, URZ, URZ, URZ ;  /* 0x0000003f3f3ff290 */ /* 0x000ff6000fffe03f */
[----:B------:R-:W-:Y:S01]  /*55c90*/  @!UPT UIADD3 URZ, URZ, URZ, URZ ;  /* 0x0000003f3f3ff290 */ /* 0x000fe2000fffe03f */
[----:B------:R0:W-:Y:S01]  /*55ca0*/  STL.64 [R1+0x470], R20 ;  /* 0x0004701401007387 */ /* 0x0001e20000100a00 */
[----:B------:R-:W-:Y:S02]  /*55cb0*/  STL.64 [R1+0x478], R22 ;  /* 0x0004781601007387 */ /* 0x000fe40000100a00 */
[----:B-1----:R-:W2:Y:S02]  /*55cc0*/  LDL.LU.64 R18, [R1+0x4bc8] ;  /* 0x004bc80001127983 */ /* 0x002ea40000300a00 */
[----:B0-----:R-:W-:Y:S02]  /*55cd0*/  IMAD.MOV.U32 R21, RZ, RZ, R16 ;  /* 0x000000ffff157224 */ /* 0x001fe400078e0010 */
[----:B------:R-:W-:Y:S02]  /*55ce0*/  IMAD.MOV.U32 R20, RZ, RZ, R17 ;  /* 0x000000ffff147224 */ /* 0x000fe400078e0011 */
[----:B------:R-:W2:Y:S02]  /*55cf0*/  LDL.LU.64 R16, [R1+0x4bc0] ;  /* 0x004bc00001107983 */ /* 0x000ea40000300a00 */
[C---:B--2---:R-:W-:Y:S11]  /*55d00*/  HMMA.16816.F32 R16, R4.reuse, R12, R16 ;  /* 0x0000000c0410723c */ /* 0x044ff60000001810 */
[----:B------:R-:W-:Y:S11]  /*55d10*/  @!UPT UIADD3 URZ, URZ, URZ, URZ ;  /* 0x0000003f3f3ff290 */ /* 0x000ff6000fffe03f */
[----:B------:R-:W-:Y:S01]  /*55d20*/  @!UPT UIADD3 URZ, URZ, URZ, URZ ;  /* 0x0000003f3f3ff290 */ /* 0x000fe2000fffe03f */
[----:B------:R0:W-:Y:S01]  /*55d30*/  STL.64 [R1+0x460], R16 ;  /* 0x0004601001007387 */ /* 0x0001e20000100a00 */
[----:B------:R-:W-:Y:S02]  /*55d40*/  STL.64 [R1+0x468], R18 ;  /* 0x0004681201007387 */ /* 0x000fe40000100a00 */
[----:B------:R-:W2:Y:S02]  /*55d50*/  LDL.LU.64 R14, [R1+0x4bb8] ;  /* 0x004bb800010e7983 */ /* 0x000ea40000300a00 */
[----:B0-----:R-:W-:Y:S02]  /*55d60*/  IMAD.MOV.U32 R17, RZ, RZ, R12 ;  /* 0x000000ffff117224 */ /* 0x001fe400078e000c */
[----:B------:R-:W-:Y:S02]  /*55d70*/  IMAD.MOV.U32 R16, RZ, RZ, R13 ;  /* 0x000000ffff107224 */ /* 0x000fe400078e000d */
[----:B------:R-:W2:Y:S02]  /*55d80*/  LDL.LU.64 R12, [R1+0x4bb0] ;  /* 0x004bb000010c7983 */ /* 0x000ea40000300a00 */
[C---:B--2---:R-:W-:Y:S11]  /*55d90*/  HMMA.16816.F32 R12, R4.reuse, R24, R12 ;  /* 0x00000018040c723c */ /* 0x044ff6000000180c */
[----:B------:R-:W-:Y:S11]  /*55da0*/  @!UPT UIADD3 URZ, URZ, URZ, URZ ;  /* 0x0000003f3f3ff290 */ /* 0x000ff6000fffe03f */
[----:B------:R-:W-:Y:S01]  /*55db0*/  @!UPT UIADD3 URZ, URZ, URZ, URZ ;  /* 0x0000003f3f3ff290 */ /* 0x000fe2000fffe03f */
[----:B------:R0:W-:Y:S01]  /*55dc0*/  STL.64 [R1+0x450], R12 ;  /* 0x0004500c01007387 */ /* 0x0001e20000100a00 */
[----:B------:R-:W-:Y:S03]  /*55dd0*/  STL.64 [R1+0x458], R14 ;  /* 0x0004580e01007387 */ /* 0x000fe60000100a00 */
[----:B0-----:R-:W3:Y:S01]  /*55de0*/  LDL.LU.64 R12, [R1+0x4ba8] ;  /* 0x004ba800010c7983 */ /* 0x001ee20000300a00 */
[----:B------:R-:W-:Y:S01]  /*55df0*/  STL.64 [R1+0x4a58], R24 ;  /* 0x004a581801007387 */ /* 0x000fe20000100a00 */
[C---:B---3--:R-:W-:Y:S11]  /*55e00*/  HMMA.16816.F32 R8, R4.reuse, R12, R8 ;  /* 0x0000000c0408723c */ /* 0x048ff60000001808 */
[----:B------:R-:W-:Y:S11]  /*55e10*/  @!UPT UIADD3 URZ, URZ, URZ, URZ ;  /* 0x0000003f3f3ff290 */ /* 0x000ff6000fffe03f */
[----:B------:R-:W-:Y:S01]  /*55e20*/  @!UPT UIADD3 URZ, URZ, URZ, URZ ;  /* 0x0000003f3f3ff290 */ /* 0x000fe2000fffe03f */
[----:B------:R-:W-:Y:S01]  /*55e30*/  STL.64 [R1+0x440], R8 ;  /* 0x0004400801007387 */ /* 0x000fe20000100a00 */
[----:B------:R0:W-:Y:S03]  /*55e40*/  STL.64 [R1+0x448], R10 ;  /* 0x0004480a01007387 */ /* 0x0001e60000100a00 */
[----:B0-----:R-:W2:Y:S01]  /*55e50*/  LDL.LU.64 R10, [R1+0x4ba0] ;  /* 0x004ba000010a7983 */ /* 0x001ea20000300a00 */
[----:B------:R-:W3:Y:S02]  /*55e60*/  LDL.LU.64 R8, [R1+0x4b98] ;  /* 0x004b980001087983 */ /* 0x000ee40000300a00 */
[----:B------:R0:W-:Y:S02]  /*55e70*/  STL.64 [R1+0x4a50], R12 ;  /* 0x004a500c01007387 */ /* 0x0001e40000100a00 */
[----:B0-----:R-:W3:Y:S01]  /*55e80*/  LDL.LU R12, [R1+0x430] ;  /* 0x00043000010c7983 */ /* 0x001ee20000300800 */
[----:B------:R-:W3:Y:S02]  /*55e90*/  LDL.LU R13, [R1+0x434] ;  /* 0x00043400010d7983 */ /* 0x000ee40000300800 */
[----:B------:R-:W3:Y:S02]  /*55ea0*/  LDL.LU R14, [R1+0x438] ;  /* 0x00043800010e7983 */ /* 0x000ee40000300800 */
[----:B------:R-:W3:Y:S02]  /*55eb0*/  LDL.LU R15, [R1+0x43c] ;  /* 0x00043c00010f7983 */ /* 0x000ee40000300800 */
[----:B---3--:R-:W-:Y:S11]  /*55ec0*/  HMMA.16816.F32 R12, R4, R8, R12 ;  /* 0x00000008040c723c */ /* 0x008ff6000000180c */
[----:B------:R-:W-:Y:S11]  /*55ed0*/  @!UPT UIADD3 URZ, URZ, URZ, URZ ;  /* 0x0000003f3f3ff290 */ /* 0x000ff6000fffe03f */
[----:B------:R-:W-:Y:S01]  /*55ee0*/  @!UPT UIADD3 URZ, URZ, URZ, URZ ;  /* 0x0000003f3f3ff290 */ /* 0x000fe2000fffe03f */
[----:B------:R0:W-:Y:S01]  /*55ef0*/  STL.64 [R1+0x430], R12 ;  /* 0x0004300c01007387 */ /* 0x0001e20000100a00 */
[----:B------:R1:W-:Y:S03]  /*55f00*/  STL.64 [R1+0x438], R14 ;  /* 0x0004380e01007387 */ /* 0x0003e60000100a00 */
[----:B0-----:R-:W3:Y:S01]  /*55f10*/  LDL.LU R12, [R1+0x3e0] ;  /* 0x0003e000010c7983 */ /* 0x001ee20000300800 */
[----:B------:R-:W3:Y:S02]  /*55f20*/  LDL.LU R13, [R1+0x3e4] ;  /* 0x0003e400010d7983 */ /* 0x000ee40000300800 */
[----:B-1----:R-:W4:Y:S02]  /*55f30*/  LDL.LU R14, [R1+0x3e8] ;  /* 0x0003e800010e7983 */ /* 0x002f240000300800 */
[----:B------:R-:W4:Y:S02]  /*55f40*/  LDL.LU R15, [R1+0x3ec] ;  /* 0x0003ec00010f7983 */ /* 0x000f240000300800 */
[----:B------:R-:W-:-:S02]  /*55f50*/  IMAD.MOV.U32 R24, RZ, RZ, R17 ;  /* 0x000000ffff187224 */ /* 0x000fc400078e0011 */
[----:B------:R-:W-:Y:S01]  /*55f60*/  IMAD.MOV.U32 R25, RZ, RZ, R16 ;  /* 0x000000ffff197224 */ /* 0x000fe200078e0010 */
[----:B----4-:R-:W-:Y:S01]  /*55f70*/  STL.64 [R1+0x4a68], R14 ;  /* 0x004a680e01007387 */ /* 0x010fe20000100a00 */
[----:B---3--:R0:W-:Y:S03]  /*55f80*/  STL.64 [R1+0x4a60], R12 ;  /* 0x004a600c01007387 */ /* 0x0081e60000100a00 */
[----:B------:R1:W-:Y:S01]  /*55f90*/  STL.64 [R1+0x4a70], R24 ;  /* 0x004a701801007387 */ /* 0x0003e20000100a00 */
[----:B0-----:R-:W3:Y:S01]  /*55fa0*/  LDL.LU R12, [R1+0x3f0] ;  /* 0x0003f000010c7983 */ /* 0x001ee20000300800 */
[----:B------:R-:W3:Y:S02]  /*55fb0*/  LDL.LU R13, [R1+0x3f4] ;  /* 0x0003f400010d7983 */ /* 0x000ee40000300800 */
[----:B------:R-:W4:Y:S02]  /*55fc0*/  LDL.LU R14, [R1+0x3f8] ;  /* 0x0003f800010e7983 */ /* 0x000f240000300800 */
[----:B------:R-:W4:Y:S01]  /*55fd0*/  LDL.LU R15, [R1+0x3fc] ;  /* 0x0003fc00010f7983 */ /* 0x000f220000300800 */
[----:B------:R-:W2:Y:S01]  /*55fe0*/  LDL.LU R16, [R1+0x420] ;  /* 0x0004200001107983 */ /* 0x000ea20000300800 */
[----:B------:R-:W2:Y:S02]  /*55ff0*/  LDL.LU R17, [R1+0x424] ;  /* 0x0004240001117983 */ /* 0x000ea40000300800 */
[----:B------:R-:W2:Y:S02]  /*56000*/  LDL.LU R18, [R1+0x428] ;  /* 0x0004280001127983 */ /* 0x000ea40000300800 */
[----:B------:R-:W2:Y:S02]  /*56010*/  LDL.LU R19, [R1+0x42c] ;  /* 0x00042c0001137983 */ /* 0x000ea40000300800 */
[----:B-1----:R-:W-:-:S02]  /*56020*/  IMAD.MOV.U32 R24, RZ, RZ, R21 ;  /* 0x000000ffff187224 */ /* 0x002fc400078e0015 */
[----:B------:R-:W-:Y:S01]  /*56030*/  IMAD.MOV.U32 R25, RZ, RZ, R20 ;  /* 0x000000ffff197224 */ /* 0x000fe200078e0014 */
[----:B--2---:R-:W-:Y:S01]  /*56040*/  STL.64 [R1+0x4aa8], R18 ;  /* 0x004aa81201007387 */ /* 0x004fe20000100a00 */
[----:B------:R0:W-:Y:S02]  /*56050*/  STL.64 [R1+0x4aa0], R16 ;  /* 0x004aa01001007387 */ /* 0x0001e40000100a00 */
[----:B0-----:R-:W-:Y:S02]  /*56060*/  IMAD.MOV.U32 R16, RZ, RZ, R27 ;  /* 0x000000ffff107224 */ /* 0x001fe400078e001b */
[----:B------:R-:W-:-:S05]  /*56070*/  IMAD.MOV.U32 R17, RZ, RZ, R26 ;  /* 0x000000ffff117224 */ /* 0x000fca00078e001a */
[----:B------:R0:W-:Y:S01]  /*56080*/  STL.64 [R1+0x4ac0], R16 ;  /* 0x004ac01001007387 */ /* 0x0001e20000100a00 */
[----:B----4-:R-:W-:Y:S02]  /*56090*/  STL.64 [R1+0x4a80], R14 ;  /* 0x004a800e01007387 */ /* 0x010fe40000100a00 */
[----:B---3--:R-:W-:Y:S02]  /*560a0*/  STL.64 [R1+0x4a78], R12 ;  /* 0x004a780c01007387 */ /* 0x008fe40000100a00 */
[----:B0-----:R-:W-:Y:S02]  /*560b0*/  IMAD.MOV.U32 R16, RZ, RZ, R11 ;  /* 0x000000ffff107224 */ /* 0x001fe400078e000b */
[----:B------:R-:W-:-:S05]  /*560c0*/  IMAD.MOV.U32 R17, RZ, RZ, R10 ;  /* 0x000000ffff117224 */ /* 0x000fca00078e000a */
[----:B------:R-:W-:Y:S01]  /*560d0*/  STL.64 [R1+0x4ad8], R16 ;  /* 0x004ad81001007387 */ /* 0x000fe20000100a00 */
[----:B------:R0:W-:Y:S03]  /*560e0*/  STL.64 [R1+0x4a88], R24 ;  /* 0x004a881801007387 */ /* 0x0001e60000100a00 */
        /* <DEDUP_REMOVED lines=11> */
[----:B0-----:R-:W2:Y:S01]  /*561a0*/  LDL.LU R24, [R1+0x720] ;  /* 0x0007200001187983 */ /* 0x001ea20000300800 */
[----:B------:R-:W2:Y:S02]  /*561b0*/  LDL.LU R25, [R1+0x724] ;  /* 0x0007240001197983 */ /* 0x000ea40000300800 */
[----:B------:R-:W3:Y:S02]  /*561c0*/  LDL.LU R26, [R1+0x728] ;  /* 0x00072800011a7983 */ /* 0x000ee40000300800 */
[----:B------:R-:W3:Y:S01]  /*561d0*/  LDL.LU R27, [R1+0x72c] ;  /* 0x00072c00011b7983 */ /* 0x000ee20000300800 */
[----:B------:R-:W2:Y:S01]  /*561e0*/  LDL R16, [R1+0x1a0] ;  /* 0x0001a00001107983 */ /* 0x000ea20000100800 */
[----:B------:R-:W-:-:S02]  /*561f0*/  IMAD.MOV.U32 R17, RZ, RZ, R3 ;  /* 0x000000ffff117224 */ /* 0x000fc400078e0003 */
[----:B------:R-:W4:Y:S03]  /*56200*/  LDL.LU R3, [R1+0x4b88] ;  /* 0x004b880001037983 */ /* 0x000f260000300800 */
[----:B--2---:R4:W-:Y:S01]  /*56210*/  STL.64 [R1+0x4b08], R16 ;  /* 0x004b081001007387 */ /* 0x0049e20000100a00 */
[----:B---3--:R-:W-:Y:S02]  /*56220*/  STL.64 [R1+0x4ad0], R26 ;  /* 0x004ad01a01007387 */ /* 0x008fe40000100a00 */
[----:B------:R0:W-:Y:S02]  /*56230*/  STL.64 [R1+0x4ac8], R24 ;  /* 0x004ac81801007387 */ /* 0x0001e40000100a00 */
[----:B----4-:R-:W-:Y:S02]  /*56240*/  IMAD.MOV.U32 R16, RZ, RZ, R28 ;  /* 0x000000ffff107224 */ /* 0x010fe400078e001c */
[----:B------:R-:W-:Y:S01]  /*56250*/  IMAD.MOV.U32 R17, RZ, RZ, R29 ;  /* 0x000000ffff117224 */ /* 0x000fe200078e001d */
[----:B0-----:R-:W2:Y:S01]  /*56260*/  LDL.LU R24, [R1+0x730] ;  /* 0x0007300001187983 */ /* 0x001ea20000300800 */
[----:B------:R-:W2:Y:S02]  /*56270*/  LDL.LU R25, [R1+0x734] ;  /* 0x0007340001197983 */ /* 0x000ea40000300800 */
[----:B------:R-:W3:Y:S02]  /*56280*/  LDL.LU R26, [R1+0x738] ;  /* 0x00073800011a7983 */ /* 0x000ee40000300800 */
[----:B------:R-:W3:Y:S01]  /*56290*/  LDL.LU R27, [R1+0x73c] ;  /* 0x00073c00011b7983 */ /* 0x000ee20000300800 */
[----:B------:R-:W4:Y:S01]  /*562a0*/  LDL.LU R28, [R1+0x4b84] ;  /* 0x004b8400011c7983 */ /* 0x000f220000300800 */
[----:B------:R-:W2:Y:S02]  /*562b0*/  LDL.LU R29, [R1+0x4b80] ;  /* 0x004b8000011d7983 */ /* 0x000ea40000300800 */
[----:B------:R0:W-:Y:S02]  /*562c0*/  STL.64 [R1+0x4b20], R16 ;  /* 0x004b201001007387 */ /* 0x0001e40000100a00 */
[----:B0-----:R-:W2:Y:S01]  /*562d0*/  LDL R16, [R1+0x1c0] ;  /* 0x0001c00001107983 */ /* 0x001ea20000100800 */
[----:B------:R-:W-:-:S02]  /*562e0*/  IMAD.MOV.U32 R17, RZ, RZ, R3 ;  /* 0x000000ffff117224 */ /* 0x000fc400078e0003 */
[----:B------:R-:W4:Y:S03]  /*562f0*/  LDL.LU R3, [R1+0x4b7c] ;  /* 0x004b7c0001037983 */ /* 0x000f260000300800 */
[----:B--2---:R-:W-:Y:S01]  /*56300*/  STL.64 [R1+0x4b38], R16 ;  /* 0x004b381001007387 */ /* 0x004fe20000100a00 */
[----:B---3--:R-:W-:Y:S02]  /*56310*/  STL.64 [R1+0x4ae8], R26 ;  /* 0x004ae81a01007387 */ /* 0x008fe40000100a00 */
[----:B------:R0:W-:Y:S02]  /*56320*/  STL.64 [R1+0x4ae0], R24 ;  /* 0x004ae01801007387 */ /* 0x0001e40000100a00 */
[----:B0-----:R-:W2:Y:S01]  /*56330*/  LDL.LU R24, [R1+0x740] ;  /* 0x0007400001187983 */ /* 0x001ea20000300800 */
[----:B------:R-:W2:Y:S02]  /*56340*/  LDL.LU R25, [R1+0x744] ;  /* 0x0007440001197983 */ /* 0x000ea40000300800 */
[----:B------:R-:W3:Y:S02]  /*56350*/  LDL.LU R26, [R1+0x748] ;  /* 0x00074800011a7983 */ /* 0x000ee40000300800 */
[----:B------:R-:W3:Y:S01]  /*56360*/  LDL.LU R27, [R1+0x74c] ;  /* 0x00074c00011b7983 */ /* 0x000ee20000300800 */
[----:B------:R-:W2:Y:S01]  /*56370*/  LDL.LU R16, [R1+0x780] ;  /* 0x0007800001107983 */ /* 0x000ea20000300800 */
[----:B------:R-:W2:Y:S02]  /*56380*/  LDL.LU R17, [R1+0x784] ;  /* 0x0007840001117983 */ /* 0x000ea40000300800 */
[----:B------:R-:W2:Y:S02]  /*56390*/  LDL.LU R18, [R1+0x788] ;  /* 0x0007880001127983 */ /* 0x000ea40000300800 */
[----:B------:R-:W2:Y:S02]  /*563a0*/  LDL.LU R19, [R1+0x78c] ;  /* 0x00078c0001137983 */ /* 0x000ea40000300800 */
[----:B--2---:R-:W-:Y:S01]  /*563b0*/  STL.64 [R1+0x4b48], R18 ;  /* 0x004b481201007387 */ /* 0x004fe20000100a00 */
[----:B------:R0:W-:Y:S03]  /*563c0*/  STL.64 [R1+0x4b40], R16 ;  /* 0x004b401001007387 */ /* 0x0001e60000100a00 */
[----:B0-----:R-:W2:Y:S01]  /*563d0*/  LDL R16, [R1+0x1e0] ;  /* 0x0001e00001107983 */ /* 0x001ea20000100800 */
[----:B----4-:R-:W-:-:S02]  /*563e0*/  IMAD.MOV.U32 R17, RZ, RZ, R3 ;  /* 0x000000ffff117224 */ /* 0x010fc400078e0003 */
[----:B------:R-:W4:Y:S03]  /*563f0*/  LDL.LU R3, [R1+0x4b78] ;  /* 0x004b780001037983 */ /* 0x000f260000300800 */
[----:B--2---:R-:W-:Y:S01]  /*56400*/  STL.64 [R1+0x4b60], R16 ;  /* 0x004b601001007387 */ /* 0x004fe20000100a00 */
[----:B---3--:R-:W-:Y:S02]  /*56410*/  STL.64 [R1+0x4b00], R26 ;  /* 0x004b001a01007387 */ /* 0x008fe40000100a00 */
[----:B------:R0:W-:Y:S01]  /*56420*/  STL.64 [R1+0x4af8], R24 ;  /* 0x004af81801007387 */ /* 0x0001e20000100a00 */
[----:B----4-:R-:W1:Y:S04]  /*56430*/  LDSM.16.MT88.4 R20, [R3+0x10180] ;  /* 0x010180000314783b */ /* 0x010e680000004200 */
[----:B0-----:R-:W2:Y:S01]  /*56440*/  LDL.LU R24, [R1+0x750] ;  /* 0x0007500001187983 */ /* 0x001ea20000300800 */
[----:B------:R-:W2:Y:S02]  /*56450*/  LDL.LU R25, [R1+0x754] ;  /* 0x0007540001197983 */ /* 0x000ea40000300800 */
[----:B------:R-:W3:Y:S02]  /*56460*/  LDL.LU R26, [R1+0x758] ;  /* 0x00075800011a7983 */ /* 0x000ee40000300800 */
[----:B------:R-:W3:Y:S01]  /*56470*/  LDL.LU R27, [R1+0x75c] ;  /* 0x00075c00011b7983 */ /* 0x000ee20000300800 */
[----:B------:R-:W4:Y:S04]  /*56480*/  LDL R16, [R1+0x30] ;  /* 0x0000300001107983 */ /* 0x000f280000100800 */
[----:B------:R-:W4:Y:S04]  /*56490*/  LDL R17, [R1+0x34] ;  /* 0x0000340001117983 */ /* 0x000f280000100800 */
        /* <DEDUP_REMOVED lines=29> */
[----:B-1----:R-:W-:Y:S02]  /*56670*/  STL.64 [R1+0x49b0], R22 ;  /* 0x0049b01601007387 */ /* 0x002fe40000100a00 */
[----:B------:R-:W-:Y:S01]  /*56680*/  STL.64 [R1+0x49a8], R20 ;  /* 0x0049a81401007387 */ /* 0x000fe20000100a00 */
[C---:B----4-:R-:W-:Y:S01]  /*56690*/  HMMA.16816.F32 R16, R4.reuse, R16, R24 ;  /* 0x000000100410723c */ /* 0x050fe20000001818 */
[----:B------:R-:W3:Y:S01]  /*566a0*/  LDL.LU.64 R26, [R1+0x4b70] ;  /* 0x004b7000011a7983 */ /* 0x000ee20000300a00 */
[----:B------:R-:W3:Y:S11]  /*566b0*/  LDL.LU.64 R24, [R1+0x4b68] ;  /* 0x004b680001187983 */ /* 0x000ef60000300a00 */
[----:B------:R-:W-:Y:S10]  /*566c0*/  @!UPT UIADD3 URZ, URZ, URZ, URZ ;  /* 0x0000003f3f3ff290 */ /* 0x000ff4000fffe03f */
[----:B------:R0:W-:Y:S01]  /*566d0*/  STL.64 [R1+0x7a0], R16 ;  /* 0x0007a01001007387 */ /* 0x0001e20000100a00 */
[----:B------:R3:W-:Y:S03]  /*566e0*/  STL.64 [R1+0x7a8], R18 ;  /* 0x0007a81201007387 */ /* 0x0007e60000100a00 */
[----:B0-----:R-:W3:Y:S02]  /*566f0*/  LDL.LU.64 R16, [R1+0x4b60] ;  /* 0x004b600001107983 */ /* 0x001ee40000300a00 */
[----:B---3--:R-:W-:Y:S02]  /*56700*/  HMMA.16816.F32 R16, R4, R16, R24 ;  /* 0x000000100410723c */ /* 0x008fe40000001818 */
[----:B------:R-:W3:Y:S01]  /*56710*/  LDL.LU.64 R26, [R1+0x4b58] ;  /* 0x004b5800011a7983 */ /* 0x000ee20000300a00 */
[----:B------:R-:W3:Y:S11]  /*56720*/  LDL.LU.64 R24, [R1+0x4b50] ;  /* 0x004b500001187983 */ /* 0x000ef60000300a00 */
        /* <DEDUP_REMOVED lines=8> */
[----:B------:R-:W3:Y:S11]  /*567b0*/  LDL.LU.64 R16, [R1+0x4b38] ;  /* 0x004b380001107983 */ /* 0x000ef60000300a00 */
[----:B------:R-:W-:Y:S11]  /*567c0*/  @!UPT UIADD3 URZ, URZ, URZ, URZ ;  /* 0x0000003f3f3ff290 */ /* 0x000ff6000fffe03f */
[----:B------:R0:W-:Y:S01]  /*567d0*/  STL.64 [R1+0x780], R8 ;  /* 0x0007800801007387 */ /* 0x0001e20000100a00 */
[----:B------:R1:W-:Y:S03]  /*567e0*/  STL.64 [R1+0x788], R10 ;  /* 0x0007880a01007387 */ /* 0x0003e60000100a00 */
[----:B0-----:R-:W4:Y:S01]  /*567f0*/  LDL.LU R8, [R1+0x3d0] ;  /* 0x0003d00001087983 */ /* 0x001f220000300800 */
[----:B------:R-:W4:Y:S02]  /*56800*/  LDL.LU R9, [R1+0x3d4] ;  /* 0x0003d40001097983 */ /* 0x000f240000300800 */
[----:B-1----:R-:W4:Y:S02]  /*56810*/  LDL.LU R10, [R1+0x3d8] ;  /* 0x0003d800010a7983 */ /* 0x002f240000300800 */
[----:B------:R-:W4:Y:S01]  /*56820*/  LDL.LU R11, [R1+0x3dc] ;  /* 0x0003dc00010b7983 */ /* 0x000f220000300800 */
        /* <DEDUP_REMOVED lines=41> */
[----:B0-----:R-:W2:Y:S01]  /*56ac0*/  LDL.LU.64 R18, [R1+0x4aa8] ;  /* 0x004aa80001127983 */ /* 0x001ea20000300a00 */
[----:B------:R-:W2:Y:S02]  /*56ad0*/  LDL.LU.64 R16, [R1+0x4aa0] ;  /* 0x004aa00001107983 */ /* 0x000ea40000300a00 */
[----:B------:R-:W-:Y:S02]  /*56ae0*/  IMAD.MOV.U32 R20, RZ, RZ, R2 ;  /* 0x000000ffff147224 */ /* 0x000fe400078e0002 */
[----:B------:R-:W-:-:S07]  /*56af0*/  IMAD.MOV.U32 R21, RZ, RZ, R0 ;  /* 0x000000ffff157224 */ /* 0x000fce00078e0000 */
[----:B--2---:R-:W-:Y:S01]  /*56b00*/  HMMA.16816.F32 R4, R4, R20, R16 ;  /* 0x000000140404723c */ /* 0x004fe20000001810 */
[----:B------:R-:W3:Y:S01]  /*56b10*/  LDL.LU.64 R18, [R1+0x4a98] ;  /* 0x004a980001127983 */ /* 0x000ee20000300a00 */
[----:B------:R-:W3:Y:S11]  /*56b20*/  LDL.LU.64 R16, [R1+0x4a90] ;  /* 0x004a900001107983 */ /* 0x000ef60000300a00 */
[----:B------:R-:W-:Y:S10]  /*56b30*/  @!UPT UIADD3 URZ, URZ, URZ, URZ ;  /* 0x0000003f3f3ff290 */ /* 0x000ff4000fffe03f */
[----:B------:R0:W-:Y:S01]  /*56b40*/  STL.64 [R1+0x420], R4 ;  /* 0x0004200401007387 */ /* 0x0001e20000100a00 */
[----:B------:R1:W-:Y:S03]  /*56b50*/  STL.64 [R1+0x428], R6 ;  /* 0x0004280601007387 */ /* 0x0003e60000100a00 */
[----:B0-----:R-:W2:Y:S01]  /*56b60*/  LDL.LU R4, [R1+0x3c0] ;  /* 0x0003c00001047983 */ /* 0x001ea20000300800 */
[----:B------:R-:W2:Y:S02]  /*56b70*/  LDL.LU R5, [R1+0x3c4] ;  /* 0x0003c40001057983 */ /* 0x000ea40000300800 */
[----:B-1----:R-:W2:Y:S02]  /*56b80*/  LDL.LU R6, [R1+0x3c8] ;  /* 0x0003c80001067983 */ /* 0x002ea40000300800 */
[----:B------:R-:W2:Y:S01]  /*56b90*/  LDL.LU R7, [R1+0x3cc] ;  /* 0x0003cc0001077983 */ /* 0x000ea20000300800 */
[----:B------:R0:W-:Y:S04]  /*56ba0*/  STL.64 [R1+0x49c0], R20 ;  /* 0x0049c01401007387 */ /* 0x0001e80000100a00 */
[----:B0-----:R-:W3:Y:S02]  /*56bb0*/  LDL.64 R20, [R1+0x20] ;  /* 0x0000200001147983 */ /* 0x001ee40000100a00 */
[----:B---3--:R-:W-:Y:S01]  /*56bc0*/  HMMA.16816.F32 R24, R16, R20, R24 ;  /* 0x000000141018723c */ /* 0x008fe20000001818 */
[----:B------:R-:W-:-:S02]  /*56bd0*/  IMAD.MOV.U32 R2, RZ, RZ, R20 ;  /* 0x000000ffff027224 */ /* 0x000fc400078e0014 */
[----:B------:R-:W-:Y:S11]  /*56be0*/  IMAD.MOV.U32 R0, RZ, RZ, R21 ;  /* 0x000000ffff007224 */ /* 0x000ff600078e0015 */
[----:B------:R-:W-:Y:S09]  /*56bf0*/  @!UPT UIADD3 URZ, URZ, URZ, URZ ;  /* 0x0000003f3f3ff290 */ /* 0x000ff2000fffe03f */
[----:B------:R0:W-:Y:S01]  /*56c00*/  STL.64 [R1+0x410], R24 ;  /* 0x0004101801007387 */ /* 0x0001e20000100a00 */
[----:B------:R1:W-:Y:S03]  /*56c10*/  STL.64 [R1+0x418], R26 ;  /* 0x0004181a01007387 */ /* 0x0003e60000100a00 */
[----:B0-----:R-:W1:Y:S01]  /*56c20*/  LDL.LU.64 R24, [R1+0x4a88] ;  /* 0x004a880001187983 */ /* 0x001e620000300a00 */
[----:B------:R-:W3:Y:S01]  /*56c30*/  LDL.64 R20, [R1+0x1e0] ;  /* 0x0001e00001147983 */ /* 0x000ee20000100a00 */
[C---:B-1----:R-:W-:Y:S02]  /*56c40*/  HMMA.16816.F32 R24, R16.reuse, R24, R12 ;  /* 0x000000181018723c */ /* 0x042fe4000000180c */
[----:B---3--:R0:W-:Y:S04]  /*56c50*/  STL.64 [R1+0x4a38], R20 ;  /* 0x004a381401007387 */ /* 0x0081e80000100a00 */
[----:B0-----:R-:W3:Y:S01]  /*56c60*/  LDL.64 R20, [R1+0x30] ;  /* 0x0000300001147983 */ /* 0x001ee20000100a00 */
[----:B------:R-:W2:Y:S02]  /*56c70*/  LDL.LU.64 R14, [R1+0x4a80] ;  /* 0x004a8000010e7983 */ /* 0x000ea40000300a00 */
[----:B------:R-:W2:Y:S11]  /*56c80*/  LDL.LU.64 R12, [R1+0x4a78] ;  /* 0x004a7800010c7983 */ /* 0x000eb60000300a00 */
[----:B------:R-:W-:Y:S03]  /*56c90*/  @!UPT UIADD3 URZ, URZ, URZ, URZ ;  /* 0x0000003f3f3ff290 */ /* 0x000fe6000fffe03f */
        /* <DEDUP_REMOVED lines=17> */
[----:B0-----:R-:W2:Y:S04]  /*56db0*/  LDL.64 R24, [R1+0x1c0] ;  /* 0x0001c00001187983 */ /* 0x001ea80000100a00 */
[----:B--2---:R0:W-:Y:S04]  /*56dc0*/  STL.64 [R1+0x4a20], R24 ;  /* 0x004a201801007387 */ /* 0x0041e80000100a00 */
[----:B0-----:R-:W2:Y:S01]  /*56dd0*/  LDL.64 R24, [R1+0x1d0] ;  /* 0x0001d00001187983 */ /* 0x001ea20000100a00 */
[C---:B----4-:R-:W-:Y:S03]  /*56de0*/  HMMA.16816.F32 R8, R16.reuse, R12, R8 ;  /* 0x0000000c1008723c */ /* 0x050fe60000001808 */
[----:B--2---:R0:W-:Y:S04]  /*56df0*/  STL.64 [R1+0x4a40], R24 ;  /* 0x004a401801007387 */ /* 0x0041e80000100a00 */
[----:B0-----:R-:W3:Y:S01]  /*56e00*/  LDL.LU R24, [R1+0x710] ;  /* 0x0007100001187983 */ /* 0x001ee20000300800 */
[----:B------:R-:W3:Y:S02]  /*56e10*/  LDL.LU R25, [R1+0x714] ;  /* 0x0007140001197983 */ /* 0x000ee40000300800 */
[----:B------:R-:W3:Y:S02]  /*56e20*/  LDL.LU R26, [R1+0x718] ;  /* 0x00071800011a7983 */ /* 0x000ee40000300800 */
[----:B------:R-:W3:Y:S11]  /*56e30*/  LDL.LU R27, [R1+0x71c] ;  /* 0x00071c00011b7983 */ /* 0x000ef60000300800 */
[----:B------:R0:W-:Y:S01]  /*56e40*/  STL.64 [R1+0x3d0], R8 ;  /* 0x0003d00801007387 */ /* 0x0001e20000100a00 */
[----:B------:R-:W-:Y:S03]  /*56e50*/  STL.64 [R1+0x3d8], R10 ;  /* 0x0003d80a01007387 */ /* 0x000fe60000100a00 */
[----:B0-----:R-:W2:Y:S01]  /*56e60*/  LDL.LU.64 R8, [R1+0x4a48] ;  /* 0x004a480001087983 */ /* 0x001ea20000300a00 */
[----:B------:R0:W-:Y:S02]  /*56e70*/  STL [R1+0x4964], R12 ;  /* 0x0049640c01007387 */ /* 0x0001e40000100800 */
[----:B------:R1:W-:Y:S01]  /*56e80*/  STL [R1+0x4960], R13 ;  /* 0x0049600d01007387 */ /* 0x0003e20000100800 */
[----:B0-----:R-:W4:Y:S01]  /*56e90*/  LDL.LU R12, [R1+0x700] ;  /* 0x00070000010c7983 */ /* 0x001f220000300800 */
[----:B-1----:R-:W4:Y:S02]  /*56ea0*/  LDL.LU R13, [R1+0x704] ;  /* 0x00070400010d7983 */ /* 0x002f240000300800 */
[----:B------:R-:W4:Y:S02]  /*56eb0*/  LDL.LU R14, [R1+0x708] ;  /* 0x00070800010e7983 */ /* 0x000f240000300800 */
[----:B------:R-:W4:Y:S01]  /*56ec0*/  LDL.LU R15, [R1+0x70c] ;  /* 0x00070c00010f7983 */ /* 0x000f220000300800 */
[C---:B--2---:R-:W-:Y:S11]  /*56ed0*/  HMMA.16816.F32 R4, R16.reuse, R8, R4 ;  /* 0x000000081004723c */ /* 0x044ff60000001804 */
        /* <DEDUP_REMOVED lines=10> */
[----:B------:R-:W2:Y:S02]  /*56f80*/  LDL.LU R6, [R1+0x6e8] ;  /* 0x0006e80001067983 */ /* 0x000ea40000300800 */
[----:B------:R-:W2:Y:S01]  /*56f90*/  LDL.LU R7, [R1+0x6ec] ;  /* 0x0006ec0001077983 */ /* 0x000ea20000300800 */
[----:B---3--:R-:W-:Y:S01]  /*56fa0*/  HMMA.16816.F32 R24, R16, R20, R24 ;  /* 0x000000141018723c */ /* 0x008fe20000001818 */
[----:B------:R-:W-:-:S02]  /*56fb0*/  IMAD.MOV.U32 R11, RZ, RZ, R20 ;  /* 0x000000ffff0b7224 */ /* 0x000fc400078e0014 */
[----:B------:R-:W-:Y:S01]  /*56fc0*/  IMAD.MOV.U32 R10, RZ, RZ, R21 ;  /* 0x000000ffff0a7224 */ /* 0x000fe200078e0015 */
[----:B--2---:R-:W-:Y:S01]  /*56fd0*/  STL.64 [R1+0x4a30], R6 ;  /* 0x004a300601007387 */ /* 0x004fe20000100a00 */
[----:B------:R0:W-:Y:S03]  /*56fe0*/  STL.64 [R1+0x4a28], R4 ;  /* 0x004a280401007387 */ /* 0x0001e60000100a00 */
[----:B0-----:R-:W2:Y:S01]  /*56ff0*/  LDL.LU R4, [R1+0x6f0] ;  /* 0x0006f00001047983 */ /* 0x001ea20000300800 */
[----:B------:R-:W2:Y:S02]  /*57000*/  LDL.LU R5, [R1+0x6f4] ;  /* 0x0006f40001057983 */ /* 0x000ea40000300800 */
[----:B------:R-:W2:Y:S02]  /*57010*/  LDL.LU R6, [R1+0x6f8] ;  /* 0x0006f80001067983 */ /* 0x000ea40000300800 */
[----:B------:R-:W2:Y:S10]  /*57020*/  LDL.LU R7, [R1+0x6fc] ;  /* 0x0006fc0001077983 */ /* 0x000eb40000300800 */
[----:B------:R0:W-:Y:S01]  /*57030*/  STL.64 [R1+0x710], R24 ;  /* 0x0007101801007387 */ /* 0x0001e20000100a00 */
[----:B------:R-:W-:Y:S03]  /*57040*/  STL.64 [R1+0x718], R26 ;  /* 0x0007181a01007387 */ /* 0x000fe60000100a00 */
[----:B0-----:R-:W2:Y:S01]  /*57050*/  LDL.LU.64 R24, [R1+0x4a40] ;  /* 0x004a400001187983 */ /* 0x001ea20000300a00 */
[----:B------:R-:W4:Y:S02]  /*57060*/  LDL.LU.64 R20, [R1+0x4a38] ;  /* 0x004a380001147983 */ /* 0x000f240000300a00 */
[----:B------:R-:W-:Y:S02]  /*57070*/  STL [R1+0x4938], R10 ;  /* 0x0049380a01007387 */ /* 0x000fe40000100800 */
[----:B------:R-:W-:Y:S01]  /*57080*/  STL [R1+0x4934], R11 ;  /* 0x0049340b01007387 */ /* 0x000fe20000100800 */
[C---:B----4-:R-:W-:Y:S08]  /*57090*/  HMMA.16816.F32 R12, R16.reuse, R20, R12 ;  /* 0x00000014100c723c */ /* 0x050ff0000000180c */
[----:B--2---:R-:W-:Y:S01]  /*570a0*/  HMMA.16816.F32 R4, R16, R24, R4 ;  /* 0x000000181004723c */ /* 0x004fe20000001804 */
[----:B------:R-:W-:-:S02]  /*570b0*/  IMAD.MOV.U32 R29, RZ, RZ, R24 ;  /* 0x000000ffff1d7224 */ /* 0x000fc400078e0018 */
[----:B------:R-:W-:Y:S11]  /*570c0*/  IMAD.MOV.U32 R28, RZ, RZ, R25 ;  /* 0x000000ffff1c7224 */ /* 0x000ff600078e0019 */
[----:B------:R-:W-:Y:S01]  /*570d0*/  @!UPT UIADD3 URZ, URZ, URZ, URZ ;  /* 0x0000003f3f3ff290 */ /* 0x000fe2000fffe03f */
[----:B------:R-:W-:Y:S01]  /*570e0*/  STL.64 [R1+0x700], R12 ;  /* 0x0007000c01007387 */ /* 0x000fe20000100a00 */
[----:B------:R0:W-:Y:S02]  /*570f0*/  STL.64 [R1+0x708], R14 ;  /* 0x0007080e01007387 */ /* 0x0001e40000100a00 */
[----:B0-----:R-:W-:Y:S02]  /*57100*/  IMAD.MOV.U32 R14, RZ, RZ, R21 ;  /* 0x000000ffff0e7224 */ /* 0x001fe400078e0015 */
[----:B------:R-:W-:Y:S02]  /*57110*/  IMAD.MOV.U32 R15, RZ, RZ, R20 ;  /* 0x000000ffff0f7224 */ /* 0x000fe400078e0014 */
[----:B------:R-:W2:Y:S01]  /*57120*/  LDL.64 R20, [R1+0x1b0] ;  /* 0x0001b00001147983 */ /* 0x000ea20000100a00 */
[----:B------:R0:W-:Y:S02]  /*57130*/  STL [R1+0x4940], R14 ;  /* 0x0049400e01007387 */ /* 0x0001e40000100800 */
[----:B------:R1:W-:Y:S02]  /*57140*/  STL [R1+0x493c], R15 ;  /* 0x00493c0f01007387 */ /* 0x0003e40000100800 */
[----:B------:R-:W3:Y:S01]  /*57150*/  LDL.LU R12, [R1+0x6d0] ;  /* 0x0006d000010c7983 */ /* 0x000ee20000300800 */
[----:B------:R-:W3:Y:S04]  /*57160*/  LDL.LU R13, [R1+0x6d4] ;  /* 0x0006d400010d7983 */ /* 0x000ee80000300800 */
[----:B0-----:R-:W3:Y:S01]  /*57170*/  LDL.LU R14, [R1+0x6d8] ;  /* 0x0006d800010e7983 */ /* 0x001ee20000300800 */
[----:B-1----:R-:W3:Y:S02]  /*57180*/  LDL.LU R15, [R1+0x6dc] ;  /* 0x0006dc00010f7983 */ /* 0x002ee40000300800 */
[----:B------:R-:W-:Y:S02]  /*57190*/  STL.64 [R1+0x6f0], R4 ;  /* 0x0006f00401007387 */ /* 0x000fe40000100a00 */
[----:B------:R0:W-:Y:S02]  /*571a0*/  STL.64 [R1+0x6f8], R6 ;  /* 0x0006f80601007387 */ /* 0x0001e40000100a00 */
[----:B0-----:R-:W4:Y:S01]  /*571b0*/  LDL.LU.64 R6, [R1+0x4a30] ;  /* 0x004a300001067983 */ /* 0x001f220000300a00 */
[----:B------:R-:W4:Y:S02]  /*571c0*/  LDL.LU.64 R4, [R1+0x4a28] ;  /* 0x004a280001047983 */ /* 0x000f240000300a00 */
[----:B------:R-:W4:Y:S02]  /*571d0*/  LDL.LU.64 R24, [R1+0x4a20] ;  /* 0x004a200001187983 */ /* 0x000f240000300a00 */
[----:B------:R-:W-:Y:S01]  /*571e0*/  STL [R1+0x4948], R28 ;  /* 0x0049481c01007387 */ /* 0x000fe20000100800 */
[----:B------:R-:W-:Y:S01]  /*571f0*/  STL [R1+0x4944], R29 ;  /* 0x0049441d01007387 */ /* 0x000fe20000100800 */
[----:B----4-:R-:W-:Y:S11]  /*57200*/  HMMA.16816.F32 R4, R16, R24, R4 ;  /* 0x000000181004723c */ /* 0x010ff60000001804 */
[----:B------:R-:W-:Y:S11]  /*57210*/  @!UPT UIADD3 URZ, URZ, URZ, URZ ;  /* 0x0000003f3f3ff290 */ /* 0x000ff6000fffe03f */
[----:B------:R-:W-:Y:S01]  /*57220*/  @!UPT UIADD3 URZ, URZ, URZ, URZ ;  /* 0x0000003f3f3ff290 */ /* 0x000fe2000fffe03f */
[----:B------:R0:W-:Y:S01]  /*57230*/  STL.64 [R1+0x6e0], R4 ;  /* 0x0006e00401007387 */ /* 0x0001e20000100a00 */
[----:B------:R1:W-:Y:S03]  /*57240*/  STL.64 [R1+0x6e8], R6 ;  /* 0x0006e80601007387 */ /* 0x0003e60000100a00 */
[----:B0-----:R-:W4:Y:S01]  /*57250*/  LDL.LU R4, [R1+0x370] ;  /* 0x0003700001047983 */ /* 0x001f220000300800 */
[----:B------:R-:W4:Y:S02]  /*57260*/  LDL.LU R5, [R1+0x374] ;  /* 0x0003740001057983 */ /* 0x000f240000300800 */
[----:B-1----:R-:W2:Y:S02]  /*57270*/  LDL.LU R6, [R1+0x378] ;  /* 0x0003780001067983 */ /* 0x002ea40000300800 */
[----:B------:R-:W2:Y:S02]  /*57280*/  LDL.LU R7, [R1+0x37c] ;  /* 0x00037c0001077983 */ /* 0x000ea40000300800 */
[----:B--2---:R-:W-:Y:S01]  /*57290*/  STL.64 [R1+0x4970], R6 ;  /* 0x0049700601007387 */ /* 0x004fe20000100a00 */
[----:B----4-:R0:W-:Y:S03]  /*572a0*/  STL.64 [R1+0x4968], R4 ;  /* 0x0049680401007387 */ /* 0x0101e60000100a00 */
[----:B0-----:R-:W2:Y:S04]  /*572b0*/  LDL.64 R4, [R1] ;  /* 0x0000000001047983 */ /* 0x001ea80000100a00 */
[----:B--2---:R0:W-:Y:S04]  /*572c0*/  STL.64 [R1+0x4978], R4 ;  /* 0x0049780401007387 */ /* 0x0041e80000100a00 */
        /* <DEDUP_REMOVED lines=8> */
[----:B0-----:R-:W-:Y:S02]  /*57350*/  IMAD.MOV.U32 R4, RZ, RZ, R2 ;  /* 0x000000ffff047224 */ /* 0x001fe400078e0002 */
[----:B------:R-:W-:-:S02]  /*57360*/  IMAD.MOV.U32 R5, RZ, RZ, R0 ;  /* 0x000000ffff057224 */ /* 0x000fc400078e0000 */
[----:B------:R-:W-:Y:S01]  /*57370*/  IMAD.MOV.U32 R10, RZ, RZ, R21 ;  /* 0x000000ffff0a7224 */ /* 0x000fe200078e0015 */
[----:B----4-:R-:W-:Y:S01]  /*57380*/  STL.64 [R1+0x4a10], R26 ;  /* 0x004a101a01007387 */ /* 0x010fe20000100a00 */
[----:B--2---:R0:W-:Y:S03]  /*57390*/  STL.64 [R1+0x4a08], R24 ;  /* 0x004a081801007387 */ /* 0x0041e60000100a00 */
[----:B0-----:R-:W2:Y:S01]  /*573a0*/  LDL.64 R24, [R1+0x1a0] ;  /* 0x0001a00001187983 */ /* 0x001ea20000100a00 */
[----:B------:R3:W-:Y:S02]  /*573b0*/  STL.64 [R1+0x49b8], R4 ;  /* 0x0049b80401007387 */ /* 0x0007e40000100a00 */
[C---:B---3--:R-:W-:Y:S01]  /*573c0*/  HMMA.16816.F32 R4, R16.reuse, R20, R12 ;  /* 0x000000141004723c */ /* 0x048fe2000000180c */
[----:B------:R-:W-:Y:S06]  /*573d0*/  STL [R1+0x494c], R11 ;  /* 0x00494c0b01007387 */ /* 0x000fec0000100800 */
[----:B------:R-:W-:Y:S11]  /*573e0*/  IMAD.MOV.U32 R15, RZ, RZ, R20 ;  /* 0x000000ffff0f7224 */ /* 0x000ff600078e0014 */
[----:B------:R-:W-:Y:S05]  /*573f0*/  @!UPT UIADD3 URZ, URZ, URZ, URZ ;  /* 0x0000003f3f3ff290 */ /* 0x000fea000fffe03f */
[----:B------:R-:W-:Y:S01]  /*57400*/  STL.64 [R1+0x6d0], R4 ;  /* 0x0006d00401007387 */ /* 0x000fe20000100a00 */
[----:B------:R-:W-:Y:S02]  /*57410*/  STL.64 [R1+0x6d8], R6 ;  /* 0x0006d80601007387 */ /* 0x000fe40000100a00 */
[----:B------:R0:W-:Y:S02]  /*57420*/  STL [R1+0x4a18], R15 ;  /* 0x004a180f01007387 */ /* 0x0001e40000100800 */
[----:B------:R-:W2:Y:S01]  /*57430*/  LDL.LU R12, [R1+0x6c0] ;  /* 0x0006c000010c7983 */ /* 0x000ea20000300800 */
[----:B------:R-:W2:Y:S01]  /*57440*/  LDL.LU R13, [R1+0x6c4] ;  /* 0x0006c400010d7983 */ /* 0x000ea20000300800 */
[----:B------:R-:W2:Y:S03]  /*57450*/  LDL.LU R14, [R1+0x6c8] ;  /* 0x0006c800010e7983 */ /* 0x000ea60000300800 */
[----:B0-----:R-:W2:Y:S01]  /*57460*/  LDL.LU R15, [R1+0x6cc] ;  /* 0x0006cc00010f7983 */ /* 0x001ea20000300800 */
[----:B------:R-:W-:Y:S02]  /*57470*/  STL [R1+0x49e8], R10 ;  /* 0x0049e80a01007387 */ /* 0x000fe40000100800 */
[----:B------:R0:W-:Y:S02]  /*57480*/  STL.64 [R1+0x49e0], R8 ;  /* 0x0049e00801007387 */ /* 0x0001e40000100a00 */
[----:B0-----:R-:W3:Y:S01]  /*57490*/  LDL.LU R8, [R1+0x6a0] ;  /* 0x0006a00001087983 */ /* 0x001ee20000300800 */
[----:B------:R-:W3:Y:S02]  /*574a0*/  LDL.LU R9, [R1+0x6a4] ;  /* 0x0006a40001097983 */ /* 0x000ee40000300800 */
[----:B------:R-:W4:Y:S02]  /*574b0*/  LDL.LU R10, [R1+0x6a8] ;  /* 0x0006a800010a7983 */ /* 0x000f240000300800 */
[----:B------:R-:W4:Y:S02]  /*574c0*/  LDL.LU R11, [R1+0x6ac] ;  /* 0x0006ac00010b7983 */ /* 0x000f240000300800 */
[----:B----4-:R-:W-:Y:S01]  /*574d0*/  STL.64 [R1+0x49f8], R10 ;  /* 0x0049f80a01007387 */ /* 0x010fe20000100a00 */
[----:B---3--:R0:W-:Y:S02]  /*574e0*/  STL.64 [R1+0x49f0], R8 ;  /* 0x0049f00801007387 */ /* 0x0081e40000100a00 */
[----:B------:R-:W3:Y:S01]  /*574f0*/  LDL.64 R20, [R1+0x170] ;  /* 0x0001700001147983 */ /* 0x000ee20000100a00 */
[----:B0-----:R-:W4:Y:S01]  /*57500*/  LDL.64 R8, [R1+0x190] ;  /* 0x0001900001087983 */ /* 0x001f220000100a00 */
[----:B--2---:R-:W-:Y:S03]  /*57510*/  HMMA.16816.F32 R12, R16, R24, R12 ;  /* 0x00000018100c723c */ /* 0x004fe6000000180c */
[----:B---3--:R0:W-:Y:S04]  /*57520*/  STL.64 [R1+0x49d8], R20 ;  /* 0x0049d81401007387 */ /* 0x0081e80000100a00 */
[----:B0-----:R-:W2:Y:S01]  /*57530*/  LDL.64 R20, [R1+0x180] ;  /* 0x0001800001147983 */ /* 0x001ea20000100a00 */
[----:B------:R-:W3:Y:S02]  /*57540*/  LDL.LU R4, [R1+0x3b0] ;  /* 0x0003b00001047983 */ /* 0x000ee40000300800 */
[----:B------:R-:W3:Y:S02]  /*57550*/  LDL.LU R5, [R1+0x3b4] ;  /* 0x0003b40001057983 */ /* 0x000ee40000300800 */
[----:B------:R-:W2:Y:S01]  /*57560*/  LDL.LU R6, [R1+0x3b8] ;  /* 0x0003b80001067983 */ /* 0x000ea20000300800 */
[----:B------:R-:W2:Y:S01]  /*57570*/  LDL.LU R7, [R1+0x3bc] ;  /* 0x0003bc0001077983 */ /* 0x000ea20000300800 */
[----:B------:R-:W-:-:S03]  /*57580*/  IMAD.MOV.U32 R29, RZ, RZ, R24 ;  /* 0x000000ffff1d7224 */ /* 0x000fc600078e0018 */
[----:B--2---:R-:W-:Y:S01]  /*57590*/  STL.64 [R1+0x49d0], R6 ;  /* 0x0049d00601007387 */ /* 0x004fe20000100a00 */
[----:B---3--:R0:W-:Y:S03]  /*575a0*/  STL.64 [R1+0x49c8], R4 ;  /* 0x0049c80401007387 */ /* 0x0081e60000100a00 */
[----:B0-----:R-:W2:Y:S01]  /*575b0*/  LDL.LU R4, [R1+0x690] ;  /* 0x0006900001047983 */ /* 0x001ea20000300800 */
[----:B------:R-:W2:Y:S02]  /*575c0*/  LDL.LU R5, [R1+0x694] ;  /* 0x0006940001057983 */ /* 0x000ea40000300800 */
[----:B------:R-:W2:Y:S02]  /*575d0*/  LDL.LU R6, [R1+0x698] ;  /* 0x0006980001067983 */ /* 0x000ea40000300800 */
[----:B------:R-:W2:Y:S01]  /*575e0*/  LDL.LU R7, [R1+0x69c] ;  /* 0x00069c0001077983 */ /* 0x000ea20000300800 */
[----:B------:R-:W-:Y:S01]  /*575f0*/  STL.64 [R1+0x6c0], R12 ;  /* 0x0006c00c01007387 */ /* 0x000fe20000100a00 */
[----:B------:R0:W-:Y:S03]  /*57600*/  STL.64 [R1+0x6c8], R14 ;  /* 0x0006c80e01007387 */ /* 0x0001e60000100a00 */
[----:B0-----:R-:W3:Y:S01]  /*57610*/  LDL.LU R15, [R1+0x4a18] ;  /* 0x004a1800010f7983 */ /* 0x001ee20000300800 */
[----:B------:R-:W-:-:S02]  /*57620*/  IMAD.MOV.U32 R14, RZ, RZ, R25 ;  /* 0x000000ffff0e7224 */ /* 0x000fc400078e0019 */
[----:B------:R-:W4:Y:S02]  /*57630*/  LDL.LU.64 R26, [R1+0x4a10] ;  /* 0x004a1000011a7983 */ /* 0x000f240000300a00 */
        /* <DEDUP_REMOVED lines=9> */
[----:B------:R-:W2:Y:S01]  /*576d0*/  LDL.LU.64 R10, [R1+0x49f8] ;  /* 0x0049f800010a7983 */ /* 0x000ea20000300a00 */
[----:B------:R-:W2:Y:S02]  /*576e0*/  LDL.LU.64 R8, [R1+0x49f0] ;  /* 0x0049f00001087983 */ /* 0x000ea40000300a00 */
[----:B------:R-:W-:Y:S02]  /*576f0*/  STL.64 [R1+0x4988], R26 ;  /* 0x0049881a01007387 */ /* 0x000fe40000100a00 */
[----:B----4-:R0:W-:Y:S04]  /*57700*/  STL.64 [R1+0x4980], R24 ;  /* 0x0049801801007387 */ /* 0x0101e80000100a00 */
[----:B0-----:R-:W4:Y:S01]  /*57710*/  LDL.LU R24, [R1+0x390] ;  /* 0x0003900001187983 */ /* 0x001f220000300800 */
[----:B------:R-:W4:Y:S02]  /*57720*/  LDL.LU R25, [R1+0x394] ;  /* 0x0003940001197983 */ /* 0x000f240000300800 */
[----:B------:R-:W3:Y:S02]  /*57730*/  LDL.LU R26, [R1+0x398] ;  /* 0x00039800011a7983 */ /* 0x000ee40000300800 */
[----:B------:R-:W3:Y:S01]  /*57740*/  LDL.LU R27, [R1+0x39c] ;  /* 0x00039c00011b7983 */ /* 0x000ee20000300800 */
[C---:B--2---:R-:W-:Y:S01]  /*57750*/  HMMA.16816.F32 R8, R16.reuse, R20, R8 ;  /* 0x000000141008723c */ /* 0x044fe20000001808 */
[----:B------:R-:W-:Y:S01]  /*57760*/  IMAD.MOV.U32 R28, RZ, RZ, R21 ;  /* 0x000000ffff1c7224 */ /* 0x000fe200078e0015 */
[----:B---3--:R-:W-:Y:S01]  /*57770*/  STL.64 [R1+0x49a0], R26 ;  /* 0x0049a01a01007387 */ /* 0x008fe20000100a00 */
[----:B----4-:R0:W-:Y:S03]  /*57780*/  STL.64 [R1+0x4998], R24 ;  /* 0x0049981801007387 */ /* 0x0101e60000100a00 */
[----:B0-----:R-:W2:Y:S01]  /*57790*/  LDL.LU R24, [R1+0x3a0] ;  /* 0x0003a00001187983 */ /* 0x001ea20000300800 */
[----:B------:R-:W2:Y:S02]  /*577a0*/  LDL.LU R25, [R1+0x3a4] ;  /* 0x0003a40001197983 */ /* 0x000ea40000300800 */
[----:B------:R-:W2:Y:S02]  /*577b0*/  LDL.LU R26, [R1+0x3a8] ;  /* 0x0003a800011a7983 */ /* 0x000ea40000300800 */
[----:B------:R-:W2:Y:S11]  /*577c0*/  LDL.LU R27, [R1+0x3ac] ;  /* 0x0003ac00011b7983 */ /* 0x000eb60000300800 */
[----:B------:R-:W-:Y:S01]  /*577d0*/  @!UPT UIADD3 URZ, URZ, URZ, URZ ;  /* 0x0000003f3f3ff290 */ /* 0x000fe2000fffe03f */
[----:B------:R-:W-:Y:S01]  /*577e0*/  STL.64 [R1+0x6a0], R8 ;  /* 0x0006a00801007387 */ /* 0x000fe20000100a00 */
[----:B------:R0:W-:Y:S03]  /*577f0*/  STL.64 [R1+0x6a8], R10 ;  /* 0x0006a80a01007387 */ /* 0x0001e60000100a00 */
[----:B0-----:R-:W3:Y:S01]  /*57800*/  LDL.LU R10, [R1+0x49e8] ;  /* 0x0049e800010a7983 */ /* 0x001ee20000300800 */
[----:B------:R-:W4:Y:S02]  /*57810*/  LDL.LU.64 R8, [R1+0x49e0] ;  /* 0x0049e00001087983 */ /* 0x000f240000300a00 */
[----:B------:R-:W-:Y:S02]  /*57820*/  IMAD.MOV.U32 R11, RZ, RZ, R20 ;  /* 0x000000ffff0b7224 */ /* 0x000fe400078e0014 */
[----:B------:R-:W2:Y:S02]  /*57830*/  LDL.LU.64 R20, [R1+0x49d8] ;  /* 0x0049d80001147983 */ /* 0x000ea40000300a00 */
[----:B--2---:R-:W-:Y:S02]  /*57840*/  HMMA.16816.F32 R4, R16, R20, R4 ;  /* 0x000000141004723c */ /* 0x004fe40000001804 */
[----:B---3--:R-:W-:Y:S01]  /*57850*/  STL.64 [R1+0x4958], R10 ;  /* 0x0049580a01007387 */ /* 0x008fe20000100a00 */
[----:B----4-:R0:W-:Y:S02]  /*57860*/  STL.64 [R1+0x4950], R8 ;  /* 0x0049500801007387 */ /* 0x0101e40000100a00 */
[----:B------:R-:W-:-:S02]  /*57870*/  IMAD.MOV.U32 R12, RZ, RZ, R20 ;  /* 0x000000ffff0c7224 */ /* 0x000fc400078e0014 */
[----:B------:R-:W-:Y:S01]  /*57880*/  IMAD.MOV.U32 R13, RZ, RZ, R21 ;  /* 0x000000ffff0d7224 */ /* 0x000fe200078e0015 */
[----:B0-----:R-:W2:Y:S01]  /*57890*/  LDL.LU R8, [R1+0x360] ;  /* 0x0003600001087983 */ /* 0x001ea20000300800 */
[----:B------:R-:W2:Y:S02]  /*578a0*/  LDL.LU R9, [R1+0x364] ;  /* 0x0003640001097983 */ /* 0x000ea40000300800 */
[----:B------:R-:W2:Y:S02]  /*578b0*/  LDL.LU R10, [R1+0x368] ;  /* 0x00036800010a7983 */ /* 0x000ea40000300800 */
[----:B------:R-:W2:Y:S10]  /*578c0*/  LDL.LU R11, [R1+0x36c] ;  /* 0x00036c00010b7983 */ /* 0x000eb40000300800 */
[----:B------:R-:W-:Y:S01]  /*578d0*/  STL.64 [R1+0x690], R4 ;  /* 0x0006900401007387 */ /* 0x000fe20000100a00 */
[----:B------:R0:W-:Y:S03]  /*578e0*/  STL.64 [R1+0x698], R6 ;  /* 0x0006980601007387 */ /* 0x0001e60000100a00 */
[----:B0-----:R-:W3:Y:S01]  /*578f0*/  LDL.LU.64 R6, [R1+0x49d0] ;  /* 0x0049d00001067983 */ /* 0x001ee20000300a00 */
[----:B------:R-:W3:Y:S02]  /*57900*/  LDL.LU.64 R4, [R1+0x49c8] ;  /* 0x0049c80001047983 */ /* 0x000ee40000300a00 */
[----:B------:R-:W3:Y:S02]  /*57910*/  LDL.LU.64 R20, [R1+0x49c0] ;  /* 0x0049c00001147983 */ /* 0x000ee40000300a00 */
[----:B---3--:R-:W-:Y:S01]  /*57920*/  HMMA.16816.F32 R16, R16, R20, R4 ;  /* 0x000000141010723c */ /* 0x008fe20000001804 */
[----:B------:R-:W3:Y:S01]  /*57930*/  LDL.LU.64 R4, [R1+0x49b8] ;  /* 0x0049b80001047983 */ /* 0x000ee20000300a00 */
[----:B------:R-:W3:Y:S02]  /*57940*/  LDL.LU.64 R22, [R1+0x49b0] ;  /* 0x0049b00001167983 */ /* 0x000ee40000300a00 */
[----:B------:R-:W3:Y:S11]  /*57950*/  LDL.LU.64 R20, [R1+0x49a8] ;  /* 0x0049a80001147983 */ /* 0x000ef60000300a00 */
[----:B------:R-:W-:Y:S08]  /*57960*/  @!UPT UIADD3 URZ, URZ, URZ, URZ ;  /* 0x0000003f3f3ff290 */ /* 0x000ff0000fffe03f */
        /* <DEDUP_REMOVED lines=20> */
[----:B------:R-:W2:Y:S02]  /*57ab0*/  LDL.LU.64 R24, [R1+0x4980] ;  /* 0x0049800001187983 */ /* 0x000ea40000300a00 */
[----:B------:R-:W4:Y:S02]  /*57ac0*/  LDL.LU.64 R4, [R1+0x4978] ;  /* 0x0049780001047983 */ /* 0x000f240000300a00 */
[C---:B----4-:R-:W-:Y:S11]  /*57ad0*/  HMMA.16816.F32 R16, R20.reuse, R4, R16 ;  /* 0x000000041410723c */ /* 0x050ff60000001810 */
        /* <DEDUP_REMOVED lines=17> */
[----:B----4-:R-:W-:Y:S01]  /*57bf0*/  STL.64 [R1+0x4858], R6 ;  /* 0x0048580601007387 */ /* 0x010fe20000100a00 */
[----:B--2---:R0:W-:Y:S02]  /*57c00*/  STL.64 [R1+0x4850], R4 ;  /* 0x0048500401007387 */ /* 0x0041e40000100a00 */
[----:B0-----:R-:W-:-:S02]  /*57c10*/  IMAD.MOV.U32 R4, RZ, RZ, R12 ;  /* 0x000000ffff047224 */ /* 0x001fc400078e000c */
[----:B------:R-:W-:Y:S01]  /*57c20*/  IMAD.MOV.U32 R5, RZ, RZ, R13 ;  /* 0x000000ffff057224 */ /* 0x000fe200078e000d */
[----:B------:R-:W2:Y:S01]  /*57c30*/  LDL.LU R12, [R1+0x4964] ;  /* 0x00496400010c7983 */ /* 0x000ea20000300800 */
[----:B------:R-:W2:Y:S03]  /*57c40*/  LDL.LU R13, [R1+0x4960] ;  /* 0x00496000010d7983 */ /* 0x000ea60000300800 */
[----:B------:R0:W-:Y:S04]  /*57c50*/  STL.64 [R1+0x4870], R4 ;  /* 0x0048700401007387 */ /* 0x0001e80000100a00 */
[----:B0-----:R-:W4:Y:S01]  /*57c60*/  LDL.LU R4, [R1+0x350] ;  /* 0x0003500001047983 */ /* 0x001f220000300800 */
[----:B------:R-:W4:Y:S02]  /*57c70*/  LDL.LU R5, [R1+0x354] ;  /* 0x0003540001057983 */ /* 0x000f240000300800 */
[----:B------:R-:W4:Y:S02]  /*57c80*/  LDL.LU R6, [R1+0x358] ;  /* 0x0003580001067983 */ /* 0x000f240000300800 */
[----:B------:R-:W4:Y:S01]  /*57c90*/  LDL.LU R7, [R1+0x35c] ;  /* 0x00035c0001077983 */ /* 0x000f220000300800 */
[----:B------:R-:W-:Y:S01]  /*57ca0*/  STL.64 [R1+0x4828], R24 ;  /* 0x0048281801007387 */ /* 0x000fe20000100a00 */
[C---:B--2---:R-:W-:Y:S11]  /*57cb0*/  HMMA.16816.F32 R8, R20.reuse, R12, R8 ;  /* 0x0000000c1408723c */ /* 0x044ff60000001808 */
[----:B------:R-:W-:Y:S11]  /*57cc0*/  @!UPT UIADD3 URZ, URZ, URZ, URZ ;  /* 0x0000003f3f3ff290 */ /* 0x000ff6000fffe03f */
[----:B------:R-:W-:Y:S01]  /*57cd0*/  @!UPT UIADD3 URZ, URZ, URZ, URZ ;  /* 0x0000003f3f3ff290 */ /* 0x000fe2000fffe03f */
[----:B------:R-:W-:Y:S01]  /*57ce0*/  STL.64 [R1+0x360], R8 ;  /* 0x0003600801007387 */ /* 0x000fe20000100a00 */
[----:B------:R0:W-:Y:S03]  /*57cf0*/  STL.64 [R1+0x368], R10 ;  /* 0x0003680a01007387 */ /* 0x0001e60000100a00 */
[----:B0-----:R-:W2:Y:S01]  /*57d00*/  LDL.LU.64 R10, [R1+0x4958] ;  /* 0x00495800010a7983 */ /* 0x001ea20000300a00 */
[----:B------:R-:W4:Y:S02]  /*57d10*/  LDL.LU.64 R8, [R1+0x4950] ;  /* 0x0049500001087983 */ /* 0x000f240000300a00 */
[----:B------:R-:W-:Y:S02]  /*57d20*/  STL.64 [R1+0x4830], R12 ;  /* 0x0048300c01007387 */ /* 0x000fe40000100a00 */
[----:B------:R-:W-:Y:S02]  /*57d30*/  IMAD.MOV.U32 R24, RZ, RZ, R17 ;  /* 0x000000ffff187224 */ /* 0x000fe400078e0011 */
[----:B------:R-:W-:Y:S01]  /*57d40*/  IMAD.MOV.U32 R25, RZ, RZ, R16 ;  /* 0x000000ffff197224 */ /* 0x000fe200078e0010 */
[----:B----4-:R-:W-:Y:S11]  /*57d50*/  HMMA.16816.F32 R4, R20, R8, R4 ;  /* 0x000000081404723c */ /* 0x010ff60000001804 */
[----:B------:R-:W-:Y:S11]  /*57d60*/  @!UPT UIADD3 URZ, URZ, URZ, URZ ;  /* 0x0000003f3f3ff290 */ /* 0x000ff6000fffe03f */
[----:B------:R-:W-:Y:S01]  /*57d70*/  @!UPT UIADD3 URZ, URZ, URZ, URZ ;  /* 0x0000003f3f3ff290 */ /* 0x000fe2000fffe03f */
[----:B------:R2:W-:Y:S01]  /*57d80*/  STL.64 [R1+0x350], R4 ;  /* 0x0003500401007387 */ /* 0x0005e20000100a00 */
[----:B------:R-:W-:Y:S02]  /*57d90*/  STL.64 [R1+0x358], R6 ;  /* 0x0003580601007387 */ /* 0x000fe40000100a00 */
[----:B--2---:R-:W-:Y:S02]  /*57da0*/  IMAD.MOV.U32 R4, RZ, RZ, R11 ;  /* 0x000000ffff047224 */ /* 0x004fe400078e000b */
[----:B------:R-:W-:Y:S01]  /*57db0*/  IMAD.MOV.U32 R5, RZ, RZ, R28 ;  /* 0x000000ffff057224 */ /* 0x000fe200078e001c */
[----:B------:R-:W2:Y:S01]  /*57dc0*/  LDL.LU R11, [R1+0x494c] ;  /* 0x00494c00010b7983 */ /* 0x000ea20000300800 */
[----:B------:R-:W4:Y:S03]  /*57dd0*/  LDL.LU R28, [R1+0x4948] ;  /* 0x00494800011c7983 */ /* 0x000f260000300800 */
[----:B------:R3:W-:Y:S02]  /*57de0*/  STL.64 [R1+0x4888], R4 ;  /* 0x0048880401007387 */ /* 0x0007e40000100a00 */
[----:B---3--:R-:W-:-:S02]  /*57df0*/  IMAD.MOV.U32 R4, RZ, RZ, R27 ;  /* 0x000000ffff047224 */ /* 0x008fc400078e001b */
[----:B------:R-:W-:-:S05]  /*57e00*/  IMAD.MOV.U32 R5, RZ, RZ, R26 ;  /* 0x000000ffff057224 */ /* 0x000fca00078e001a */
[----:B------:R-:W-:Y:S01]  /*57e10*/  STL.64 [R1+0x48a0], R4 ;  /* 0x0048a00401007387 */ /* 0x000fe20000100a00 */
[----:B------:R0:W-:Y:S03]  /*57e20*/  STL.64 [R1+0x4838], R24 ;  /* 0x0048381801007387 */ /* 0x0001e60000100a00 */
[----:B0-----:R-:W3:Y:S01]  /*57e30*/  LDL.LU R24, [R1+0x2b0] ;  /* 0x0002b00001187983 */ /* 0x001ee20000300800 */
[----:B------:R-:W3:Y:S02]  /*57e40*/  LDL.LU R25, [R1+0x2b4] ;  /* 0x0002b40001197983 */ /* 0x000ee40000300800 */
[----:B------:R-:W2:Y:S02]  /*57e50*/  LDL.LU R26, [R1+0x2b8] ;  /* 0x0002b800011a7983 */ /* 0x000ea40000300800 */
[----:B------:R-:W2:Y:S02]  /*57e60*/  LDL.LU R27, [R1+0x2bc] ;  /* 0x0002bc00011b7983 */ /* 0x000ea40000300800 */
[----:B------:R-:W-:-:S02]  /*57e70*/  IMAD.MOV.U32 R4, RZ, RZ, R29 ;  /* 0x000000ffff047224 */ /* 0x000fc400078e001d */
[----:B------:R-:W-:Y:S01]  /*57e80*/  IMAD.MOV.U32 R5, RZ, RZ, R14 ;  /* 0x000000ffff057224 */ /* 0x000fe200078e000e */
[----:B------:R-:W4:Y:S01]  /*57e90*/  LDL.LU R29, [R1+0x4944] ;  /* 0x00494400011d7983 */ /* 0x000f220000300800 */
[----:B------:R-:W4:Y:S03]  /*57ea0*/  LDL.LU R14, [R1+0x4940] ;  /* 0x00494000010e7983 */ /* 0x000f260000300800 */
[----:B------:R-:W-:Y:S04]  /*57eb0*/  STL.64 [R1+0x48b8], R4 ;  /* 0x0048b80401007387 */ /* 0x000fe80000100a00 */
[----:B--2---:R-:W-:Y:S01]  /*57ec0*/  STL.64 [R1+0x4868], R26 ;  /* 0x0048681a01007387 */ /* 0x004fe20000100a00 */
[----:B---3--:R0:W-:Y:S03]  /*57ed0*/  STL.64 [R1+0x4860], R24 ;  /* 0x0048601801007387 */ /* 0x0081e60000100a00 */
        /* <DEDUP_REMOVED lines=76> */
[----:B0-----:R-:W4:Y:S01]  /*583a0*/  LDL.64 R8, [R1+0x20] ;  /* 0x0000200001087983 */ /* 0x001f220000100a00 */
[----:B-1----:R-:W-:Y:S02]  /*583b0*/  STL.64 [R1+0x47a0], R18 ;  /* 0x0047a01201007387 */ /* 0x002fe40000100a00 */
[----:B------:R0:W-:Y:S02]  /*583c0*/  STL.64 [R1+0x4798], R16 ;  /* 0x0047981001007387 */ /* 0x0001e40000100a00 */
        /* <DEDUP_REMOVED lines=69> */
[----:B------:R-:W-:Y:S01]  /*58820*/  STL.64 [R1+0x2c0], R20 ;  /* 0x0002c01401007387 */ /* 0x000fe20000100a00 */
[----:B------:R-:W-:Y:S02]  /*58830*/  STL.64 [R1+0x2c8], R22 ;  /* 0x0002c81601007387 */ /* 0x000fe40000100a00 */
[----:B------:R0:W-:Y:S02]  /*58840*/  STL.64 [R1+0x47a8], R16 ;  /* 0x0047a81001007387 */ /* 0x0001e40000100a00 */
[----:B0-----:R-:W3:Y:S01]  /*58850*/  LDL.LU R16, [R1+0x2a0] ;  /* 0x0002a00001107983 */ /* 0x001ee20000300800 */
[----:B------:R-:W3:Y:S02]  /*58860*/  LDL.LU R17, [R1+0x2a4] ;  /* 0x0002a40001117983 */ /* 0x000ee40000300800 */
[----:B------:R-:W3:Y:S02]  /*58870*/  LDL.LU R18, [R1+0x2a8] ;  /* 0x0002a80001127983 */ /* 0x000ee40000300800 */
[----:B------:R-:W3:Y:S02]  /*58880*/  LDL.LU R19, [R1+0x2ac] ;  /* 0x0002ac0001137983 */ /* 0x000ee40000300800 */
[----:B------:R-:W-:-:S02]  /*58890*/  IMAD.MOV.U32 R20, RZ, RZ, R2 ;  /* 0x000000ffff147224 */ /* 0x000fc400078e0002 */
[----:B------:R-:W-:Y:S02]  /*588a0*/  IMAD.MOV.U32 R21, RZ, RZ, R0 ;  /* 0x000000ffff157224 */ /* 0x000fe400078e0000 */
[----:B----4-:R-:W-:Y:S02]  /*588b0*/  IMAD.MOV.U32 R29, RZ, RZ, R8 ;  /* 0x000000ffff1d7224 */ /* 0x010fe400078e0008 */
[----:B------:R-:W-:Y:S01]  /*588c0*/  IMAD.MOV.U32 R28, RZ, RZ, R9 ;  /* 0x000000ffff1c7224 */ /* 0x000fe200078e0009 */
[C---:B--2---:R-:W-:Y:S11]  /*588d0*/  HMMA.16816.F32 R24, R4.reuse, R8, R24 ;  /* 0x000000080418723c */ /* 0x044ff60000001818 */
[----:B------:R-:W-:Y:S11]  /*588e0*/  @!UPT UIADD3 URZ, URZ, URZ, URZ ;  /* 0x0000003f3f3ff290 */ /* 0x000ff6000fffe03f */
[----:B------:R-:W-:Y:S01]  /*588f0*/  @!UPT UIADD3 URZ, URZ, URZ, URZ ;  /* 0x0000003f3f3ff290 */ /* 0x000fe2000fffe03f */
[----:B------:R0:W-:Y:S01]  /*58900*/  STL.64 [R1+0x2b0], R24 ;  /* 0x0002b01801007387 */ /* 0x0001e20000100a00 */
[----:B------:R-:W-:Y:S03]  /*58910*/  STL.64 [R1+0x2b8], R26 ;  /* 0x0002b81a01007387 */ /* 0x000fe60000100a00 */
[----:B0-----:R-:W2:Y:S01]  /*58920*/  LDL.LU.64 R24, [R1+0x4838] ;  /* 0x0048380001187983 */ /* 0x001ea20000300a00 */
[----:B------:R-:W4:Y:S02]  /*58930*/  LDL.LU R8, [R1+0x270] ;  /* 0x0002700001087983 */ /* 0x000f240000300800 */
[----:B------:R-:W4:Y:S01]  /*58940*/  LDL.LU R9, [R1+0x274] ;  /* 0x0002740001097983 */ /* 0x000f220000300800 */
[C---:B---3--:R-:W-:Y:S01]  /*58950*/  HMMA.16816.F32 R16, R4.reuse, R20, R16 ;  /* 0x000000140410723c */ /* 0x048fe20000001810 */
[----:B------:R-:W4:Y:S01]  /*58960*/  LDL.LU R10, [R1+0x278] ;  /* 0x00027800010a7983 */ /* 0x000f220000300800 */
[----:B------:R-:W4:Y:S02]  /*58970*/  LDL.LU R11, [R1+0x27c] ;  /* 0x00027c00010b7983 */ /* 0x000f240000300800 */
[----:B------:R-:W3:Y:S11]  /*58980*/  LDL.LU R20, [R1+0x260] ;  /* 0x0002600001147983 */ /* 0x000ef60000300800 */
[----:B------:R-:W-:Y:S08]  /*58990*/  @!UPT UIADD3 URZ, URZ, URZ, URZ ;  /* 0x0000003f3f3ff290 */ /* 0x000ff0000fffe03f */
[----:B------:R0:W-:Y:S01]  /*589a0*/  STL.64 [R1+0x2a0], R16 ;  /* 0x0002a01001007387 */ /* 0x0001e20000100a00 */
[----:B------:R-:W-:Y:S02]  /*589b0*/  STL.64 [R1+0x2a8], R18 ;  /* 0x0002a81201007387 */ /* 0x000fe40000100a00 */
[----:B------:R-:W3:Y:S02]  /*589c0*/  LDL.LU R21, [R1+0x264] ;  /* 0x0002640001157983 */ /* 0x000ee40000300800 */
[----:B------:R-:W3:Y:S01]  /*589d0*/  LDL.LU R22, [R1+0x268] ;  /* 0x0002680001167983 */ /* 0x000ee20000300800 */
[----:B------:R-:W3:Y:S04]  /*589e0*/  LDL.LU R23, [R1+0x26c] ;  /* 0x00026c0001177983 */ /* 0x000ee80000300800 */
[----:B0-----:R-:W3:Y:S01]  /*589f0*/  LDL.64 R16, [R1+0x1b0] ;  /* 0x0001b00001107983 */ /* 0x001ee20000100a00 */
[C---:B--2---:R-:W-:Y:S03]  /*58a00*/  HMMA.16816.F32 R24, R4.reuse, R24, R12 ;  /* 0x000000180418723c */ /* 0x044fe6000000180c */
[----:B---3--:R0:W-:Y:S04]  /*58a10*/  STL.64 [R1+0x47f0], R16 ;  /* 0x0047f01001007387 */ /* 0x0081e80000100a00 */
[----:B0-----:R-:W2:Y:S01]  /*58a20*/  LDL.LU R16, [R1+0x280] ;  /* 0x0002800001107983 */ /* 0x001ea20000300800 */
[----:B------:R-:W2:Y:S02]  /*58a30*/  LDL.LU R17, [R1+0x284] ;  /* 0x0002840001117983 */ /* 0x000ea40000300800 */
[----:B------:R-:W2:Y:S02]  /*58a40*/  LDL.LU R18, [R1+0x288] ;  /* 0x0002880001127983 */ /* 0x000ea40000300800 */
[----:B------:R-:W2:Y:S01]  /*58a50*/  LDL.LU R19, [R1+0x28c] ;  /* 0x00028c0001137983 */ /* 0x000ea20000300800 */
[----:B------:R-:W4:Y:S10]  /*58a60*/  LDL.LU.64 R12, [R1+0x4830] ;  /* 0x00483000010c7983 */ /* 0x000f340000300a00 */
[----:B------:R0:W-:Y:S02]  /*58a70*/  STL.64 [R1+0x290], R24 ;  /* 0x0002901801007387 */ /* 0x0001e40000100a00 */
[----:B------:R-:W-:Y:S01]  /*58a80*/  STL.64 [R1+0x298], R26 ;  /* 0x0002981a01007387 */ /* 0x000fe20000100a00 */
[----:B0-----:R-:W2:Y:S02]  /*58a90*/  LDL.LU.64 R24, [R1+0x4828] ;  /* 0x0048280001187983 */ /* 0x001ea40000300a00 */
[C---:B--2---:R-:W-:Y:S11]  /*58aa0*/  HMMA.16816.F32 R16, R4.reuse, R24, R16 ;  /* 0x000000180410723c */ /* 0x044ff60000001810 */
[----:B------:R-:W-:Y:S11]  /*58ab0*/  @!UPT UIADD3 URZ, URZ, URZ, URZ ;  /* 0x0000003f3f3ff290 */ /* 0x000ff6000fffe03f */
[----:B------:R-:W-:Y:S01]  /*58ac0*/  @!UPT UIADD3 URZ, URZ, URZ, URZ ;  /* 0x0000003f3f3ff290 */ /* 0x000fe2000fffe03f */
[----:B------:R0:W-:Y:S01]  /*58ad0*/  STL.64 [R1+0x280], R16 ;  /* 0x0002801001007387 */ /* 0x0001e20000100a00 */
[----:B------:R1:W-:Y:S03]  /*58ae0*/  STL.64 [R1+0x288], R18 ;  /* 0x0002881201007387 */ /* 0x0003e60000100a00 */
[----:B0-----:R-:W2:Y:S01]  /*58af0*/  LDL.LU R16, [R1+0x660] ;  /* 0x0006600001107983 */ /* 0x001ea20000300800 */
[----:B------:R-:W2:Y:S02]  /*58b00*/  LDL.LU R17, [R1+0x664] ;  /* 0x0006640001117983 */ /* 0x000ea40000300800 */
[----:B-1----:R-:W3:Y:S02]  /*58b10*/  LDL.LU R18, [R1+0x668] ;  /* 0x0006680001127983 */ /* 0x002ee40000300800 */
[----:B------:R-:W3:Y:S02]  /*58b20*/  LDL.LU R19, [R1+0x66c] ;  /* 0x00066c0001137983 */ /* 0x000ee40000300800 */
[----:B---3--:R-:W-:Y:S01]  /*58b30*/  STL.64 [R1+0x4800], R18 ;  /* 0x0048001201007387 */ /* 0x008fe20000100a00 */
[----:B--2---:R0:W-:Y:S03]  /*58b40*/  STL.64 [R1+0x47f8], R16 ;  /* 0x0047f81001007387 */ /* 0x0041e60000100a00 */
[----:B0-----:R-:W2:Y:S01]  /*58b50*/  LDL.64 R16, [R1+0x1e0] ;  /* 0x0001e00001107983 */ /* 0x001ea20000100a00 */
[----:B----4-:R-:W-:Y:S03]  /*58b60*/  HMMA.16816.F32 R8, R4, R12, R8 ;  /* 0x0000000c0408723c */ /* 0x010fe60000001808 */
[----:B--2---:R0:W-:Y:S04]  /*58b70*/  STL.64 [R1+0x4808], R16 ;  /* 0x0048081001007387 */ /* 0x0041e80000100a00 */
[----:B0-----:R-:W2:Y:S01]  /*58b80*/  LDL.64 R16, [R1+0x30] ;  /* 0x0000300001107983 */ /* 0x001ea20000100a00 */
[----:B------:R0:W-:Y:S02]  /*58b90*/  STL [R1+0x4764], R24 ;  /* 0x0047641801007387 */ /* 0x0001e40000100800 */
[----:B------:R1:W-:Y:S01]  /*58ba0*/  STL [R1+0x4760], R25 ;  /* 0x0047601901007387 */ /* 0x0003e20000100800 */
[----:B0-----:R-:W3:Y:S01]  /*58bb0*/  LDL.LU R24, [R1+0x640] ;  /* 0x0006400001187983 */ /* 0x001ee20000300800 */
[----:B-1----:R-:W3:Y:S02]  /*58bc0*/  LDL.LU R25, [R1+0x644] ;  /* 0x0006440001197983 */ /* 0x002ee40000300800 */
        /* <DEDUP_REMOVED lines=11> */
[----:B------:R0:W-:Y:S02]  /*58c80*/  STL [R1+0x473c], R12 ;  /* 0x00473c0c01007387 */ /* 0x0001e40000100800 */
[----:B------:R1:W-:Y:S01]  /*58c90*/  STL [R1+0x4738], R13 ;  /* 0x0047380d01007387 */ /* 0x0003e20000100800 */
[----:B0-----:R-:W3:Y:S01]  /*58ca0*/  LDL.LU R12, [R1+0x670] ;  /* 0x00067000010c7983 */ /* 0x001ee20000300800 */
[----:B-1----:R-:W3:Y:S02]  /*58cb0*/  LDL.LU R13, [R1+0x674] ;  /* 0x00067400010d7983 */ /* 0x002ee40000300800 */
[----:B------:R-:W3:Y:S02]  /*58cc0*/  LDL.LU R14, [R1+0x678] ;  /* 0x00067800010e7983 */ /* 0x000ee40000300800 */
[----:B------:R-:W3:Y:S02]  /*58cd0*/  LDL.LU R15, [R1+0x67c] ;  /* 0x00067c00010f7983 */ /* 0x000ee40000300800 */
[----:B--2---:R-:W-:-:S02]  /*58ce0*/  IMAD.MOV.U32 R2, RZ, RZ, R16 ;  /* 0x000000ffff027224 */ /* 0x004fc400078e0010 */
[----:B------:R-:W-:Y:S01]  /*58cf0*/  IMAD.MOV.U32 R0, RZ, RZ, R17 ;  /* 0x000000ffff007224 */ /* 0x000fe200078e0011 */
[C---:B----4-:R-:W-:Y:S01]  /*58d00*/  HMMA.16816.F32 R20, R4.reuse, R8, R20 ;  /* 0x000000080414723c */ /* 0x050fe20000001814 */
[----:B------:R0:W-:Y:S04]  /*58d10*/  STL.64 [R1+0x4758], R8 ;  /* 0x0047580801007387 */ /* 0x0001e80000100a00 */
[----:B0-----:R-:W2:Y:S11]  /*58d20*/  LDL.64 R8, [R1+0x1c0] ;  /* 0x0001c00001087983 */ /* 0x001eb60000100a00 */
[----:B------:R-:W-:Y:S07]  /*58d30*/  @!UPT UIADD3 URZ, URZ, URZ, URZ ;  /* 0x0000003f3f3ff290 */ /* 0x000fee000fffe03f */
[----:B------:R-:W-:Y:S01]  /*58d40*/  STL.64 [R1+0x260], R20 ;  /* 0x0002601401007387 */ /* 0x000fe20000100a00 */
[----:B------:R-:W-:Y:S02]  /*58d50*/  STL.64 [R1+0x268], R22 ;  /* 0x0002681601007387 */ /* 0x000fe40000100a00 */
[----:B------:R-:W0:Y:S01]  /*58d60*/  LDSM.16.MT88.4 R20, [R3+0x10300] ;  /* 0x010300000314783b */ /* 0x000e220000004200 */
[C---:B---3--:R-:W-:Y:S01]  /*58d70*/  HMMA.16816.F32 R24, R4.reuse, R16, R24 ;  /* 0x000000100418723c */ /* 0x048fe20000001818 */
[----:B------:R-:W-:Y:S04]  /*58d80*/  STL [R1+0x4740], R3 ;  /* 0x0047400301007387 */ /* 0x000fe80000100800 */
[----:B0-----:R-:W-:Y:S01]  /*58d90*/  STL.64 [R1+0x4648], R22 ;  /* 0x0046481601007387 */ /* 0x001fe20000100a00 */
[----:B------:R0:W-:Y:S03]  /*58da0*/  STL.64 [R1+0x4640], R20 ;  /* 0x0046401401007387 */ /* 0x0001e60000100a00 */
[----:B0-----:R-:W2:Y:S01]  /*58db0*/  LDL.LU R20, [R1+0x650] ;  /* 0x0006500001147983 */ /* 0x001ea20000300800 */
[----:B------:R-:W2:Y:S02]  /*58dc0*/  LDL.LU R21, [R1+0x654] ;  /* 0x0006540001157983 */ /* 0x000ea40000300800 */
[----:B------:R-:W2:Y:S02]  /*58dd0*/  LDL.LU R22, [R1+0x658] ;  /* 0x0006580001167983 */ /* 0x000ea40000300800 */
[----:B------:R-:W2:Y:S09]  /*58de0*/  LDL.LU R23, [R1+0x65c] ;  /* 0x00065c0001177983 */ /* 0x000eb20000300800 */
[----:B------:R-:W-:Y:S01]  /*58df0*/  STL.64 [R1+0x250], R24 ;  /* 0x0002501801007387 */ /* 0x000fe20000100a00 */
[----:B------:R0:W-:Y:S03]  /*58e00*/  STL.64 [R1+0x258], R26 ;  /* 0x0002581a01007387 */ /* 0x0001e60000100a00 */
[----:B0-----:R-:W3:Y:S01]  /*58e10*/  LDL.LU.64 R26, [R1+0x4818] ;  /* 0x00481800011a7983 */ /* 0x001ee20000300a00 */
[----:B------:R-:W3:Y:S02]  /*58e20*/  LDL.LU.64 R24, [R1+0x4810] ;  /* 0x0048100001187983 */ /* 0x000ee40000300a00 */
[----:B------:R-:W4:Y:S02]  /*58e30*/  LDL.LU.64 R16, [R1+0x4808] ;  /* 0x0048080001107983 */ /* 0x000f240000300a00 */
[----:B------:R-:W-:Y:S01]  /*58e40*/  STL [R1+0x4748], R0 ;  /* 0x0047480001007387 */ /* 0x000fe20000100800 */
[----:B------:R-:W-:Y:S01]  /*58e50*/  STL [R1+0x4744], R2 ;  /* 0x0047440201007387 */ /* 0x000fe20000100800 */
[C---:B----4-:R-:W-:Y:S11]  /*58e60*/  HMMA.16816.F32 R12, R4.reuse, R16, R12 ;  /* 0x00000010040c723c */ /* 0x050ff6000000180c */
[----:B------:R-:W-:Y:S11]  /*58e70*/  @!UPT UIADD3 URZ, URZ, URZ, URZ ;  /* 0x0000003f3f3ff290 */ /* 0x000ff6000fffe03f */
[----:B------:R-:W-:Y:S01]  /*58e80*/  @!UPT UIADD3 URZ, URZ, URZ, URZ ;  /* 0x0000003f3f3ff290 */ /* 0x000fe2000fffe03f */
[----:B------:R0:W-:Y:S01]  /*58e90*/  STL.64 [R1+0x670], R12 ;  /* 0x0006700c01007387 */ /* 0x0001e20000100a00 */
[----:B------:R-:W-:Y:S02]  /*58ea0*/  STL.64 [R1+0x678], R14 ;  /* 0x0006780e01007387 */ /* 0x000fe40000100a00 */
[----:B------:R-:W4:Y:S02]  /*58eb0*/  LDL.LU.64 R18, [R1+0x4800] ;  /* 0x0048000001127983 */ /* 0x000f240000300a00 */
[----:B0-----:R-:W-:Y:S02]  /*58ec0*/  IMAD.MOV.U32 R13, RZ, RZ, R17 ;  /* 0x000000ffff0d7224 */ /* 0x001fe400078e0011 */
[----:B------:R-:W-:Y:S02]  /*58ed0*/  IMAD.MOV.U32 R12, RZ, RZ, R16 ;  /* 0x000000ffff0c7224 */ /* 0x000fe400078e0010 */
[----:B------:R-:W4:Y:S01]  /*58ee0*/  LDL.LU.64 R16, [R1+0x47f8] ;  /* 0x0047f80001107983 */ /* 0x000f220000300a00 */
[----:B------:R-:W-:Y:S02]  /*58ef0*/  STL [R1+0x4750], R13 ;  /* 0x0047500d01007387 */ /* 0x000fe40000100800 */
[----:B------:R0:W-:Y:S02]  /*58f00*/  STL [R1+0x474c], R12 ;  /* 0x00474c0c01007387 */ /* 0x0001e40000100800 */
[----:B0-----:R-:W4:Y:S02]  /*58f10*/  LDL.64 R12, [R1+0x1d0] ;  /* 0x0001d000010c7983 */ /* 0x001f240000100a00 */
[C---:B----4-:R-:W-:Y:S11]  /*58f20*/  HMMA.16816.F32 R16, R4.reuse, R12, R16 ;  /* 0x0000000c0410723c */ /* 0x050ff60000001810 */
[----:B------:R-:W-:Y:S11]  /*58f30*/  @!UPT UIADD3 URZ, URZ, URZ, URZ ;  /* 0x0000003f3f3ff290 */ /* 0x000ff6000fffe03f */
[----:B------:R-:W-:Y:S01]  /*58f40*/  @!UPT UIADD3 URZ, URZ, URZ, URZ ;  /* 0x0000003f3f3ff290 */ /* 0x000fe2000fffe03f */
[----:B------:R0:W-:Y:S01]  /*58f50*/  STL.64 [R1+0x660], R16 ;  /* 0x0006601001007387 */ /* 0x0001e20000100a00 */
[----:B------:R-:W-:Y:S03]  /*58f60*/  STL.64 [R1+0x668], R18 ;  /* 0x0006681201007387 */ /* 0x000fe60000100a00 */
[----:B0-----:R-:W3:Y:S01]  /*58f70*/  LDL.LU.64 R16, [R1+0x47f0] ;  /* 0x0047f00001107983 */ /* 0x001ee20000300a00 */
[----:B------:R-:W-:Y:S01]  /*58f80*/  IMAD.MOV.U32 R2, RZ, RZ, R12 ;  /* 0x000000ffff027224 */ /* 0x000fe200078e000c */
[C---:B--2---:R-:W-:Y:S01]  /*58f90*/  HMMA.16816.F32 R20, R4.reuse, R8, R20 ;  /* 0x000000080414723c */ /* 0x044fe20000001814 */
[----:B------:R-:W-:Y:S02]  /*58fa0*/  IMAD.MOV.U32 R12, RZ, RZ, R8 ;  /* 0x000000ffff0c7224 */ /* 0x000fe400078e0008 */
[----:B------:R-:W-:Y:S02]  /*58fb0*/  IMAD.MOV.U32 R0, RZ, RZ, R9 ;  /* 0x000000ffff007224 */ /* 0x000fe400078e0009 */
[----:B------:R-:W-:Y:S01]  /*58fc0*/  IMAD.MOV.U32 R3, RZ, RZ, R13 ;  /* 0x000000ffff037224 */ /* 0x000fe200078e000d */
[----:B------:R-:W-:Y:S11]  /*58fd0*/  STL [R1+0x4754], R2 ;  /* 0x0047540201007387 */ /* 0x000ff60000100800 */
[----:B------:R-:W-:Y:S06]  /*58fe0*/  @!UPT UIADD3 URZ, URZ, URZ, URZ ;  /* 0x0000003f3f3ff290 */ /* 0x000fec000fffe03f */
[----:B------:R-:W-:Y:S01]  /*58ff0*/  STL.64 [R1+0x650], R20 ;  /* 0x0006501401007387 */ /* 0x000fe20000100a00 */
[----:B------:R-:W-:Y:S01]  /*59000*/  STL.64 [R1+0x658], R22 ;  /* 0x0006581601007387 */ /* 0x000fe20000100a00 */
[----:B---3--:R-:W-:Y:S01]  /*59010*/  HMMA.16816.F32 R8, R4, R16, R24 ;  /* 0x000000100408723c */ /* 0x008fe20000001818 */
[----:B------:R-:W-:Y:S11]  /*59020*/  IMAD.MOV.U32 R13, RZ, RZ, R17 ;  /* 0x000000ffff0d7224 */ /* 0x000ff600078e0011 */
[----:B------:R-:W-:Y:S11]  /*59030*/  @!UPT UIADD3 URZ, URZ, URZ, URZ ;  /* 0x0000003f3f3ff290 */ /* 0x000ff6000fffe03f */
[----:B------:R-:W-:Y:S01]  /*59040*/  STL.64 [R1+0x640], R8 ;  /* 0x0006400801007387 */ /* 0x000fe20000100a00 */
[----:B------:R-:W-:Y:S02]  /*59050*/  STL.64 [R1+0x648], R10 ;  /* 0x0006480a01007387 */ /* 0x000fe40000100a00 */
[----:B------:R0:W-:Y:S02]  /*59060*/  STL.64 [R1+0x47b0], R12 ;  /* 0x0047b00c01007387 */ /* 0x0001e40000100a00 */
        /* <DEDUP_REMOVED lines=10> */
[----:B0-----:R-:W2:Y:S04]  /*59110*/  LDL.64 R12, [R1+0x180] ;  /* 0x00018000010c7983 */ /* 0x001ea80000100a00 */
[----:B--2---:R0:W-:Y:S04]  /*59120*/  STL.64 [R1+0x47d0], R12 ;  /* 0x0047d00c01007387 */ /* 0x0041e80000100a00 */
[----:B0-----:R-:W2:Y:S01]  /*59130*/  LDL.64 R12, [R1+0x190] ;  /* 0x00019000010c7983 */ /* 0x001ea20000100a00 */
[----:B------:R-:W-:-:S03]  /*59140*/  IMAD.MOV.U32 R2, RZ, RZ, R16 ;  /* 0x000000ffff027224 */ /* 0x000fc600078e0010 */
[----:B--2---:R0:W-:Y:S01]  /*59150*/  STL.64 [R1+0x47e8], R12 ;  /* 0x0047e80c01007387 */ /* 0x0041e20000100a00 */
[----:B------:R-:W2:Y:S03]  /*59160*/  LDL.64 R16, [R1+0x170] ;  /* 0x0001700001107983 */ /* 0x000ea60000100a00 */
[----:B0-----:R-:W4:Y:S04]  /*59170*/  LDL.64 R12, [R1+0x1a0] ;  /* 0x0001a000010c7983 */ /* 0x001f280000100a00 */
        /* <DEDUP_REMOVED lines=15> */
[----:B------:R-:W2:Y:S01]  /*59270*/  LDL.LU R8, [R1+0x5d0] ;  /* 0x0005d00001087983 */ /* 0x000ea20000300800 */
[----:B------:R-:W2:Y:S02]  /*59280*/  LDL.LU R9, [R1+0x5d4] ;  /* 0x0005d40001097983 */ /* 0x000ea40000300800 */
[----:B------:R-:W2:Y:S02]  /*59290*/  LDL.LU R10, [R1+0x5d8] ;  /* 0x0005d800010a7983 */ /* 0x000ea40000300800 */
[----:B------:R-:W2:Y:S01]  /*592a0*/  LDL.LU R11, [R1+0x5dc] ;  /* 0x0005dc00010b7983 */ /* 0x000ea20000300800 */
[----:B----4-:R-:W-:Y:S01]  /*592b0*/  HMMA.16816.F32 R24, R4, R12, R24 ;  /* 0x0000000c0418723c */ /* 0x010fe20000001818 */
[----:B--2---:R-:W-:Y:S01]  /*592c0*/  STL.64 [R1+0x4770], R10 ;  /* 0x0047700a01007387 */ /* 0x004fe20000100a00 */
[----:B------:R0:W-:Y:S03]  /*592d0*/  STL.64 [R1+0x4768], R8 ;  /* 0x0047680801007387 */ /* 0x0001e60000100a00 */
[----:B0-----:R-:W2:Y:S01]  /*592e0*/  LDL.LU R8, [R1+0x5e0] ;  /* 0x0005e00001087983 */ /* 0x001ea20000300800 */
[----:B------:R-:W2:Y:S02]  /*592f0*/  LDL.LU R9, [R1+0x5e4] ;  /* 0x0005e40001097983 */ /* 0x000ea40000300800 */
[----:B------:R-:W4:Y:S02]  /*59300*/  LDL.LU R10, [R1+0x5e8] ;  /* 0x0005e800010a7983 */ /* 0x000f240000300800 */
[----:B------:R-:W4:Y:S02]  /*59310*/  LDL.LU R11, [R1+0x5ec] ;  /* 0x0005ec00010b7983 */ /* 0x000f240000300800 */
[----:B----4-:R-:W-:Y:S01]  /*59320*/  STL.64 [R1+0x4780], R10 ;  /* 0x0047800a01007387 */ /* 0x010fe20000100a00 */
[----:B--2---:R-:W-:Y:S10]  /*59330*/  STL.64 [R1+0x4778], R8 ;  /* 0x0047780801007387 */ /* 0x004ff40000100a00 */
[----:B------:R-:W-:Y:S02]  /*59340*/  STL.64 [R1+0x630], R24 ;  /* 0x0006301801007387 */ /* 0x000fe40000100a00 */
[----:B------:R0:W-:Y:S02]  /*59350*/  STL.64 [R1+0x638], R26 ;  /* 0x0006381a01007387 */ /* 0x0001e40000100a00 */
[----:B0-----:R-:W-:-:S02]  /*59360*/  IMAD.MOV.U32 R27, RZ, RZ, R12 ;  /* 0x000000ffff1b7224 */ /* 0x001fc400078e000c */
        /* <DEDUP_REMOVED lines=13> */
[----:B0-----:R-:W4:Y:S01]  /*59440*/  LDL.LU R24, [R1+0x5f0] ;  /* 0x0005f00001187983 */ /* 0x001f220000300800 */
[----:B------:R-:W4:Y:S02]  /*59450*/  LDL.LU R25, [R1+0x5f4] ;  /* 0x0005f40001197983 */ /* 0x000f240000300800 */
[----:B------:R-:W4:Y:S02]  /*59460*/  LDL.LU R26, [R1+0x5f8] ;  /* 0x0005f800011a7983 */ /* 0x000f240000300800 */
[----:B------:R-:W4:Y:S01]  /*59470*/  LDL.LU R27, [R1+0x5fc] ;  /* 0x0005fc00011b7983 */ /* 0x000f220000300800 */
[----:B--2---:R-:W-:Y:S01]  /*59480*/  HMMA.16816.F32 R16, R4, R12, R16 ;  /* 0x0000000c0410723c */ /* 0x004fe20000001810 */
[----:B------:R-:W-:-:S02]  /*59490*/  IMAD.MOV.U32 R11, RZ, RZ, R12 ;  /* 0x000000ffff0b7224 */ /* 0x000fc400078e000c */
[----:B------:R-:W-:Y:S11]  /*594a0*/  IMAD.MOV.U32 R10, RZ, RZ, R13 ;  /* 0x000000ffff0a7224 */ /* 0x000ff600078e000d */
[----:B------:R-:W-:Y:S09]  /*594b0*/  @!UPT UIADD3 URZ, URZ, URZ, URZ ;  /* 0x0000003f3f3ff290 */ /* 0x000ff2000fffe03f */
[----:B------:R0:W-:Y:S01]  /*594c0*/  STL.64 [R1+0x610], R16 ;  /* 0x0006101001007387 */ /* 0x0001e20000100a00 */
[----:B------:R-:W-:Y:S03]  /*594d0*/  STL.64 [R1+0x618], R18 ;  /* 0x0006181201007387 */ /* 0x000fe60000100a00 */
[----:B0-----:R-:W2:Y:S01]  /*594e0*/  LDL.LU.64 R16, [R1+0x47c8] ;  /* 0x0047c80001107983 */ /* 0x001ea20000300a00 */
        /* <DEDUP_REMOVED lines=8> */
[----:B------:R0:W-:Y:S01]  /*59570*/  STL.64 [R1+0x600], R12 ;  /* 0x0006000c01007387 */ /* 0x0001e20000100a00 */
[----:B------:R1:W-:Y:S03]  /*59580*/  STL.64 [R1+0x608], R14 ;  /* 0x0006080e01007387 */ /* 0x0003e60000100a00 */
[----:B0-----:R-:W2:Y:S01]  /*59590*/  LDL.LU.64 R12, [R1+0x47b0] ;  /* 0x0047b000010c7983 */ /* 0x001ea20000300a00 */
[----:B------:R-:W3:Y:S02]  /*595a0*/  LDL.LU.64 R16, [R1+0x47a8] ;  /* 0x0047a80001107983 */ /* 0x000ee40000300a00 */
[----:B---3--:R-:W-:Y:S01]  /*595b0*/  HMMA.16816.F32 R4, R4, R16, R20 ;  /* 0x000000100404723c */ /* 0x008fe20000001814 */
[----:B-1----:R-:W-:Y:S02]  /*595c0*/  IMAD.MOV.U32 R15, RZ, RZ, R16 ;  /* 0x000000ffff0f7224 */ /* 0x002fe400078e0010 */
[----:B------:R-:W-:Y:S11]  /*595d0*/  IMAD.MOV.U32 R14, RZ, RZ, R17 ;  /* 0x000000ffff0e7224 */ /* 0x000ff600078e0011 */
[----:B------:R-:W-:Y:S09]  /*595e0*/  @!UPT UIADD3 URZ, URZ, URZ, URZ ;  /* 0x0000003f3f3ff290 */ /* 0x000ff2000fffe03f */
[----:B------:R0:W-:Y:S01]  /*595f0*/  STL.64 [R1+0x240], R4 ;  /* 0x0002400401007387 */ /* 0x0001e20000100a00 */
[----:B------:R1:W-:Y:S02]  /*59600*/  STL.64 [R1+0x248], R6 ;  /* 0x0002480601007387 */ /* 0x0003e40000100a00 */
[----:B------:R-:W4:Y:S02]  /*59610*/  LDL.LU.64 R18, [R1+0x47a0] ;  /* 0x0047a00001127983 */ /* 0x000f240000300a00 */
[----:B------:R-:W4:Y:S01]  /*59620*/  LDL.LU.64 R16, [R1+0x4798] ;  /* 0x0047980001107983 */ /* 0x000f220000300a00 */
[----:B0-----:R-:W3:Y:S01]  /*59630*/  LDL.LU R4, [R1+0x5c0] ;  /* 0x0005c00001047983 */ /* 0x001ee20000300800 */
[----:B------:R-:W3:Y:S02]  /*59640*/  LDL.LU R5, [R1+0x5c4] ;  /* 0x0005c40001057983 */ /* 0x000ee40000300800 */
[----:B-1----:R-:W3:Y:S02]  /*59650*/  LDL.LU R6, [R1+0x5c8] ;  /* 0x0005c80001067983 */ /* 0x002ee40000300800 */
[----:B------:R-:W3:Y:S01]  /*59660*/  LDL.LU R7, [R1+0x5cc] ;  /* 0x0005cc0001077983 */ /* 0x000ee20000300800 */
[----:B------:R-:W2:Y:S01]  /*59670*/  LDL.LU R20, [R1+0x510] ;  /* 0x0005100001147983 */ /* 0x000ea20000300800 */
[----:B------:R-:W2:Y:S02]  /*59680*/  LDL.LU R21, [R1+0x514] ;  /* 0x0005140001157983 */ /* 0x000ea40000300800 */
[----:B------:R-:W2:Y:S02]  /*59690*/  LDL.LU R22, [R1+0x518] ;  /* 0x0005180001167983 */ /* 0x000ea40000300800 */
[----:B------:R-:W2:Y:S02]  /*596a0*/  LDL.LU R23, [R1+0x51c] ;  /* 0x00051c0001177983 */ /* 0x000ea40000300800 */
[----:B--2---:R-:W-:Y:S01]  /*596b0*/  STL.64 [R1+0x4658], R22 ;  /* 0x0046581601007387 */ /* 0x004fe20000100a00 */
[----:B------:R0:W-:Y:S02]  /*596c0*/  STL.64 [R1+0x4650], R20 ;  /* 0x0046501401007387 */ /* 0x0001e40000100a00 */
[----:B0-----:R-:W-:-:S02]  /*596d0*/  IMAD.MOV.U32 R20, RZ, RZ, R11 ;  /* 0x000000ffff147224 */ /* 0x001fc400078e000b */
[----:B------:R-:W-:Y:S02]  /*596e0*/  IMAD.MOV.U32 R21, RZ, RZ, R10 ;  /* 0x000000ffff157224 */ /* 0x000fe400078e000a */
[C---:B----4-:R-:W-:Y:S03]  /*596f0*/  HMMA.16816.F32 R8, R16.reuse, R8, R24 ;  /* 0x000000081008723c */ /* 0x050fe60000001818 */
[----:B------:R0:W-:Y:S04]  /*59700*/  STL.64 [R1+0x4670], R20 ;  /* 0x0046701401007387 */ /* 0x0001e80000100a00 */
[----:B0-----:R-:W2:Y:S04]  /*59710*/  LDL R20, [R1+0x10] ;  /* 0x0000100001147983 */ /* 0x001ea80000100800 */
[----:B------:R-:W2:Y:S01]  /*59720*/  LDL R21, [R1+0x14] ;  /* 0x0000140001157983 */ /* 0x000ea20000100800 */
[----:B------:R-:W4:Y:S02]  /*59730*/  LDL.LU.64 R26, [R1+0x4790] ;  /* 0x00479000011a7983 */ /* 0x000f240000300a00 */
[----:B------:R-:W2:Y:S09]  /*59740*/  LDL.LU.64 R24, [R1+0x4788] ;  /* 0x0047880001187983 */ /* 0x000eb20000300a00 */
        /* <DEDUP_REMOVED lines=8> */
[----:B------:R0:W-:Y:S01]  /*597d0*/  STL.64 [R1+0x5e0], R20 ;  /* 0x0005e01401007387 */ /* 0x0001e20000100a00 */
[----:B------:R-:W-:Y:S02]  /*597e0*/  STL.64 [R1+0x5e8], R22 ;  /* 0x0005e81601007387 */ /* 0x000fe40000100a00 */
[----:B0-----:R-:W-:Y:S02]  /*597f0*/  IMAD.MOV.U32 R20, RZ, RZ, R24 ;  /* 0x000000ffff147224 */ /* 0x001fe400078e0018 */
[----:B------:R-:W-:Y:S01]  /*59800*/  IMAD.MOV.U32 R21, RZ, RZ, R25 ;  /* 0x000000ffff157224 */ /* 0x000fe200078e0019 */
[----:B------:R-:W3:Y:S01]  /*59810*/  LDL.LU R24, [R1+0x4764] ;  /* 0x0047640001187983 */ /* 0x000ee20000300800 */
[----:B------:R-:W3:Y:S03]  /*59820*/  LDL.LU R25, [R1+0x4760] ;  /* 0x0047600001197983 */ /* 0x000ee60000300800 */
[----:B------:R0:W-:Y:S04]  /*59830*/  STL.64 [R1+0x4688], R20 ;  /* 0x0046881401007387 */ /* 0x0001e80000100a00 */
[----:B0-----:R-:W2:Y:S02]  /*59840*/  LDL.64 R20, [R1] ;  /* 0x0000000001147983 */ /* 0x001ea40000100a00 */
[C---:B--2---:R-:W-:Y:S11]  /*59850*/  HMMA.16816.F32 R8, R16.reuse, R20, R8 ;  /* 0x000000141008723c */ /* 0x044ff60000001808 */
[----:B------:R-:W-:Y:S11]  /*59860*/  @!UPT UIADD3 URZ, URZ, URZ, URZ ;  /* 0x0000003f3f3ff290 */ /* 0x000ff6000fffe03f */
[----:B------:R-:W-:Y:S01]  /*59870*/  @!UPT UIADD3 URZ, URZ, URZ, URZ ;  /* 0x0000003f3f3ff290 */ /* 0x000fe2000fffe03f */
[----:B------:R0:W-:Y:S01]  /*59880*/  STL.64 [R1+0x5d0], R8 ;  /* 0x0005d00801007387 */ /* 0x0001e20000100a00 */
[----:B------:R1:W-:Y:S03]  /*59890*/  STL.64 [R1+0x5d8], R10 ;  /* 0x0005d80a01007387 */ /* 0x0003e60000100a00 */
[----:B0-----:R-:W2:Y:S01]  /*598a0*/  LDL.LU.64 R8, [R1+0x4758] ;  /* 0x0047580001087983 */ /* 0x001ea20000300a00 */
[----:B---3--:R-:W-:Y:S01]  /*598b0*/  HMMA.16816.F32 R4, R16, R24, R4 ;  /* 0x000000181004723c */ /* 0x008fe20000001804 */
[----:B-1----:R-:W-:Y:S02]  /*598c0*/  IMAD.MOV.U32 R11, RZ, RZ, R20 ;  /* 0x000000ffff0b7224 */ /* 0x002fe400078e0014 */
[----:B------:R-:W-:Y:S02]  /*598d0*/  IMAD.MOV.U32 R10, RZ, RZ, R21 ;  /* 0x000000ffff0a7224 */ /* 0x000fe400078e0015 */
[----:B----4-:R-:W-:-:S02]  /*598e0*/  IMAD.MOV.U32 R20, RZ, RZ, R27 ;  /* 0x000000ffff147224 */ /* 0x010fc400078e001b */
[----:B------:R-:W-:Y:S01]  /*598f0*/  IMAD.MOV.U32 R21, RZ, RZ, R26 ;  /* 0x000000ffff157224 */ /* 0x000fe200078e001a */
[----:B------:R-:W-:Y:S04]  /*59900*/  STL.64 [R1+0x4728], R10 ;  /* 0x0047280a01007387 */ /* 0x000fe80000100a00 */
[----:B--2---:R-:W-:Y:S11]  /*59910*/  STL.64 [R1+0x4720], R8 ;  /* 0x0047200801007387 */ /* 0x004ff60000100a00 */
[----:B------:R-:W-:Y:S02]  /*59920*/  STL.64 [R1+0x5c0], R4 ;  /* 0x0005c00401007387 */ /* 0x000fe40000100a00 */
[----:B------:R-:W-:Y:S02]  /*59930*/  STL.64 [R1+0x5c8], R6 ;  /* 0x0005c80601007387 */ /* 0x000fe40000100a00 */
[----:B------:R-:W-:Y:S01]  /*59940*/  STL.64 [R1+0x46a0], R20 ;  /* 0x0046a01401007387 */ /* 0x000fe20000100a00 */
[----:B------:R0:W-:Y:S04]  /*59950*/  STL.64 [R1+0x4608], R24 ;  /* 0x0046081801007387 */ /* 0x0001e80000100a00 */
        /* <DEDUP_REMOVED lines=26> */
[----:B----4-:R-:W-:-:S02]  /*59b00*/  IMAD.MOV.U32 R20, RZ, RZ, R2 ;  /* 0x000000ffff147224 */ /* 0x010fc400078e0002 */
        /* <DEDUP_REMOVED lines=12> */
[----:B------:R-:W2:Y:S01]  /*59bd0*/  LDL.LU R12, [R1+0x473c] ;  /* 0x00473c00010c7983 */ /* 0x000ea20000300800 */
[----:B------:R-:W2:Y:S03]  /*59be0*/  LDL.LU R13, [R1+0x4738] ;  /* 0x00473800010d7983 */ /* 0x000ea60000300800 */
[----:B------:R4:W-:Y:S02]  /*59bf0*/  STL.64 [R1+0x4700], R20 ;  /* 0x0047001401007387 */ /* 0x0009e40000100a00 */
[----:B----4-:R-:W-:Y:S02]  /*59c00*/  IMAD.MOV.U32 R20, RZ, RZ, R2 ;  /* 0x000000ffff147224 */ /* 0x010fe400078e0002 */
[----:B------:R-:W-:Y:S01]  /*59c10*/  IMAD.MOV.U32 R21, RZ, RZ, R0 ;  /* 0x000000ffff157224 */ /* 0x000fe200078e0000 */
        /* <DEDUP_REMOVED lines=9> */
[----:B------:R-:W4:Y:S03]  /*59cb0*/  LDL.LU R11, [R1+0x5bc] ;  /* 0x0005bc00010b7983 */ /* 0x000f260000300800 */
        /* <DEDUP_REMOVED lines=34> */
[----:B------:R-:W4:Y:S02]  /*59ee0*/  LDL.LU.64 R8, [R1+0x4720] ;  /* 0x0047200001087983 */ /* 0x000f240000300a00 */
[----:B------:R0:W-:Y:S02]  /*59ef0*/  STL.64 [R1+0x4600], R12 ;  /* 0x0046000c01007387 */ /* 0x0001e40000100a00 */
[----:B0-----:R-:W-:-:S02]  /*59f00*/  IMAD.MOV.U32 R12, RZ, RZ, R28 ;  /* 0x000000ffff0c7224 */ /* 0x001fc400078e001c */
[----:B------:R-:W2:Y:S01]  /*59f10*/  LDL.LU R28, [R1+0x4718] ;  /* 0x00471800011c7983 */ /* 0x000ea20000300800 */
[C---:B----4-:R-:W-:Y:S03]  /*59f20*/  HMMA.16816.F32 R4, R16.reuse, R8, R4 ;  /* 0x000000081004723c */ /* 0x050fe60000001804 */
[----:B------:R-:W-:Y:S11]  /*59f30*/  STL.64 [R1+0x45f8], R8 ;  /* 0x0045f80801007387 */ /* 0x000ff60000100a00 */
[----:B------:R-:W-:Y:S09]  /*59f40*/  @!UPT UIADD3 URZ, URZ, URZ, URZ ;  /* 0x0000003f3f3ff290 */ /* 0x000ff2000fffe03f */
[----:B------:R-:W-:Y:S01]  /*59f50*/  STL.64 [R1+0x5a0], R4 ;  /* 0x0005a00401007387 */ /* 0x000fe20000100a00 */
[----:B------:R-:W-:Y:S02]  /*59f60*/  STL.64 [R1+0x5a8], R6 ;  /* 0x0005a80601007387 */ /* 0x000fe40000100a00 */
[----:B------:R-:W0:Y:S01]  /*59f70*/  LDSM.16.MT88.4 R4, [R3+0x10380] ;  /* 0x010380000304783b */ /* 0x000e220000004200 */
[C---:B--2---:R-:W-:Y:S01]  /*59f80*/  HMMA.16816.F32 R20, R16.reuse, R20, R24 ;  /* 0x000000141014723c */ /* 0x044fe20000001818 */
[----:B0-----:R-:W-:Y:S02]  /*59f90*/  STL.64 [R1+0x4550], R6 ;  /* 0x0045500601007387 */ /* 0x001fe40000100a00 */
[----:B------:R-:W-:Y:S02]  /*59fa0*/  STL.64 [R1+0x4548], R4 ;  /* 0x0045480401007387 */ /* 0x000fe40000100a00 */
[----:B------:R-:W2:Y:S02]  /*59fb0*/  LDL.LU.64 R26, [R1+0x4710] ;  /* 0x00471000011a7983 */ /* 0x000ea40000300a00 */
[----:B------:R-:W2:Y:S11]  /*59fc0*/  LDL.LU.64 R24, [R1+0x4708] ;  /* 0x0047080001187983 */ /* 0x000eb60000300a00 */
[----:B------:R-:W-:Y:S05]  /*59fd0*/  @!UPT UIADD3 URZ, URZ, URZ, URZ ;  /* 0x0000003f3f3ff290 */ /* 0x000fea000fffe03f */
        /* <DEDUP_REMOVED lines=54> */
[----:B------:R-:W-:Y:S02]  /*5a340*/  IMAD.MOV.U32 R4, RZ, RZ, R15 ;  /* 0x000000ffff047224 */ /* 0x000fe400078e000f */
[----:B------:R-:W-:-:S03]  /*5a350*/  IMAD.MOV.U32 R5, RZ, RZ, R14 ;  /* 0x000000ffff057224 */ /* 0x000fc600078e000e */
[C---:B----4-:R-:W-:Y:S01]  /*5a360*/  HMMA.16816.F32 R12, R16.reuse, R12, R20 ;  /* 0x0000000c100c723c */ /* 0x050fe20000001814 */
[----:B------:R-:W4:Y:S01]  /*5a370*/  LDL.LU.64 R22, [R1+0x4648] ;  /* 0x0046480001167983 */ /* 0x000f220000300a00 */
[----:B------:R-:W4:Y:S11]  /*5a380*/  LDL.LU.64 R20, [R1+0x4640] ;  /* 0x0046400001147983 */ /* 0x000f360000300a00 */
[----:B------:R-:W-:Y:S10]  /*5a390*/  @!UPT UIADD3 URZ, URZ, URZ, URZ ;  /* 0x0000003f3f3ff290 */ /* 0x000ff4000fffe03f */
[----:B------:R-:W-:Y:S01]  /*5a3a0*/  STL.64 [R1+0x510], R12 ;  /* 0x0005100c01007387 */ /* 0x000fe20000100a00 */
[----:B------:R2:W-:Y:S02]  /*5a3b0*/  STL.64 [R1+0x518], R14 ;  /* 0x0005180e01007387 */ /* 0x0005e40000100a00 */
[----:B--2---:R-:W-:Y:S07]  /*5a3c0*/  HMMA.16816.F32 R12, R16, R4, R24 ;  /* 0x00000004100c723c */ /* 0x004fee0000001818 */
[----:B---3--:R-:W-:-:S02]  /*5a3d0*/  IMAD.MOV.U32 R24, RZ, RZ, R11 ;  /* 0x000000ffff187224 */ /* 0x008fc400078e000b */
[----:B------:R-:W-:Y:S11]  /*5a3e0*/  IMAD.MOV.U32 R25, RZ, RZ, R10 ;  /* 0x000000ffff197224 */ /* 0x000ff600078e000a */
[----:B------:R-:W-:Y:S03]  /*5a3f0*/  @!UPT UIADD3 URZ, URZ, URZ, URZ ;  /* 0x0000003f3f3ff290 */ /* 0x000fe6000fffe03f */
[----:B------:R0:W-:Y:S01]  /*5a400*/  STL.64 [R1+0x230], R12 ;  /* 0x0002300c01007387 */ /* 0x0001e20000100a00 */
[----:B------:R1:W-:Y:S02]  /*5a410*/  STL.64 [R1+0x238], R14 ;  /* 0x0002380e01007387 */ /* 0x0003e40000100a00 */
[----:B------:R2:W-:Y:S01]  /*5a420*/  STL.64 [R1+0x4620], R24 ;  /* 0x0046201801007387 */ /* 0x0005e20000100a00 */
[----:B0-----:R-:W3:Y:S01]  /*5a430*/  LDL.LU R12, [R1+0x1f0] ;  /* 0x0001f000010c7983 */ /* 0x001ee20000300800 */
[----:B------:R-:W3:Y:S02]  /*5a440*/  LDL.LU R13, [R1+0x1f4] ;  /* 0x0001f400010d7983 */ /* 0x000ee40000300800 */
[----:B-1----:R-:W3:Y:S02]  /*5a450*/  LDL.LU R14, [R1+0x1f8] ;  /* 0x0001f800010e7983 */ /* 0x002ee40000300800 */
[----:B------:R-:W3:Y:S01]  /*5a460*/  LDL.LU R15, [R1+0x1fc] ;  /* 0x0001fc00010f7983 */ /* 0x000ee20000300800 */
[----:B--2---:R-:W2:Y:S04]  /*5a470*/  LDL.64 R24, [R1+0x10] ;  /* 0x0000100001187983 */ /* 0x004ea80000100a00 */
[----:B--2---:R0:W-:Y:S04]  /*5a480*/  STL.64 [R1+0x4638], R24 ;  /* 0x0046381801007387 */ /* 0x0041e80000100a00 */
[----:B0-----:R-:W4:Y:S01]  /*5a490*/  LDL.LU.64 R24, [R1+0x20] ;  /* 0x0000200001187983 */ /* 0x001f220000300a00 */
[----:B---3--:R-:W-:Y:S02]  /*5a4a0*/  STL.64 [R1+0x4618], R14 ;  /* 0x0046180e01007387 */ /* 0x008fe40000100a00 */
[----:B------:R0:W-:Y:S02]  /*5a4b0*/  STL.64 [R1+0x4610], R12 ;  /* 0x0046100c01007387 */ /* 0x0001e40000100a00 */
        /* <DEDUP_REMOVED lines=10> */
[----:B------:R-:W3:Y:S04]  /*5a560*/  LDL.LU.64 R16, [R1+0x30] ;  /* 0x0000300001107983 */ /* 0x000ee80000300a00 */
[----:B---3--:R0:W-:Y:S04]  /*5a570*/  STL.64 [R1+0x45f0], R16 ;  /* 0x0045f01001007387 */ /* 0x0081e80000100a00 */
[----:B0-----:R-:W3:Y:S01]  /*5a580*/  LDL.LU R16, [R1+0x8e0] ;  /* 0x0008e00001107983 */ /* 0x001ee20000300800 */
[----:B------:R-:W3:Y:S02]  /*5a590*/  LDL.LU R17, [R1+0x8e4] ;  /* 0x0008e40001117983 */ /* 0x000ee40000300800 */
[----:B------:R-:W3:Y:S02]  /*5a5a0*/  LDL.LU R18, [R1+0x8e8] ;  /* 0x0008e80001127983 */ /* 0x000ee40000300800 */
[----:B------:R-:W3:Y:S01]  /*5a5b0*/  LDL.LU R19, [R1+0x8ec] ;  /* 0x0008ec0001137983 */ /* 0x000ee20000300800 */
[----:B------:R-:W2:Y:S01]  /*5a5c0*/  LDL.LU R8, [R1+0x8f0] ;  /* 0x0008f00001087983 */ /* 0x000ea20000300800 */
[----:B------:R-:W2:Y:S02]  /*5a5d0*/  LDL.LU R9, [R1+0x8f4] ;  /* 0x0008f40001097983 */ /* 0x000ea40000300800 */
[----:B------:R-:W2:Y:S02]  /*5a5e0*/  LDL.LU R10, [R1+0x8f8] ;  /* 0x0008f800010a7983 */ /* 0x000ea40000300800 */
[----:B------:R-:W2:Y:S01]  /*5a5f0*/  LDL.LU R11, [R1+0x8fc] ;  /* 0x0008fc00010b7983 */ /* 0x000ea20000300800 */
[----:B------:R0:W-:Y:S04]  /*5a600*/  STL.64 [R1+0x4560], R4 ;  /* 0x0045600401007387 */ /* 0x0001e80000100a00 */
[----:B0-----:R-:W4:Y:S01]  /*5a610*/  LDL.LU R4, [R1+0x220] ;  /* 0x0002200001047983 */ /* 0x001f220000300800 */
[----:B------:R-:W4:Y:S02]  /*5a620*/  LDL.LU R5, [R1+0x224] ;  /* 0x0002240001057983 */ /* 0x000f240000300800 */
[----:B------:R-:W4:Y:S02]  /*5a630*/  LDL.LU R6, [R1+0x228] ;  /* 0x0002280001067983 */ /* 0x000f240000300800 */
[----:B------:R-:W4:Y:S02]  /*5a640*/  LDL.LU R7, [R1+0x22c] ;  /* 0x00022c0001077983 */ /* 0x000f240000300800 */
[C---:B----4-:R-:W-:Y:S11]  /*5a650*/  HMMA.16816.F32 R4, R20.reuse, R24, R4 ;  /* 0x000000181404723c */ /* 0x050ff60000001804 */
[----:B------:R-:W-:Y:S11]  /*5a660*/  @!UPT UIADD3 URZ, URZ, URZ, URZ ;  /* 0x0000003f3f3ff290 */ /* 0x000ff6000fffe03f */
[----:B------:R-:W-:Y:S01]  /*5a670*/  @!UPT UIADD3 URZ, URZ, URZ, URZ ;  /* 0x0000003f3f3ff290 */ /* 0x000fe2000fffe03f */
[----:B------:R-:W-:Y:S01]  /*5a680*/  STL.64 [R1+0x220], R4 ;  /* 0x0002200401007387 */ /* 0x000fe20000100a00 */
[----:B------:R0:W-:Y:S02]  /*5a690*/  STL.64 [R1+0x228], R6 ;  /* 0x0002280601007387 */ /* 0x0001e40000100a00 */
[----:B0-----:R-:W-:Y:S02]  /*5a6a0*/  IMAD.MOV.U32 R7, RZ, RZ, R24 ;  /* 0x000000ffff077224 */ /* 0x001fe400078e0018 */
[----:B------:R-:W-:Y:S02]  /*5a6b0*/  IMAD.MOV.U32 R6, RZ, RZ, R25 ;  /* 0x000000ffff067224 */ /* 0x000fe400078e0019 */
[----:B------:R-:W2:Y:S03]  /*5a6c0*/  LDL.LU.64 R24, [R1+0x4638] ;  /* 0x0046380001187983 */ /* 0x000ea60000300a00 */
[----:B------:R0:W-:Y:S02]  /*5a6d0*/  STL.64 [R1+0x45c0], R6 ;  /* 0x0045c00601007387 */ /* 0x0001e40000100a00 */
[----:B------:R-:W4:Y:S02]  /*5a6e0*/  LDL.LU R4, [R1+0x940] ;  /* 0x0009400001047983 */ /* 0x000f240000300800 */
[----:B------:R-:W4:Y:S01]  /*5a6f0*/  LDL.LU R5, [R1+0x944] ;  /* 0x0009440001057983 */ /* 0x000f220000300800 */
[----:B0-----:R-:W2:Y:S01]  /*5a700*/  LDL.LU R6, [R1+0x948] ;  /* 0x0009480001067983 */ /* 0x001ea20000300800 */
[----:B------:R-:W2:Y:S03]  /*5a710*/  LDL.LU R7, [R1+0x94c] ;  /* 0x00094c0001077983 */ /* 0x000ea60000300800 */
[----:B--2---:R-:W-:Y:S01]  /*5a720*/  STL.64 [R1+0x45d8], R6 ;  /* 0x0045d80601007387 */ /* 0x004fe20000100a00 */
[----:B----4-:R0:W-:Y:S03]  /*5a730*/  STL.64 [R1+0x45d0], R4 ;  /* 0x0045d00401007387 */ /* 0x0101e60000100a00 */
[----:B0-----:R-:W2:Y:S01]  /*5a740*/  LDL.LU.64 R4, [R1+0x1e0] ;  /* 0x0001e00001047983 */ /* 0x001ea20000300a00 */
[----:B------:R-:W-:Y:S01]  /*5a750*/  HMMA.16816.F32 R12, R20, R24, R12 ;  /* 0x00000018140c723c */ /* 0x000fe2000000180c */
[----:B------:R-:W-:-:S02]  /*5a760*/  IMAD.MOV.U32 R29, RZ, RZ, R25 ;  /* 0x000000ffff1d7224 */ /* 0x000fc400078e0019 */
[----:B--2---:R0:W-:Y:S04]  /*5a770*/  STL.64 [R1+0x45e8], R4 ;  /* 0x0045e80401007387 */ /* 0x0041e80000100a00 */
[----:B0-----:R-:W2:Y:S01]  /*5a780*/  LDL.LU R4, [R1+0x8d0] ;  /* 0x0008d00001047983 */ /* 0x001ea20000300800 */
[----:B------:R-:W2:Y:S02]  /*5a790*/  LDL.LU R5, [R1+0x8d4] ;  /* 0x0008d40001057983 */ /* 0x000ea40000300800 */
[----:B------:R-:W2:Y:S02]  /*5a7a0*/  LDL.LU R6, [R1+0x8d8] ;  /* 0x0008d80001067983 */ /* 0x000ea40000300800 */
[----:B------:R-:W2:Y:S11]  /*5a7b0*/  LDL.LU R7, [R1+0x8dc] ;  /* 0x0008dc0001077983 */ /* 0x000eb60000300800 */
[----:B------:R-:W-:Y:S01]  /*5a7c0*/  STL.64 [R1+0x210], R12 ;  /* 0x0002100c01007387 */ /* 0x000fe20000100a00 */
[----:B------:R0:W-:Y:S03]  /*5a7d0*/  STL.64 [R1+0x218], R14 ;  /* 0x0002180e01007387 */ /* 0x0001e60000100a00 */
[----:B0-----:R-:W4:Y:S01]  /*5a7e0*/  LDL.LU.64 R14, [R1+0x4630] ;  /* 0x00463000010e7983 */ /* 0x001f220000300a00 */
[----:B------:R-:W4:Y:S02]  /*5a7f0*/  LDL.LU.64 R12, [R1+0x4628] ;  /* 0x00462800010c7983 */ /* 0x000f240000300a00 */
[----:B------:R-:W4:Y:S02]  /*5a800*/  LDL.LU.64 R24, [R1+0x4620] ;  /* 0x0046200001187983 */ /* 0x000f240000300a00 */
[C---:B----4-:R-:W-:Y:S01]  /*5a810*/  HMMA.16816.F32 R24, R20.reuse, R24, R12 ;  /* 0x000000181418723c */ /* 0x050fe2000000180c */
[----:B------:R-:W4:Y:S01]  /*5a820*/  LDL.LU.64 R14, [R1+0x4618] ;  /* 0x00461800010e7983 */ /* 0x000f220000300a00 */
[----:B------:R-:W4:Y:S11]  /*5a830*/  LDL.LU.64 R12, [R1+0x4610] ;  /* 0x00461000010c7983 */ /* 0x000f360000300a00 */
[----:B------:R-:W-:Y:S10]  /*5a840*/  @!UPT UIADD3 URZ, URZ, URZ, URZ ;  /* 0x0000003f3f3ff290 */ /* 0x000ff4000fffe03f */
        /* <DEDUP_REMOVED lines=9> */
[----:B------:R0:W-:Y:S03]  /*5a8e0*/  STL.64 [R1+0x4568], R24 ;  /* 0x0045681801007387 */ /* 0x0001e60000100a00 */
[----:B0-----:R-:W2:Y:S04]  /*5a8f0*/  LDL.LU.64 R24, [R1+0x1c0] ;  /* 0x0001c00001187983 */ /* 0x001ea80000300a00 */
[----:B--2---:R0:W-:Y:S04]  /*5a900*/  STL.64 [R1+0x45c8], R24 ;  /* 0x0045c81801007387 */ /* 0x0041e80000100a00 */
[----:B0-----:R-:W2:Y:S01]  /*5a910*/  LDL.LU.64 R24, [R1+0x1d0] ;  /* 0x0001d00001187983 */ /* 0x001ea20000300a00 */
[C---:B----4-:R-:W-:Y:S03]  /*5a920*/  HMMA.16816.F32 R8, R20.reuse, R12, R8 ;  /* 0x0000000c1408723c */ /* 0x050fe60000001808 */
[----:B--2---:R0:W-:Y:S04]  /*5a930*/  STL.64 [R1+0x45e0], R24 ;  /* 0x0045e01801007387 */ /* 0x0041e80000100a00 */
[----:B0-----:R-:W2:Y:S01]  /*5a940*/  LDL.LU R24, [R1+0x950] ;  /* 0x0009500001187983 */ /* 0x001ea20000300800 */
[----:B------:R-:W2:Y:S11]  /*5a950*/  LDL.LU R25, [R1+0x954] ;  /* 0x0009540001197983 */ /* 0x000eb60000300800 */
[----:B------:R-:W-:Y:S04]  /*5a960*/  @!UPT UIADD3 URZ, URZ, URZ, URZ ;  /* 0x0000003f3f3ff290 */ /* 0x000fe8000fffe03f */
[----:B------:R0:W-:Y:S02]  /*5a970*/  STL.64 [R1+0x150], R8 ;  /* 0x0001500801007387 */ /* 0x0001e40000100a00 */
[----:B------:R-:W-:Y:S01]  /*5a980*/  STL.64 [R1+0x158], R10 ;  /* 0x0001580a01007387 */ /* 0x000fe20000100a00 */
[----:B0-----:R-:W3:Y:S02]  /*5a990*/  LDL.LU.64 R8, [R1+0x45f8] ;  /* 0x0045f80001087983 */ /* 0x001ee40000300a00 */
[C---:B---3--:R-:W-:Y:S11]  /*5a9a0*/  HMMA.16816.F32 R16, R20.reuse, R8, R16 ;  /* 0x000000081410723c */ /* 0x048ff60000001810 */
[----:B------:R-:W-:Y:S11]  /*5a9b0*/  @!UPT UIADD3 URZ, URZ, URZ, URZ ;  /* 0x0000003f3f3ff290 */ /* 0x000ff6000fffe03f */
[----:B------:R-:W-:Y:S01]  /*5a9c0*/  @!UPT UIADD3 URZ, URZ, URZ, URZ ;  /* 0x0000003f3f3ff290 */ /* 0x000fe2000fffe03f */
[----:B------:R0:W-:Y:S01]  /*5a9d0*/  STL.64 [R1+0x140], R16 ;  /* 0x0001401001007387 */ /* 0x0001e20000100a00 */
[----:B------:R-:W-:Y:S03]  /*5a9e0*/  STL.64 [R1+0x148], R18 ;  /* 0x0001481201007387 */ /* 0x000fe60000100a00 */
[----:B0-----:R-:W3:Y:S02]  /*5a9f0*/  LDL.LU.64 R16, [R1+0x45f0] ;  /* 0x0045f00001107983 */ /* 0x001ee40000300a00 */
[----:B---3--:R-:W-:Y:S11]  /*5aa00*/  HMMA.16816.F32 R4, R20, R16, R4 ;  /* 0x000000101404723c */ /* 0x008ff60000001804 */
[----:B------:R-:W-:Y:S11]  /*5aa10*/  @!UPT UIADD3 URZ, URZ, URZ, URZ ;  /* 0x0000003f3f3ff290 */ /* 0x000ff6000fffe03f */
[----:B------:R-:W-:Y:S01]  /*5aa20*/  @!UPT UIADD3 URZ, URZ, URZ, URZ ;  /* 0x0000003f3f3ff290 */ /* 0x000fe2000fffe03f */
[----:B------:R0:W-:Y:S01]  /*5aa30*/  STL.64 [R1+0x130], R4 ;  /* 0x0001300401007387 */ /* 0x0001e20000100a00 */
[----:B------:R-:W-:Y:S03]  /*5aa40*/  STL.64 [R1+0x138], R6 ;  /* 0x0001380601007387 */ /* 0x000fe60000100a00 */
[----:B0-----:R-:W2:Y:S01]  /*5aa50*/  LDL.LU.64 R4, [R1+0x45e8] ;  /* 0x0045e80001047983 */ /* 0x001ea20000300a00 */
[----:B------:R-:W-:Y:S02]  /*5aa60*/  IMAD.MOV.U32 R26, RZ, RZ, R28 ;  /* 0x000000ffff1a7224 */ /* 0x000fe400078e001c */
[----:B------:R-:W-:Y:S02]  /*5aa70*/  IMAD.MOV.U32 R27, RZ, RZ, R0 ;  /* 0x000000ffff1b7224 */ /* 0x000fe400078e0000 */
[----:B------:R-:W-:Y:S02]  /*5aa80*/  IMAD.MOV.U32 R28, RZ, RZ, R16 ;  /* 0x000000ffff1c7224 */ /* 0x000fe400078e0010 */
[----:B------:R-:W-:-:S02]  /*5aa90*/  IMAD.MOV.U32 R0, RZ, RZ, R17 ;  /* 0x000000ffff007224 */ /* 0x000fc400078e0011 */
[----:B------:R-:W0:Y:S04]  /*5aaa0*/  LDSM.16.MT88.4 R16, [R3+0x14000] ;  /* 0x014000000310783b */ /* 0x000e280000004200 */
[----:B0-----:R-:W-:Y:S01]  /*5aab0*/  STL.64 [R1+0x43c8], R18 ;  /* 0x0043c81201007387 */ /* 0x001fe20000100a00 */
[----:B------:R0:W-:Y:S03]  /*5aac0*/  STL.64 [R1+0x43c0], R16 ;  /* 0x0043c01001007387 */ /* 0x0001e60000100a00 */
[----:B0-----:R-:W3:Y:S01]  /*5aad0*/  LDL.LU R16, [R1+0x930] ;  /* 0x0009300001107983 */ /* 0x001ee20000300800 */
[----:B------:R-:W3:Y:S02]  /*5aae0*/  LDL.LU R17, [R1+0x934] ;  /* 0x0009340001117983 */ /* 0x000ee40000300800 */
[----:B------:R-:W3:Y:S01]  /*5aaf0*/  LDL.LU R18, [R1+0x938] ;  /* 0x0009380001127983 */ /* 0x000ee20000300800 */
[----:B--2---:R-:W-:Y:S01]  /*5ab00*/  HMMA.16816.F32 R24, R20, R4, R24 ;  /* 0x000000041418723c */ /* 0x004fe20000001818 */
[----:B------:R-:W-:-:S02]  /*5ab10*/  IMAD.MOV.U32 R15, RZ, RZ, R4 ;  /* 0x000000ffff0f7224 */ /* 0x000fc400078e0004 */
[----:B------:R-:W-:Y:S11]  /*5ab20*/  IMAD.MOV.U32 R14, RZ, RZ, R5 ;  /* 0x000000ffff0e7224 */ /* 0x000ff600078e0005 */
[----:B------:R-:W-:Y:S09]  /*5ab30*/  @!UPT UIADD3 URZ, URZ, URZ, URZ ;  /* 0x0000003f3f3ff290 */ /* 0x000ff2000fffe03f */
[----:B------:R0:W-:Y:S01]  /*5ab40*/  STL.64 [R1+0x120], R24 ;  /* 0x0001201801007387 */ /* 0x0001e20000100a00 */
[----:B------:R-:W-:Y:S03]  /*5ab50*/  STL.64 [R1+0x128], R26 ;  /* 0x0001281a01007387 */ /* 0x000fe60000100a00 */
[----:B0-----:R-:W2:Y:S01]  /*5ab60*/  LDL.LU.64 R24, [R1+0x45e0] ;  /* 0x0045e00001187983 */ /* 0x001ea20000300a00 */
[----:B------:R-:W4:Y:S02]  /*5ab70*/  LDL.LU.64 R6, [R1+0x45d8] ;  /* 0x0045d80001067983 */ /* 0x000f240000300a00 */
[----:B------:R-:W4:Y:S02]  /*5ab80*/  LDL.LU.64 R4, [R1+0x45d0] ;  /* 0x0045d00001047983 */ /* 0x000f240000300a00 */
[----:B------:R-:W-:Y:S01]  /*5ab90*/  STL [R1+0x44b0], R14 ;  /* 0x0044b00e01007387 */ /* 0x000fe20000100800 */
[----:B------:R-:W-:Y:S01]  /*5aba0*/  STL [R1+0x44ac], R15 ;  /* 0x0044ac0f01007387 */ /* 0x000fe20000100800 */
[----:B------:R-:W-:-:S02]  /*5abb0*/  IMAD.MOV.U32 R19, RZ, RZ, R2 ;  /* 0x000000ffff137224 */ /* 0x000fc400078e0002 */
[----:B--2---:R-:W-:Y:S02]  /*5abc0*/  IMAD.MOV.U32 R10, RZ, RZ, R24 ;  /* 0x000000ffff0a7224 */ /* 0x004fe400078e0018 */
[----:B------:R-:W-:Y:S01]  /*5abd0*/  IMAD.MOV.U32 R3, RZ, RZ, R25 ;  /* 0x000000ffff037224 */ /* 0x000fe200078e0019 */
[C---:B----4-:R-:W-:Y:S01]  /*5abe0*/  HMMA.16816.F32 R4, R20.reuse, R24, R4 ;  /* 0x000000181404723c */ /* 0x050fe20000001804 */
[----:B------:R-:W3:Y:S11]  /*5abf0*/  LDL.LU.64 R24, [R1+0x45c8] ;  /* 0x0045c80001187983 */ /* 0x000ef60000300a00 */
[----:B------:R-:W-:Y:S11]  /*5ac00*/  @!UPT UIADD3 URZ, URZ, URZ, URZ ;  /* 0x0000003f3f3ff290 */ /* 0x000ff6000fffe03f */
[----:B------:R-:W-:Y:S01]  /*5ac10*/  STL.64 [R1+0x110], R4 ;  /* 0x0001100401007387 */ /* 0x000fe20000100a00 */
[----:B------:R-:W-:Y:S02]  /*5ac20*/  IMAD.MOV.U32 R2, RZ, RZ, R7 ;  /* 0x000000ffff027224 */ /* 0x000fe400078e0007 */
[----:B------:R0:W-:Y:S02]  /*5ac30*/  STL [R1+0x118], R6 ;  /* 0x0001180601007387 */ /* 0x0001e40000100800 */
[----:B0-----:R-:W2:Y:S01]  /*5ac40*/  LDL.LU.64 R6, [R1+0x45c0] ;  /* 0x0045c00001067983 */ /* 0x001ea20000300a00 */
[----:B------:R-:W-:Y:S02]  /*5ac50*/  STL [R1+0x44b8], R3 ;  /* 0x0044b80301007387 */ /* 0x000fe40000100800 */
[----:B------:R-:W-:Y:S02]  /*5ac60*/  STL [R1+0x44b4], R10 ;  /* 0x0044b40a01007387 */ /* 0x000fe40000100800 */
[----:B------:R0:W-:Y:S01]  /*5ac70*/  STL [R1+0x3cc0], R2 ;  /* 0x003cc00201007387 */ /* 0x0001e20000100800 */
[----:B---3--:R-:W-:Y:S01]  /*5ac80*/  HMMA.16816.F32 R16, R20, R24, R16 ;  /* 0x000000181410723c */ /* 0x008fe20000001810 */
[----:B------:R-:W-:-:S02]  /*5ac90*/  IMAD.MOV.U32 R11, RZ, RZ, R24 ;  /* 0x000000ffff0b7224 */ /* 0x000fc400078e0018 */
[----:B0-----:R-:W-:Y:S11]  /*5aca0*/  IMAD.MOV.U32 R2, RZ, RZ, R25 ;  /* 0x000000ffff027224 */ /* 0x001ff600078e0019 */
[----:B------:R-:W-:Y:S09]  /*5acb0*/  @!UPT UIADD3 URZ, URZ, URZ, URZ ;  /* 0x0000003f3f3ff290 */ /* 0x000ff2000fffe03f */
[----:B------:R0:W-:Y:S01]  /*5acc0*/  STL.64 [R1+0x100], R16 ;  /* 0x0001001001007387 */ /* 0x0001e20000100a00 */
[----:B------:R1:W-:Y:S02]  /*5acd0*/  STL.64 [R1+0x108], R18 ;  /* 0x0001081201007387 */ /* 0x0003e40000100a00 */
[----:B------:R-:W3:Y:S02]  /*5ace0*/  LDL.LU R24, [R1+0x920] ;  /* 0x0009200001187983 */ /* 0x000ee40000300800 */
[----:B------:R-:W3:Y:S01]  /*5acf0*/  LDL.LU R25, [R1+0x924] ;  /* 0x0009240001197983 */ /* 0x000ee20000300800 */
[----:B------:R-:W3:Y:S01]  /*5ad00*/  LDL.LU R26, [R1+0x928] ;  /* 0x00092800011a7983 */ /* 0x000ee20000300800 */
[----:B------:R-:W3:Y:S02]  /*5ad10*/  LDL.LU R27, [R1+0x92c] ;  /* 0x00092c00011b7983 */ /* 0x000ee40000300800 */
[----:B------:R-:W3:Y:S01]  /*5ad20*/  LDL.LU.64 R4, [R1+0x1b0] ;  /* 0x0001b00001047983 */ /* 0x000ee20000300a00 */
        /* <DEDUP_REMOVED lines=18> */
[----:B0-----:R-:W2:Y:S01]  /*5ae50*/  LDL.LU R16, [R1] ;  /* 0x0000000001107983 */ /* 0x001ea20000300800 */
[----:B------:R-:W2:Y:S03]  /*5ae60*/  LDL.LU R17, [R1+0x4] ;  /* 0x0000040001117983 */ /* 0x000ea60000300800 */
[----:B--2---:R0:W-:Y:S04]  /*5ae70*/  STL.64 [R1+0x4518], R16 ;  /* 0x0045181001007387 */ /* 0x0041e80000100a00 */
[----:B0-----:R-:W2:Y:S01]  /*5ae80*/  LDL.LU R16, [R1+0x10] ;  /* 0x0000100001107983 */ /* 0x001ea20000300800 */
[----:B------:R-:W-:-:S02]  /*5ae90*/  IMAD.MOV.U32 R17, RZ, RZ, R29 ;  /* 0x000000ffff117224 */ /* 0x000fc400078e001d */
[----:B------:R-:W4:Y:S03]  /*5aea0*/  LDL.LU R29, [R1+0x45b8] ;  /* 0x0045b800011d7983 */ /* 0x000f260000300800 */
[----:B--2---:R0:W-:Y:S02]  /*5aeb0*/  STL.64 [R1+0x4530], R16 ;  /* 0x0045301001007387 */ /* 0x0041e40000100a00 */
[----:B0-----:R-:W-:Y:S02]  /*5aec0*/  IMAD.MOV.U32 R16, RZ, RZ, R7 ;  /* 0x000000ffff107224 */ /* 0x001fe400078e0007 */
[----:B------:R-:W-:-:S05]  /*5aed0*/  IMAD.MOV.U32 R17, RZ, RZ, R6 ;  /* 0x000000ffff117224 */ /* 0x000fca00078e0006 */
[----:B------:R3:W-:Y:S02]  /*5aee0*/  STL.64 [R1+0x4558], R16 ;  /* 0x0045581001007387 */ /* 0x0007e40000100a00 */
[----:B---3--:R-:W-:Y:S02]  /*5aef0*/  HMMA.16816.F32 R16, R20, R4, R24 ;  /* 0x000000041410723c */ /* 0x008fe40000001818 */
[----:B------:R-:W-:Y:S01]  /*5af00*/  STL [R1+0x44c0], R2 ;  /* 0x0044c00201007387 */ /* 0x000fe20000100800 */
[----:B------:R-:W-:Y:S02]  /*5af10*/  STL [R1+0x44bc], R11 ;  /* 0x0044bc0b01007387 */ /* 0x000fe40000100800 */
[----:B------:R0:W-:Y:S02]  /*5af20*/  STL.64 [R1+0x45a8], R8 ;  /* 0x0045a80801007387 */ /* 0x0001e40000100a00 */
[----:B0-----:R-:W2:Y:S11]  /*5af30*/  LDL.LU.64 R8, [R1+0x1a0] ;  /* 0x0001a00001087983 */ /* 0x001eb60000300a00 */
[----:B------:R-:W-:Y:S05]  /*5af40*/  @!UPT UIADD3 URZ, URZ, URZ, URZ ;  /* 0x0000003f3f3ff290 */ /* 0x000fea000fffe03f */
[----:B------:R-:W-:Y:S01]  /*5af50*/  STL.64 [R1+0xf0], R16 ;  /* 0x0000f01001007387 */ /* 0x000fe20000100a00 */
[----:B------:R-:W-:Y:S02]  /*5af60*/  STL.64 [R1+0xf8], R18 ;  /* 0x0000f81201007387 */ /* 0x000fe40000100a00 */
[----:B------:R-:W3:Y:S02]  /*5af70*/  LDL.LU R24, [R1+0xb0] ;  /* 0x0000b00001187983 */ /* 0x000ee40000300800 */
[----:B------:R-:W3:Y:S01]  /*5af80*/  LDL.LU R25, [R1+0xb4] ;  /* 0x0000b40001197983 */ /* 0x000ee20000300800 */
[----:B------:R-:W2:Y:S01]  /*5af90*/  LDL.LU R26, [R1+0xb8] ;  /* 0x0000b800011a7983 */ /* 0x000ea20000300800 */
[----:B------:R-:W2:Y:S03]  /*5afa0*/  LDL.LU R27, [R1+0xbc] ;  /* 0x0000bc00011b7983 */ /* 0x000ea60000300800 */
[----:B--2---:R-:W-:Y:S01]  /*5afb0*/  STL.64 [R1+0x4578], R26 ;  /* 0x0045781a01007387 */ /* 0x004fe20000100a00 */
[----:B---3--:R0:W-:Y:S03]  /*5afc0*/  STL.64 [R1+0x4570], R24 ;  /* 0x0045701801007387 */ /* 0x0081e60000100a00 */
[----:B0-----:R-:W2:Y:S04]  /*5afd0*/  LDL.LU.64 R24, [R1+0x180] ;  /* 0x0001800001187983 */ /* 0x001ea80000300a00 */
[----:B--2---:R0:W-:Y:S04]  /*5afe0*/  STL.64 [R1+0x4590], R24 ;  /* 0x0045901801007387 */ /* 0x0041e80000100a00 */
[----:B0-----:R-:W2:Y:S01]  /*5aff0*/  LDL.LU.64 R24, [R1+0x190] ;  /* 0x0001900001187983 */ /* 0x001ea20000300a00 */
[----:B------:R-:W-:-:S02]  /*5b000*/  IMAD.MOV.U32 R14, RZ, RZ, R4 ;  /* 0x000000ffff0e7224 */ /* 0x000fc400078e0004 */
[----:B------:R-:W-:Y:S01]  /*5b010*/  IMAD.MOV.U32 R15, RZ, RZ, R5 ;  /* 0x000000ffff0f7224 */ /* 0x000fe200078e0005 */
[----:B--2---:R0:W-:Y:S04]  /*5b020*/  STL.64 [R1+0x45b0], R24 ;  /* 0x0045b01801007387 */ /* 0x0041e80000100a00 */
        /* <DEDUP_REMOVED lines=10> */
[----:B--2---:R-:W-:Y:S01]  /*5b0d0*/  HMMA.16816.F32 R24, R20, R8, R24 ;  /* 0x000000081418723c */ /* 0x004fe20000001818 */
[----:B------:R-:W-:-:S02]  /*5b0e0*/  IMAD.MOV.U32 R3, RZ, RZ, R8 ;  /* 0x000000ffff037224 */ /* 0x000fc400078e0008 */
[----:B------:R-:W-:Y:S01]  /*5b0f0*/  IMAD.MOV.U32 R10, RZ, RZ, R9 ;  /* 0x000000ffff0a7224 */ /* 0x000fe200078e0009 */
[----:B---3--:R-:W-:Y:S01]  /*5b100*/  STL.64 [R1+0x45a0], R6 ;  /* 0x0045a00601007387 */ /* 0x008fe20000100a00 */
        /* <DEDUP_REMOVED lines=9> */
[----:B------:R-:W-:Y:S01]  /*5b1a0*/  STL [R1+0x44c8], R15 ;  /* 0x0044c80f01007387 */ /* 0x000fe20000100800 */
[----:B------:R-:W-:Y:S02]  /*5b1b0*/  STL [R1+0x44c4], R14 ;  /* 0x0044c40e01007387 */ /* 0x000fe40000100800 */
[----:B------:R0:W-:Y:S02]  /*5b1c0*/  STL.64 [R1+0xe0], R24 ;  /* 0x0000e01801007387 */ /* 0x0001e40000100a00 */
[----:B------:R-:W-:Y:S01]  /*5b1d0*/  STL.64 [R1+0xe8], R26 ;  /* 0x0000e81a01007387 */ /* 0x000fe20000100a00 */
[----:B0-----:R-:W2:Y:S01]  /*5b1e0*/  LDL.LU.64 R24, [R1+0x45b0] ;  /* 0x0045b00001187983 */ /* 0x001ea20000300a00 */
[----:B------:R-:W3:Y:S01]  /*5b1f0*/  LDL.LU.64 R8, [R1+0x45a8] ;  /* 0x0045a80001087983 */ /* 0x000ee20000300a00 */
        /* <DEDUP_REMOVED lines=10> */
[----:B---3--:R0:W-:Y:S04]  /*5b2a0*/  STL.64 [R1+0x4508], R8 ;  /* 0x0045080801007387 */ /* 0x0081e80000100a00 */
[----:B0-----:R-:W3:Y:S01]  /*5b2b0*/  LDL.LU R8, [R1+0x70] ;  /* 0x0000700001087983 */ /* 0x001ee20000300800 */
[----:B------:R-:W3:Y:S02]  /*5b2c0*/  LDL.LU R9, [R1+0x74] ;  /* 0x0000740001097983 */ /* 0x000ee40000300800 */
[----:B------:R-:W2:Y:S02]  /*5b2d0*/  LDL.LU R10, [R1+0x78] ;  /* 0x00007800010a7983 */ /* 0x000ea40000300800 */
[----:B----4-:R-:W-:-:S02]  /*5b2e0*/  IMAD.MOV.U32 R11, RZ, RZ, R29 ;  /* 0x000000ffff0b7224 */ /* 0x010fc400078e001d */
[----:B------:R-:W4:Y:S04]  /*5b2f0*/  LDL.LU R29, [R1+0x4588] ;  /* 0x00458800011d7983 */ /* 0x000f280000300800 */
[----:B--2---:R-:W-:Y:S01]  /*5b300*/  STL.64 [R1+0x4528], R10 ;  /* 0x0045280a01007387 */ /* 0x004fe20000100a00 */
[----:B---3--:R0:W-:Y:S03]  /*5b310*/  STL.64 [R1+0x4520], R8 ;  /* 0x0045200801007387 */ /* 0x0081e60000100a00 */
[----:B0-----:R-:W2:Y:S01]  /*5b320*/  LDL.LU R8, [R1+0x80] ;  /* 0x0000800001087983 */ /* 0x001ea20000300800 */
[----:B------:R-:W2:Y:S02]  /*5b330*/  LDL.LU R9, [R1+0x84] ;  /* 0x0000840001097983 */ /* 0x000ea40000300800 */
[----:B------:R-:W3:Y:S02]  /*5b340*/  LDL.LU R10, [R1+0x88] ;  /* 0x00008800010a7983 */ /* 0x000ee40000300800 */
[----:B------:R-:W3:Y:S01]  /*5b350*/  LDL.LU R11, [R1+0x8c] ;  /* 0x00008c00010b7983 */ /* 0x000ee20000300800 */
[----:B------:R-:W-:Y:S01]  /*5b360*/  HMMA.16816.F32 R4, R20, R24, R4 ;  /* 0x000000181404723c */ /* 0x000fe20000001804 */
[----:B------:R-:W-:-:S02]  /*5b370*/  IMAD.MOV.U32 R15, RZ, RZ, R24 ;  /* 0x000000ffff0f7224 */ /* 0x000fc400078e0018 */
[----:B------:R-:W-:Y:S01]  /*5b380*/  IMAD.MOV.U32 R14, RZ, RZ, R25 ;  /* 0x000000ffff0e7224 */ /* 0x000fe200078e0019 */
[----:B---3--:R-:W-:Y:S01]  /*5b390*/  STL.64 [R1+0x4540], R10 ;  /* 0x0045400a01007387 */ /* 0x008fe20000100a00 */
[----:B--2---:R0:W-:Y:S03]  /*5b3a0*/  STL.64 [R1+0x4538], R8 ;  /* 0x0045380801007387 */ /* 0x0041e60000100a00 */
[----:B0-----:R-:W2:Y:S01]  /*5b3b0*/  LDL.LU R8, [R1+0x90] ;  /* 0x0000900001087983 */ /* 0x001ea20000300800 */
[----:B------:R-:W2:Y:S02]  /*5b3c0*/  LDL.LU R9, [R1+0x94] ;  /* 0x0000940001097983 */ /* 0x000ea40000300800 */
[----:B------:R-:W2:Y:S11]  /*5b3d0*/  LDL.LU R10, [R1+0x98] ;  /* 0x00009800010a7983 */ /* 0x000eb60000300800 */
[----:B------:R-:W-:Y:S01]  /*5b3e0*/  @!UPT UIADD3 URZ, URZ, URZ, URZ ;  /* 0x0000003f3f3ff290 */ /* 0x000fe2000fffe03f */
[----:B------:R0:W-:Y:S01]  /*5b3f0*/  STL.64 [R1+0xc0], R4 ;  /* 0x0000c00401007387 */ /* 0x0001e20000100a00 */
[----:B------:R-:W-:Y:S04]  /*5b400*/  STL.64 [R1+0xc8], R6 ;  /* 0x0000c80601007387 */ /* 0x000fe80000100a00 */
[----:B0-----:R-:W3:Y:S01]  /*5b410*/  LDL.LU.64 R4, [R1+0x4580] ;  /* 0x0045800001047983 */ /* 0x001ee20000300a00 */
[----:B------:R-:W3:Y:S02]  /*5b420*/  LDL.LU.64 R26, [R1+0x4578] ;  /* 0x00457800011a7983 */ /* 0x000ee40000300a00 */
[----:B------:R-:W3:Y:S02]  /*5b430*/  LDL.LU.64 R24, [R1+0x4570] ;  /* 0x0045700001187983 */ /* 0x000ee40000300a00 */
[C---:B---3--:R-:W-:Y:S11]  /*5b440*/  HMMA.16816.F32 R24, R20.reuse, R4, R24 ;  /* 0x000000041418723c */ /* 0x048ff60000001818 */
[----:B------:R-:W-:Y:S11]  /*5b450*/  @!UPT UIADD3 URZ, URZ, URZ, URZ ;  /* 0x0000003f3f3ff290 */ /* 0x000ff6000fffe03f */
[----:B------:R-:W-:Y:S01]  /*5b460*/  @!UPT UIADD3 URZ, URZ, URZ, URZ ;  /* 0x0000003f3f3ff290 */ /* 0x000fe2000fffe03f */
[----:B------:R0:W-:Y:S01]  /*5b470*/  STL.64 [R1+0xb0], R24 ;  /* 0x0000b01801007387 */ /* 0x0001e20000100a00 */
[----:B------:R1:W-:Y:S03]  /*5b480*/  STL.64 [R1+0xb8], R26 ;  /* 0x0000b81a01007387 */ /* 0x0003e60000100a00 */
[----:B0-----:R-:W3:Y:S01]  /*5b490*/  LDL.LU.64 R24, [R1+0x4568] ;  /* 0x0045680001187983 */ /* 0x001ee20000300a00 */
[----:B-1----:R-:W-:Y:S02]  /*5b4a0*/  IMAD.MOV.U32 R26, RZ, RZ, R4 ;  /* 0x000000ffff1a7224 */ /* 0x002fe400078e0004 */
[----:B------:R-:W-:Y:S02]  /*5b4b0*/  IMAD.MOV.U32 R27, RZ, RZ, R5 ;  /* 0x000000ffff1b7224 */ /* 0x000fe400078e0005 */
[----:B------:R-:W2:Y:S01]  /*5b4c0*/  LDL.LU.64 R4, [R1+0x4560] ;  /* 0x0045600001047983 */ /* 0x000ea20000300a00 */
[----:B----4-:R-:W-:Y:S01]  /*5b4d0*/  IMAD.MOV.U32 R11, RZ, RZ, R29 ;  /* 0x000000ffff0b7224 */ /* 0x010fe200078e001d */
[----:B--2---:R-:W-:Y:S02]  /*5b4e0*/  HMMA.16816.F32 R20, R20, R4, R16 ;  /* 0x000000041414723c */ /* 0x004fe40000001810 */
[----:B------:R-:W2:Y:S01]  /*5b4f0*/  LDL.LU.64 R16, [R1+0x4558] ;  /* 0x0045580001107983 */ /* 0x000ea20000300a00 */
[----:B------:R-:W2:Y:S02]  /*5b500*/  LDL.LU.64 R6, [R1+0x4550] ;  /* 0x0045500001067983 */ /* 0x000ea40000300a00 */
[----:B------:R-:W2:Y:S11]  /*5b510*/  LDL.LU.64 R4, [R1+0x4548] ;  /* 0x0045480001047983 */ /* 0x000eb60000300a00 */
[----:B------:R-:W-:Y:S07]  /*5b520*/  @!UPT UIADD3 URZ, URZ, URZ, URZ ;  /* 0x0000003f3f3ff290 */ /* 0x000fee000fffe03f */
[----:B------:R-:W-:Y:S01]  /*5b530*/  STL.64 [R1+0xa0], R20 ;  /* 0x0000a01401007387 */ /* 0x000fe20000100a00 */
[----:B------:R-:W-:Y:S01]  /*5b540*/  STL.64 [R1+0xa8], R22 ;  /* 0x0000a81601007387 */ /* 0x000fe20000100a00 */
        /* <DEDUP_REMOVED lines=16> */
[----:B------:R-:W4:Y:S11]  /*5b650*/  LDL.LU.64 R8, [R1+0x4508] ;  /* 0x0045080001087983 */ /* 0x000f360000300a00 */
        /* <DEDUP_REMOVED lines=16> */
[----:B------:R0:W-:Y:S02]  /*5b760*/  STL [R1+0x58], R18 ;  /* 0x0000581201007387 */ /* 0x0001e40000100800 */
[----:B------:R-:W-:Y:S02]  /*5b770*/  IMAD.MOV.U32 R29, RZ, RZ, R19 ;  /* 0x000000ffff1d7224 */ /* 0x000fe400078e0013 */
[----:B0-----:R-:W4:Y:S01]  /*5b780*/  LDL.LU.64 R18, [R1+0x44e0] ;  /* 0x0044e00001127983 */ /* 0x001f220000300a00 */
[----:B------:R-:W4:Y:S02]  /*5b790*/  LDL.LU.64 R16, [R1+0x44d8] ;  /* 0x0044d80001107983 */ /* 0x000f240000300a00 */
[----:B------:R-:W-:Y:S02]  /*5b7a0*/  IMAD.MOV.U32 R20, RZ, RZ, R28 ;  /* 0x000000ffff147224 */ /* 0x000fe400078e001c */
[----:B------:R0:W-:Y:S02]  /*5b7b0*/  STL [R1+0x3c68], R29 ;  /* 0x003c681d01007387 */ /* 0x0001e40000100800 */
[----:B------:R-:W-:Y:S01]  /*5b7c0*/  IMAD.MOV.U32 R21, RZ, RZ, R0 ;  /* 0x000000ffff157224 */ /* 0x000fe200078e0000 */
[----:B0-----:R-:W3:Y:S01]  /*5b7d0*/  LDL R29, [R1+0x9d0] ;  /* 0x0009d000011d7983 */ /* 0x001ee20000100800 */
[----:B----4-:R-:W-:Y:S11]  /*5b7e0*/  HMMA.16816.F32 R16, R4, R8, R16 ;  /* 0x000000080410723c */ /* 0x010ff60000001810 */
[----:B------:R-:W-:Y:S11]  /*5b7f0*/  @!UPT UIADD3 URZ, URZ, URZ, URZ ;  /* 0x0000003f3f3ff290 */ /* 0x000ff6000fffe03f */
[----:B------:R-:W-:Y:S02]  /*5b800*/  @!UPT UIADD3 URZ, URZ, URZ, URZ ;  /* 0x0000003f3f3ff290 */ /* 0x000fe4000fffe03f */
[----:B------:R-:W-:Y:S02]  /*5b810*/  IMAD.MOV.U32 R28, RZ, RZ, R16 ;  /* 0x000000ffff1c7224 */ /* 0x000fe400078e0010 */
[----:B------:R-:W-:Y:S01]  /*5b820*/  IMAD.MOV.U32 R25, RZ, RZ, R17 ;  /* 0x000000ffff197224 */ /* 0x000fe200078e0011 */
[----:B------:R-:W4:Y:S01]  /*5b830*/  LDL.LU R16, [R1+0x500] ;  /* 0x0005000001107983 */ /* 0x000f220000300800 */
[----:B------:R-:W-:Y:S02]  /*5b840*/  IMAD.MOV.U32 R24, RZ, RZ, R18 ;  /* 0x000000ffff187224 */ /* 0x000fe400078e0012 */
[----:B------:R-:W4:Y:S02]  /*5b850*/  LDL.LU R17, [R1+0x504] ;  /* 0x0005040001117983 */ /* 0x000f240000300800 */
[----:B------:R-:W-:Y:S01]  /*5b860*/  IMAD.MOV.U32 R0, RZ, RZ, R19 ;  /* 0x000000ffff007224 */ /* 0x000fe200078e0013 */
[----:B------:R-:W2:Y:S01]  /*5b870*/  LDL.LU R18, [R1+0x508] ;  /* 0x0005080001127983 */ /* 0x000ea20000300800 */
[----:B------:R-:W2:Y:S03]  /*5b880*/  LDL.LU R19, [R1+0x50c] ;  /* 0x00050c0001137983 */ /* 0x000ea60000300800 */
[----:B--2---:R-:W-:Y:S01]  /*5b890*/  STL.64 [R1+0x43d8], R18 ;  /* 0x0043d81201007387 */ /* 0x004fe20000100a00 */
[----:B----4-:R0:W-:Y:S02]  /*5b8a0*/  STL.64 [R1+0x43d0], R16 ;  /* 0x0043d01001007387 */ /* 0x0101e40000100a00 */
        /* <DEDUP_REMOVED lines=9> */
[----:B------:R0:W-:Y:S01]  /*5b940*/  STL [R1+0x3c80], R24 ;  /* 0x003c801801007387 */ /* 0x0001e20000100800 */
[----:B------:R1:W-:Y:S03]  /*5b950*/  STL [R1+0x3c7c], R25 ;  /* 0x003c7c1901007387 */ /* 0x0003e60000100800 */
[----:B--2---:R2:W-:Y:S01]  /*5b960*/  STL.64 [R1+0x43b8], R26 ;  /* 0x0043b81a01007387 */ /* 0x0045e20000100a00 */
[----:B------:R-:W-:Y:S02]  /*5b970*/  STL [R1+0x3c70], R0 ;  /* 0x003c700001007387 */ /* 0x000fe40000100800 */
[----:B------:R-:W-:Y:S01]  /*5b980*/  STL [R1+0x3c6c], R28 ;  /* 0x003c6c1c01007387 */ /* 0x000fe20000100800 */
[----:B----4-:R-:W-:Y:S07]  /*5b990*/  HMMA.16816.F32 R20, R4, R20, R16 ;  /* 0x000000140414723c */ /* 0x010fee0000001810 */
[----:B------:R-:W-:-:S02]  /*5b9a0*/  IMAD.MOV.U32 R16, RZ, RZ, R15 ;  /* 0x000000ffff107224 */ /* 0x000fc400078e000f */
[----:B------:R-:W-:Y:S01]  /*5b9b0*/  IMAD.MOV.U32 R17, RZ, RZ, R14 ;  /* 0x000000ffff117224 */ /* 0x000fe200078e000e */
[----:B------:R-:W4:Y:S01]  /*5b9c0*/  LDL.LU R15, [R1+0x44c8] ;  /* 0x0044c800010f7983 */ /* 0x000f220000300800 */
[----:B------:R-:W3:Y:S03]  /*5b9d0*/  LDL.LU R14, [R1+0x44c4] ;  /* 0x0044c400010e7983 */ /* 0x000ee60000300800 */
[----:B------:R2:W-:Y:S01]  /*5b9e0*/  STL.64 [R1+0x4408], R16 ;  /* 0x0044081001007387 */ /* 0x0005e20000100a00 */
[----:B0-----:R-:W3:Y:S02]  /*5b9f0*/  LDL.LU R24, [R1+0x4f0] ;  /* 0x0004f00001187983 */ /* 0x001ee40000300800 */
[----:B-1----:R-:W3:Y:S02]  /*5ba00*/  LDL.LU R25, [R1+0x4f4] ;  /* 0x0004f40001197983 */ /* 0x002ee40000300800 */
[----:B--2---:R-:W2:Y:S01]  /*5ba10*/  LDL.LU R26, [R1+0x4f8] ;  /* 0x0004f800011a7983 */ /* 0x004ea20000300800 */
[----:B------:R-:W2:Y:S01]  /*5ba20*/  LDL.LU R27, [R1+0x4fc] ;  /* 0x0004fc00011b7983 */ /* 0x000ea20000300800 */
        /* <DEDUP_REMOVED lines=35> */
[----:B------:R-:W4:Y:S04]  /*5bc60*/  LDL.LU R11, [R1+0x44a8] ;  /* 0x0044a800010b7983 */ /* 0x000f280000300800 */
        /* <DEDUP_REMOVED lines=35> */
[----:B------:R-:W-:Y:S02]  /*5bea0*/  IMAD.MOV.U32 R12, RZ, RZ, R20 ;  /* 0x000000ffff0c7224 */ /* 0x000fe400078e0014 */
[----:B------:R-:W-:Y:S01]  /*5beb0*/  IMAD.MOV.U32 R13, RZ, RZ, R21 ;  /* 0x000000ffff0d7224 */ /* 0x000fe200078e0015 */
        /* <DEDUP_REMOVED lines=8> */
[----:B----4-:R0:W-:Y:S02]  /*5bf40*/  STL.64 [R1+0x4390], R14 ;  /* 0x0043900e01007387 */ /* 0x0101e40000100a00 */
[----:B------:R-:W-:Y:S01]  /*5bf50*/  STL [R1+0x4388], R13 ;  /* 0x0043880d01007387 */ /* 0x000fe20000100800 */
[----:B0-----:R-:W3:Y:S01]  /*5bf60*/  LDL.64 R14, [R1+0x8] ;  /* 0x00000800010e7983 */ /* 0x001ee20000100a00 */
[----:B------:R-:W-:-:S02]  /*5bf70*/  IMAD.MOV.U32 R9, RZ, RZ, R22 ;  /* 0x000000ffff097224 */ /* 0x000fc400078e0016 */
[----:B------:R-:W0:Y:S01]  /*5bf80*/  LDSM.16.MT88.4 R20, [R29+0x14080] ;  /* 0x014080001d14783b */ /* 0x000e220000004200 */
[----:B---3--:R1:W-:Y:S04]  /*5bf90*/  STL.64 [R1+0x43a8], R14 ;  /* 0x0043a80e01007387 */ /* 0x0083e80000100a00 */
[----:B-1----:R-:W3:Y:S01]  /*5bfa0*/  LDL.64 R14, [R1+0x18] ;  /* 0x00001800010e7983 */ /* 0x002ee20000100a00 */
[C---:B--2---:R-:W-:Y:S03]  /*5bfb0*/  HMMA.16816.F32 R16, R4.reuse, R16, R24 ;  /* 0x000000100410723c */ /* 0x044fe60000001818 */
[----:B---3--:R1:W-:Y:S04]  /*5bfc0*/  STL.64 [R1+0x43b0], R14 ;  /* 0x0043b00e01007387 */ /* 0x0083e80000100a00 */
[----:B-1----:R-:W2:Y:S01]  /*5bfd0*/  LDL.64 R14, [R1+0x28] ;  /* 0x00002800010e7983 */ /* 0x002ea20000100a00 */
[----:B------:R-:W-:Y:S02]  /*5bfe0*/  STL [R1+0x410c], R9 ;  /* 0x00410c0901007387 */ /* 0x000fe40000100800 */
[----:B0-----:R-:W-:Y:S02]  /*5bff0*/  STL.64 [R1+0x4298], R22 ;  /* 0x0042981601007387 */ /* 0x001fe40000100a00 */
[----:B------:R0:W-:Y:S02]  /*5c000*/  STL.64 [R1+0x4290], R20 ;  /* 0x0042901401007387 */ /* 0x0001e40000100a00 */
[----:B0-----:R-:W3:Y:S01]  /*5c010*/  LDL.LU.64 R20, [R1+0x160] ;  /* 0x0001600001147983 */ /* 0x001ee20000300a00 */
[----:B------:R-:W4:Y:S03]  /*5c020*/  LDL.64 R22, [R1+0x168] ;  /* 0x0001680001167983 */ /* 0x000f260000100a00 */
[----:B----4-:R-:W-:Y:S01]  /*5c030*/  STL [R1+0x42b4], R22 ;  /* 0x0042b41601007387 */ /* 0x010fe20000100800 */
[----:B------:R-:W-:Y:S02]  /*5c040*/  STL [R1+0x42b0], R23 ;  /* 0x0042b01701007387 */ /* 0x000fe40000100800 */
[----:B------:R-:W4:Y:S02]  /*5c050*/  LDL.LU.64 R26, [R1+0x4490] ;  /* 0x00449000011a7983 */ /* 0x000f240000300a00 */
[----:B------:R-:W4:Y:S01]  /*5c060*/  LDL.LU.64 R24, [R1+0x4488] ;  /* 0x0044880001187983 */ /* 0x000f220000300a00 */
        /* <DEDUP_REMOVED lines=55> */
[----:B------:R-:W2:Y:S02]  /*5c3e0*/  LDL.LU.64 R16, [R1+0x43c0] ;  /* 0x0043c00001107983 */ /* 0x000ea40000300a00 */
[----:B------:R-:W3:Y:S11]  /*5c3f0*/  LDL.LU R20, [R1+0x4e0] ;  /* 0x0004e00001147983 */ /* 0x000ef60000300800 */
[----:B------:R-:W-:Y:S08]  /*5c400*/  @!UPT UIADD3 URZ, URZ, URZ, URZ ;  /* 0x0000003f3f3ff290 */ /* 0x000ff0000fffe03f */
[----:B------:R0:W-:Y:S01]  /*5c410*/  STL.64 [R1+0x500], R4 ;  /* 0x0005000401007387 */ /* 0x0001e20000100a00 */
[----:B------:R1:W-:Y:S02]  /*5c420*/  STL.64 [R1+0x508], R6 ;  /* 0x0005080601007387 */ /* 0x0003e40000100a00 */
[----:B------:R-:W3:Y:S02]  /*5c430*/  LDL.LU R21, [R1+0x4e4] ;  /* 0x0004e40001157983 */ /* 0x000ee40000300800 */
[----:B------:R-:W3:Y:S01]  /*5c440*/  LDL.LU R22, [R1+0x4e8] ;  /* 0x0004e80001167983 */ /* 0x000ee20000300800 */
[----:B------:R-:W3:Y:S04]  /*5c450*/  LDL.LU R23, [R1+0x4ec] ;  /* 0x0004ec0001177983 */ /* 0x000ee80000300800 */
        /* <DEDUP_REMOVED lines=10> */
[----:B------:R-:W2:Y:S11]  /*5c500*/  LDL.LU R7, [R1+0x4dc] ;  /* 0x0004dc0001077983 */ /* 0x000eb60000300800 */
[----:B------:R-:W-:Y:S02]  /*5c510*/  @!UPT UIADD3 URZ, URZ, URZ, URZ ;  /* 0x0000003f3f3ff290 */ /* 0x000fe4000fffe03f */
[----:B------:R0:W-:Y:S01]  /*5c520*/  STL.64 [R1+0x4f0], R24 ;  /* 0x0004f01801007387 */ /* 0x0001e20000100a00 */
[----:B------:R1:W-:Y:S02]  /*5c530*/  STL.64 [R1+0x4f8], R26 ;  /* 0x0004f81a01007387 */ /* 0x0003e40000100a00 */
[----:B0-----:R-:W-:Y:S01]  /*5c540*/  IMAD.MOV.U32 R25, RZ, RZ, R14 ;  /* 0x000000ffff197224 */ /* 0x001fe200078e000e */
[----:B-1----:R-:W3:Y:S01]  /*5c550*/  LDL.LU.64 R26, [R1+0x43b8] ;  /* 0x0043b800011a7983 */ /* 0x002ee20000300a00 */
[----:B------:R-:W-:Y:S02]  /*5c560*/  IMAD.MOV.U32 R24, RZ, RZ, R15 ;  /* 0x000000ffff187224 */ /* 0x000fe400078e000f */
[----:B------:R-:W4:Y:S02]  /*5c570*/  LDL.LU.64 R14, [R1+0x43b0] ;  /* 0x0043b000010e7983 */ /* 0x000f240000300a00 */
[C---:B----4-:R-:W-:Y:S01]  /*5c580*/  HMMA.16816.F32 R20, R16.reuse, R14, R20 ;  /* 0x0000000e1014723c */ /* 0x050fe20000001814 */
[----:B------:R-:W-:Y:S11]  /*5c590*/  IMAD.MOV.U32 R8, RZ, RZ, R15 ;  /* 0x000000ffff087224 */ /* 0x000ff600078e000f */
[----:B------:R-:W-:Y:S11]  /*5c5a0*/  @!UPT UIADD3 URZ, URZ, URZ, URZ ;  /* 0x0000003f3f3ff290 */ /* 0x000ff6000fffe03f */
[----:B------:R-:W-:Y:S01]  /*5c5b0*/  STL.64 [R1+0x4e0], R20 ;  /* 0x0004e01401007387 */ /* 0x000fe20000100a00 */
[----:B------:R0:W-:Y:S02]  /*5c5c0*/  STL.64 [R1+0x4e8], R22 ;  /* 0x0004e81601007387 */ /* 0x0001e40000100a00 */
[----:B0-----:R-:W-:Y:S02]  /*5c5d0*/  IMAD.MOV.U32 R23, RZ, RZ, R14 ;  /* 0x000000ffff177224 */ /* 0x001fe400078e000e */
[----:B------:R-:W2:Y:S02]  /*5c5e0*/  LDL.LU.64 R14, [R1+0x43a8] ;  /* 0x0043a800010e7983 */ /* 0x000ea40000300a00 */
[----:B--2---:R-:W-:Y:S01]  /*5c5f0*/  HMMA.16816.F32 R4, R16, R14, R4 ;  /* 0x0000000e1004723c */ /* 0x004fe20000001804 */
[----:B------:R-:W-:Y:S02]  /*5c600*/  IMAD.MOV.U32 R22, RZ, RZ, R14 ;  /* 0x000000ffff167224 */ /* 0x000fe400078e000e */
[----:B------:R-:W-:Y:S11]  /*5c610*/  IMAD.MOV.U32 R12, RZ, RZ, R15 ;  /* 0x000000ffff0c7224 */ /* 0x000ff600078e000f */
[----:B------:R-:W-:Y:S09]  /*5c620*/  @!UPT UIADD3 URZ, URZ, URZ, URZ ;  /* 0x0000003f3f3ff290 */ /* 0x000ff2000fffe03f */
[----:B------:R-:W-:Y:S01]  /*5c630*/  STL.64 [R1+0x4d0], R4 ;  /* 0x0004d00401007387 */ /* 0x000fe20000100a00 */
[----:B------:R0:W-:Y:S03]  /*5c640*/  STL.64 [R1+0x4d8], R6 ;  /* 0x0004d80601007387 */ /* 0x0001e60000100a00 */
[----:B0-----:R-:W2:Y:S01]  /*5c650*/  LDL.LU.64 R6, [R1+0x43a0] ;  /* 0x0043a00001067983 */ /* 0x001ea20000300a00 */
[----:B------:R-:W2:Y:S02]  /*5c660*/  LDL.LU.64 R4, [R1+0x4398] ;  /* 0x0043980001047983 */ /* 0x000ea40000300a00 */
[----:B------:R-:W4:Y:S02]  /*5c670*/  LDL.LU.64 R14, [R1+0x4390] ;  /* 0x00439000010e7983 */ /* 0x000f240000300a00 */
[----:B------:R-:W2:Y:S01]  /*5c680*/  LDL.LU R13, [R1+0x4388] ;  /* 0x00438800010d7983 */ /* 0x000ea20000300800 */
[----:B------:R0:W-:Y:S01]  /*5c690*/  STL.64 [R1+0x4360], R22 ;  /* 0x0043601601007387 */ /* 0x0001e20000100a00 */
[----:B------:R-:W3:Y:S02]  /*5c6a0*/  LDL.LU R20, [R1+0x4c0] ;  /* 0x0004c00001147983 */ /* 0x000ee40000300800 */
[----:B0-----:R-:W-:-:S02]  /*5c6b0*/  IMAD.MOV.U32 R23, RZ, RZ, R3 ;  /* 0x000000ffff177224 */ /* 0x001fc400078e0003 */
[----:B----4-:R-:W-:Y:S02]  /*5c6c0*/  IMAD.MOV.U32 R21, RZ, RZ, R14 ;  /* 0x000000ffff157224 */ /* 0x010fe400078e000e */
[----:B------:R-:W-:Y:S01]  /*5c6d0*/  IMAD.MOV.U32 R22, RZ, RZ, R15 ;  /* 0x000000ffff167224 */ /* 0x000fe200078e000f */
[----:B------:R-:W2:Y:S01]  /*5c6e0*/  LDL.LU R14, [R1+0x4384] ;  /* 0x00438400010e7983 */ /* 0x000ea20000300800 */
[----:B------:R-:W2:Y:S05]  /*5c6f0*/  LDL.LU R15, [R1+0x4380] ;  /* 0x00438000010f7983 */ /* 0x000eaa0000300800 */
[----:B---3--:R-:W-:Y:S11]  /*5c700*/  HMMA.16816.F32 R20, R16, R26, R20 ;  /* 0x0000001a1014723c */ /* 0x008ff60000001814 */
[----:B------:R-:W-:Y:S11]  /*5c710*/  @!UPT UIADD3 URZ, URZ, URZ, URZ ;  /* 0x0000003f3f3ff290 */ /* 0x000ff6000fffe03f */
[----:B------:R-:W-:Y:S01]  /*5c720*/  @!UPT UIADD3 URZ, URZ, URZ, URZ ;  /* 0x0000003f3f3ff290 */ /* 0x000fe2000fffe03f */
[----:B------:R-:W-:Y:S01]  /*5c730*/  STL.64 [R1+0x4c0], R20 ;  /* 0x0004c01401007387 */ /* 0x000fe20000100a00 */
[----:B------:R-:W-:Y:S02]  /*5c740*/  STL [R1+0x4c8], R22 ;  /* 0x0004c81601007387 */ /* 0x000fe40000100800 */
[----:B------:R0:W-:Y:S02]  /*5c750*/  STL.64 [R1+0x4248], R26 ;  /* 0x0042481a01007387 */ /* 0x0001e40000100a00 */
[----:B------:R-:W-:Y:S01]  /*5c760*/  STL.64 [R1+0x42b8], R24 ;  /* 0x0042b81801007387 */ /* 0x000fe20000100a00 */
[----:B0-----:R-:W3:Y:S01]  /*5c770*/  LDL.64 R26, [R1+0x188] ;  /* 0x00018800011a7983 */ /* 0x001ee20000100a00 */
[----:B------:R-:W-:-:S03]  /*5c780*/  IMAD.MOV.U32 R3, RZ, RZ, R23 ;  /* 0x000000ffff037224 */ /* 0x000fc600078e0017 */
[----:B---3--:R0:W-:Y:S04]  /*5c790*/  STL.64 [R1+0x42c8], R26 ;  /* 0x0042c81a01007387 */ /* 0x0081e80000100a00 */
[----:B0-----:R-:W3:Y:S04]  /*5c7a0*/  LDL R26, [R1+0x198] ;  /* 0x00019800011a7983 */ /* 0x001ee80000100800 */
[----:B------:R-:W3:Y:S01]  /*5c7b0*/  LDL R27, [R1+0x19c] ;  /* 0x00019c00011b7983 */ /* 0x000ee20000100800 */
[----:B--2---:R-:W-:Y:S03]  /*5c7c0*/  HMMA.16816.F32 R4, R16, R14, R4 ;  /* 0x0000000e1004723c */ /* 0x004fe60000001804 */
[----:B---3--:R0:W-:Y:S01]  /*5c7d0*/  STL.64 [R1+0x42e0], R26 ;  /* 0x0042e01a01007387 */ /* 0x0081e20000100a00 */
[----:B------:R-:W-:Y:S03]  /*5c7e0*/  STL [R1+0x3b30], R3 ;  /* 0x003b300301007387 */ /* 0x000fe60000100800 */
[----:B0-----:R-:W2:Y:S04]  /*5c7f0*/  LDL.64 R26, [R1+0x1a8] ;  /* 0x0001a800011a7983 */ /* 0x001ea80000100a00 */
[----:B--2---:R0:W-:Y:S11]  /*5c800*/  STL.64 [R1+0x42f8], R26 ;  /* 0x0042f81a01007387 */ /* 0x0041f60000100a00 */
[----:B------:R-:W-:Y:S01]  /*5c810*/  @!UPT UIADD3 URZ, URZ, URZ, URZ ;  /* 0x0000003f3f3ff290 */ /* 0x000fe2000fffe03f */
[----:B------:R-:W-:Y:S02]  /*5c820*/  STL.64 [R1+0x4b0], R4 ;  /* 0x0004b00401007387 */ /* 0x000fe40000100a00 */
[----:B------:R-:W-:Y:S01]  /*5c830*/  STL.64 [R1+0x4b8], R6 ;  /* 0x0004b80601007387 */ /* 0x000fe20000100a00 */
[----:B0-----:R-:W2:Y:S04]  /*5c840*/  LDL R26, [R1+0x1b8] ;  /* 0x0001b800011a7983 */ /* 0x001ea80000100800 */
[----:B------:R-:W2:Y:S04]  /*5c850*/  LDL R27, [R1+0x1bc] ;  /* 0x0001bc00011b7983 */ /* 0x000ea80000100800 */
[----:B--2---:R-:W-:Y:S01]  /*5c860*/  STL.64 [R1+0x4310], R26 ;  /* 0x0043101a01007387 */ /* 0x004fe20000100a00 */
[----:B------:R-:W-:Y:S02]  /*5c870*/  STL.64 [R1+0x4240], R14 ;  /* 0x0042400e01007387 */ /* 0x000fe40000100a00 */
[----:B------:R-:W-:Y:S02]  /*5c880*/  STL [R1+0x4238], R13 ;  /* 0x0042380d01007387 */ /* 0x000fe40000100800 */
[----:B------:R0:W-:Y:S02]  /*5c890*/  STL [R1+0x42c0], R12 ;  /* 0x0042c00c01007387 */ /* 0x0001e40000100800 */
[----:B0-----:R-:W2:Y:S01]  /*5c8a0*/  LDL.LU R12, [R1+0x7c0] ;  /* 0x0007c000010c7983 */ /* 0x001ea20000300800 */
[----:B------:R-:W2:Y:S02]  /*5c8b0*/  LDL.LU R13, [R1+0x7c4] ;  /* 0x0007c400010d7983 */ /* 0x000ea40000300800 */
[----:B------:R-:W3:Y:S02]  /*5c8c0*/  LDL.LU R14, [R1+0x7c8] ;  /* 0x0007c800010e7983 */ /* 0x000ee40000300800 */
[----:B------:R-:W3:Y:S01]  /*5c8d0*/  LDL.LU R15, [R1+0x7cc] ;  /* 0x0007cc00010f7983 */ /* 0x000ee20000300800 */
[----:B------:R-:W4:Y:S04]  /*5c8e0*/  LDL.64 R26, [R1+0x1c8] ;  /* 0x0001c800011a7983 */ /* 0x000f280000100a00 */
[----:B----4-:R-:W-:Y:S01]  /*5c8f0*/  STL.64 [R1+0x4328], R26 ;  /* 0x0043281a01007387 */ /* 0x010fe20000100a00 */
[----:B---3--:R0:W-:Y:S02]  /*5c900*/  STL.64 [R1+0x42d8], R14 ;  /* 0x0042d80e01007387 */ /* 0x0081e40000100a00 */
[----:B--2---:R1:W-:Y:S02]  /*5c910*/  STL.64 [R1+0x42d0], R12 ;  /* 0x0042d00c01007387 */ /* 0x0043e40000100a00 */
[----:B0-----:R-:W-:Y:S01]  /*5c920*/  IMAD.MOV.U32 R14, RZ, RZ, R10 ;  /* 0x000000ffff0e7224 */ /* 0x001fe200078e000a */
[----:B-1----:R-:W2:Y:S01]  /*5c930*/  LDL.LU R12, [R1+0x7d0] ;  /* 0x0007d000010c7983 */ /* 0x002ea20000300800 */
[----:B------:R-:W2:Y:S02]  /*5c940*/  LDL.LU R13, [R1+0x7d4] ;  /* 0x0007d400010d7983 */ /* 0x000ea40000300800 */
[----:B------:R-:W3:Y:S02]  /*5c950*/  LDL.LU R10, [R1+0x437c] ;  /* 0x00437c00010a7983 */ /* 0x000ee40000300800 */
[----:B------:R-:W-:-:S02]  /*5c960*/  IMAD.MOV.U32 R15, RZ, RZ, R11 ;  /* 0x000000ffff0f7224 */ /* 0x000fc400078e000b */
[----:B------:R-:W4:Y:S01]  /*5c970*/  LDL.LU R11, [R1+0x4378] ;  /* 0x00437800010b7983 */ /* 0x000f220000300800 */
[----:B------:R-:W2:Y:S02]  /*5c980*/  LDL R26, [R1+0x1d8] ;  /* 0x0001d800011a7983 */ /* 0x000ea40000100800 */
[----:B------:R-:W2:Y:S02]  /*5c990*/  LDL R27, [R1+0x1dc] ;  /* 0x0001dc00011b7983 */ /* 0x000ea40000100800 */
[----:B------:R-:W3:Y:S01]  /*5c9a0*/  LDL.LU R4, [R1+0x4a0] ;  /* 0x0004a00001047983 */ /* 0x000ee20000300800 */
[----:B------:R-:W3:Y:S01]  /*5c9b0*/  LDL.LU R5, [R1+0x4a4] ;  /* 0x0004a40001057983 */ /* 0x000ee20000300800 */
[----:B------:R-:W3:Y:S02]  /*5c9c0*/  LDL.LU R6, [R1+0x4a8] ;  /* 0x0004a80001067983 */ /* 0x000ee40000300800 */
[----:B------:R-:W3:Y:S01]  /*5c9d0*/  LDL.LU R7, [R1+0x4ac] ;  /* 0x0004ac0001077983 */ /* 0x000ee20000300800 */
[----:B--2---:R0:W-:Y:S04]  /*5c9e0*/  STL.64 [R1+0x4340], R26 ;  /* 0x0043401a01007387 */ /* 0x0041e80000100a00 */
[----:B0-----:R-:W2:Y:S04]  /*5c9f0*/  LDL.64 R26, [R1+0x1e8] ;  /* 0x0001e800011a7983 */ /* 0x001ea80000100a00 */
[----:B--2---:R-:W-:Y:S01]  /*5ca00*/  STL.64 [R1+0x4358], R26 ;  /* 0x0043581a01007387 */ /* 0x004fe20000100a00 */
[----:B------:R-:W-:Y:S02]  /*5ca10*/  STL.64 [R1+0x42f0], R14 ;  /* 0x0042f00e01007387 */ /* 0x000fe40000100a00 */
[----:B------:R0:W-:Y:S02]  /*5ca20*/  STL.64 [R1+0x42e8], R12 ;  /* 0x0042e80c01007387 */ /* 0x0001e40000100a00 */
        /* <DEDUP_REMOVED lines=8> */
[----:B------:R-:W3:Y:S04]  /*5cab0*/  LDL.64 R26, [R1+0x38] ;  /* 0x00003800011a7983 */ /* 0x000ee80000100a00 */
[----:B--2---:R-:W-:Y:S01]  /*5cac0*/  STL.64 [R1+0x4308], R14 ;  /* 0x0043080e01007387 */ /* 0x004fe20000100a00 */
[----:B------:R0:W-:Y:S03]  /*5cad0*/  STL.64 [R1+0x4300], R12 ;  /* 0x0043000c01007387 */ /* 0x0001e60000100a00 */
[----:B0-----:R-:W2:Y:S01]  /*5cae0*/  LDL.LU R12, [R1+0x7f0] ;  /* 0x0007f000010c7983 */ /* 0x001ea20000300800 */
[----:B------:R-:W2:Y:S02]  /*5caf0*/  LDL.LU R13, [R1+0x7f4] ;  /* 0x0007f400010d7983 */ /* 0x000ea40000300800 */
[----:B----4-:R-:W-:-:S02]  /*5cb00*/  IMAD.MOV.U32 R14, RZ, RZ, R11 ;  /* 0x000000ffff0e7224 */ /* 0x010fc400078e000b */
[----:B---3--:R-:W-:Y:S01]  /*5cb10*/  IMAD.MOV.U32 R15, RZ, RZ, R10 ;  /* 0x000000ffff0f7224 */ /* 0x008fe200078e000a */
[----:B------:R-:W3:Y:S01]  /*5cb20*/  LDL.LU R11, [R1+0x4374] ;  /* 0x00437400010b7983 */ /* 0x000ee20000300800 */
[----:B------:R-:W4:Y:S03]  /*5cb30*/  LDL.LU R10, [R1+0x4370] ;  /* 0x00437000010a7983 */ /* 0x000f260000300800 */
[----:B------:R-:W-:Y:S04]  /*5cb40*/  STL.64 [R1+0x4320], R14 ;  /* 0x0043200e01007387 */ /* 0x000fe80000100a00 */
[----:B--2---:R0:W-:Y:S04]  /*5cb50*/  STL.64 [R1+0x4318], R12 ;  /* 0x0043180c01007387 */ /* 0x0041e80000100a00 */
[----:B0-----:R-:W2:Y:S01]  /*5cb60*/  LDL.LU R12, [R1+0x800] ;  /* 0x00080000010c7983 */ /* 0x001ea20000300800 */
[----:B------:R-:W2:Y:S02]  /*5cb70*/  LDL.LU R13, [R1+0x804] ;  /* 0x00080400010d7983 */ /* 0x000ea40000300800 */
[----:B------:R-:W2:Y:S02]  /*5cb80*/  LDL.LU R14, [R1+0x808] ;  /* 0x00080800010e7983 */ /* 0x000ea40000300800 */
[----:B------:R-:W2:Y:S02]  /*5cb90*/  LDL.LU R15, [R1+0x80c] ;  /* 0x00080c00010f7983 */ /* 0x000ea40000300800 */
[----:B--2---:R4:W-:Y:S01]  /*5cba0*/  STL.64 [R1+0x4338], R14 ;  /* 0x0043380e01007387 */ /* 0x0049e20000100a00 */
[----:B------:R0:W-:Y:S02]  /*5cbb0*/  STL.64 [R1+0x4330], R12 ;  /* 0x0043300c01007387 */ /* 0x0001e40000100a00 */
[----:B----4-:R-:W-:Y:S01]  /*5cbc0*/  IMAD.MOV.U32 R14, RZ, RZ, R10 ;  /* 0x000000ffff0e7224 */ /* 0x010fe200078e000a */
[----:B0-----:R-:W2:Y:S01]  /*5cbd0*/  LDL.LU R12, [R1+0x810] ;  /* 0x00081000010c7983 */ /* 0x001ea20000300800 */
[----:B------:R-:W2:Y:S02]  /*5cbe0*/  LDL.LU R13, [R1+0x814] ;  /* 0x00081400010d7983 */ /* 0x000ea40000300800 */
[----:B------:R-:W4:Y:S02]  /*5cbf0*/  LDL.LU R10, [R1+0x436c] ;  /* 0x00436c00010a7983 */ /* 0x000f240000300800 */
[----:B---3--:R-:W-:-:S02]  /*5cc00*/  IMAD.MOV.U32 R15, RZ, RZ, R11 ;  /* 0x000000ffff0f7224 */ /* 0x008fc400078e000b */
[----:B------:R-:W4:Y:S03]  /*5cc10*/  LDL.LU R11, [R1+0x4368] ;  /* 0x00436800010b7983 */ /* 0x000f260000300800 */
[----:B------:R-:W-:Y:S01]  /*5cc20*/  STL.64 [R1+0x4350], R14 ;  /* 0x0043500e01007387 */ /* 0x000fe20000100a00 */
[C---:B------:R-:W-:Y:S08]  /*5cc30*/  HMMA.16816.F32 R20, R16.reuse, R26, R20 ;  /* 0x0000001a1014723c */ /* 0x040ff00000001814 */
[----:B----4-:R-:W-:Y:S01]  /*5cc40*/  HMMA.16816.F32 R4, R16, R10, R4 ;  /* 0x0000000a1004723c */ /* 0x010fe20000001804 */
[----:B--2---:R0:W-:Y:S04]  /*5cc50*/  STL.64 [R1+0x4348], R12 ;  /* 0x0043480c01007387 */ /* 0x0041e80000100a00 */
[----:B0-----:R-:W2:Y:S01]  /*5cc60*/  LDL.LU R12, [R1+0x820] ;  /* 0x00082000010c7983 */ /* 0x001ea20000300800 */
[----:B------:R-:W2:Y:S02]  /*5cc70*/  LDL.LU R13, [R1+0x824] ;  /* 0x00082400010d7983 */ /* 0x000ea40000300800 */
[----:B------:R-:W2:Y:S02]  /*5cc80*/  LDL.LU R14, [R1+0x828] ;  /* 0x00082800010e7983 */ /* 0x000ea40000300800 */
[----:B------:R-:W2:Y:S11]  /*5cc90*/  LDL.LU R15, [R1+0x82c] ;  /* 0x00082c00010f7983 */ /* 0x000eb60000300800 */
[----:B------:R-:W-:Y:S02]  /*5cca0*/  @!UPT UIADD3 URZ, URZ, URZ, URZ ;  /* 0x0000003f3f3ff290 */ /* 0x000fe4000fffe03f */
[----:B------:R-:W-:Y:S01]  /*5ccb0*/  STL.64 [R1+0x4a0], R4 ;  /* 0x0004a00401007387 */ /* 0x000fe20000100a00 */
[----:B------:R-:W-:Y:S02]  /*5ccc0*/  STL.64 [R1+0x4a8], R6 ;  /* 0x0004a80601007387 */ /* 0x000fe40000100a00 */
[----:B------:R-:W0:Y:S04]  /*5ccd0*/  LDSM.16.MT88.4 R4, [R29+0x14100] ;  /* 0x014100001d04783b */ /* 0x000e280000004200 */
[----:B------:R-:W-:Y:S01]  /*5cce0*/  STL [R1+0x42a8], R29 ;  /* 0x0042a81d01007387 */ /* 0x000fe20000100800 */
[----:B0-----:R0:W-:Y:S01]  /*5ccf0*/  STL.64 [R1+0x4168], R6 ;  /* 0x0041680601007387 */ /* 0x0011e20000100a00 */
[----:B------:R-:W-:Y:S03]  /*5cd00*/  STL.64 [R1+0x4160], R4 ;  /* 0x0041600401007387 */ /* 0x000fe60000100a00 */
[----:B0-----:R-:W3:Y:S04]  /*5cd10*/  LDL R6, [R1+0x178] ;  /* 0x0001780001067983 */ /* 0x001ee80000100800 */
[----:B------:R-:W3:Y:S01]  /*5cd20*/  LDL R7, [R1+0x17c] ;  /* 0x00017c0001077983 */ /* 0x000ee20000100800 */
[----:B------:R0:W-:Y:S02]  /*5cd30*/  STL.64 [R1+0x8e0], R20 ;  /* 0x0008e01401007387 */ /* 0x0001e40000100a00 */
[----:B------:R1:W-:Y:S02]  /*5cd40*/  STL.64 [R1+0x8e8], R22 ;  /* 0x0008e81601007387 */ /* 0x0003e40000100a00 */
[----:B0-----:R-:W-:Y:S01]  /*5cd50*/  IMAD.MOV.U32 R21, RZ, RZ, R26 ;  /* 0x000000ffff157224 */ /* 0x001fe200078e001a */
[----:B-1----:R-:W4:Y:S01]  /*5cd60*/  LDL.LU.64 R22, [R1+0x4360] ;  /* 0x0043600001167983 */ /* 0x002f220000300a00 */
[----:B------:R-:W-:-:S02]  /*5cd70*/  IMAD.MOV.U32 R20, RZ, RZ, R27 ;  /* 0x000000ffff147224 */ /* 0x000fc400078e001b */
        /* <DEDUP_REMOVED lines=52> */
[----:B------:R0:W-:Y:S01]  /*5d0c0*/  STL.64 [R1+0x870], R12 ;  /* 0x0008700c01007387 */ /* 0x0001e20000100a00 */
[----:B------:R1:W-:Y:S03]  /*5d0d0*/  STL.64 [R1+0x878], R14 ;  /* 0x0008780e01007387 */ /* 0x0003e60000100a00 */
[----:B0-----:R-:W2:Y:S01]  /*5d0e0*/  LDL.LU R12, [R1+0x42c0] ;  /* 0x0042c000010c7983 */ /* 0x001ea20000300800 */
[----:B------:R-:W-:Y:S02]  /*5d0f0*/  IMAD.MOV.U32 R9, RZ, RZ, R26 ;  /* 0x000000ffff097224 */ /* 0x000fe400078e001a */
[----:B------:R-:W-:Y:S02]  /*5d100*/  IMAD.MOV.U32 R5, RZ, RZ, R27 ;  /* 0x000000ffff057224 */ /* 0x000fe400078e001b */
[----:B----4-:R-:W-:Y:S01]  /*5d110*/  IMAD.MOV.U32 R26, RZ, RZ, R22 ;  /* 0x000000ffff1a7224 */ /* 0x010fe200078e0016 */
[----:B------:R-:W4:Y:S01]  /*5d120*/  LDL.LU.64 R24, [R1+0x42b8] ;  /* 0x0042b80001187983 */ /* 0x000f220000300a00 */
[----:B------:R-:W3:Y:S02]  /*5d130*/  LDL.LU R22, [R1+0x42b4] ;  /* 0x0042b40001167983 */ /* 0x000ee40000300800 */
[----:B--2---:R-:W-:-:S05]  /*5d140*/  IMAD.MOV.U32 R27, RZ, RZ, R12 ;  /* 0x000000ffff1b7224 */ /* 0x004fca00078e000c */
[----:B------:R0:W-:Y:S01]  /*5d150*/  STL.64 [R1+0x4260], R26 ;  /* 0x0042601a01007387 */ /* 0x0001e20000100a00 */
[----:B------:R-:W2:Y:S02]  /*5d160*/  LDL.LU R12, [R1+0x450] ;  /* 0x00045000010c7983 */ /* 0x000ea40000300800 */
[----:B------:R-:W2:Y:S02]  /*5d170*/  LDL.LU R13, [R1+0x454] ;  /* 0x00045400010d7983 */ /* 0x000ea40000300800 */
[----:B-1----:R-:W2:Y:S01]  /*5d180*/  LDL.LU R14, [R1+0x458] ;  /* 0x00045800010e7983 */ /* 0x002ea20000300800 */
[----:B------:R-:W2:Y:S01]  /*5d190*/  LDL.LU R15, [R1+0x45c] ;  /* 0x00045c00010f7983 */ /* 0x000ea20000300800 */
[----:B0-----:R-:W-:Y:S02]  /*5d1a0*/  IMAD.MOV.U32 R26, RZ, RZ, R23 ;  /* 0x000000ffff1a7224 */ /* 0x001fe400078e0017 */
        /* <DEDUP_REMOVED lines=10> */
[----:B----4-:R-:W-:-:S02]  /*5d250*/  IMAD.MOV.U32 R26, RZ, RZ, R25 ;  /* 0x000000ffff1a7224 */ /* 0x010fc400078e0019 */
[----:B------:R-:W-:-:S05]  /*5d260*/  IMAD.MOV.U32 R27, RZ, RZ, R24 ;  /* 0x000000ffff1b7224 */ /* 0x000fca00078e0018 */
[----:B------:R0:W-:Y:S01]  /*5d270*/  STL.64 [R1+0x42a0], R26 ;  /* 0x0042a01a01007387 */ /* 0x0001e20000100a00 */
[----:B------:R-:W4:Y:S02]  /*5d280*/  LDL.LU R24, [R1+0x490] ;  /* 0x0004900001187983 */ /* 0x000f240000300800 */
[----:B------:R-:W4:Y:S01]  /*5d290*/  LDL.LU R25, [R1+0x494] ;  /* 0x0004940001197983 */ /* 0x000f220000300800 */
[----:B0-----:R-:W4:Y:S01]  /*5d2a0*/  LDL.LU R26, [R1+0x498] ;  /* 0x00049800011a7983 */ /* 0x001f220000300800 */
[----:B------:R-:W4:Y:S03]  /*5d2b0*/  LDL.LU R27, [R1+0x49c] ;  /* 0x00049c00011b7983 */ /* 0x000f260000300800 */
        /* <DEDUP_REMOVED lines=12> */
[----:B------:R-:W-:Y:S01]  /*5d380*/  STL.64 [R1+0x4230], R10 ;  /* 0x0042300a01007387 */ /* 0x000fe20000100a00 */
[----:B---3--:R0:W-:Y:S03]  /*5d390*/  STL.64 [R1+0x4228], R8 ;  /* 0x0042280801007387 */ /* 0x0081e60000100a00 */
[----:B0-----:R-:W3:Y:S01]  /*5d3a0*/  LDL.LU R8, [R1+0x7b0] ;  /* 0x0007b00001087983 */ /* 0x001ee20000300800 */
[----:B------:R-:W3:Y:S02]  /*5d3b0*/  LDL.LU R9, [R1+0x7b4] ;  /* 0x0007b40001097983 */ /* 0x000ee40000300800 */
[----:B------:R-:W3:Y:S02]  /*5d3c0*/  LDL.LU R10, [R1+0x7b8] ;  /* 0x0007b800010a7983 */ /* 0x000ee40000300800 */
[----:B------:R-:W3:Y:S02]  /*5d3d0*/  LDL.LU R11, [R1+0x7bc] ;  /* 0x0007bc00010b7983 */ /* 0x000ee40000300800 */
[C---:B---3--:R-:W-:Y:S11]  /*5d3e0*/  HMMA.16816.F32 R8, R16.reuse, R6, R8 ;  /* 0x000000061008723c */ /* 0x048ff60000001808 */
[----:B------:R-:W-:Y:S11]  /*5d3f0*/  @!UPT UIADD3 URZ, URZ, URZ, URZ ;  /* 0x0000003f3f3ff290 */ /* 0x000ff6000fffe03f */
[----:B------:R-:W-:Y:S01]  /*5d400*/  @!UPT UIADD3 URZ, URZ, URZ, URZ ;  /* 0x0000003f3f3ff290 */ /* 0x000fe2000fffe03f */
[----:B------:R0:W-:Y:S01]  /*5d410*/  STL.64 [R1+0x860], R8 ;  /* 0x0008600801007387 */ /* 0x0001e20000100a00 */
[----:B------:R1:W-:Y:S03]  /*5d420*/  STL.64 [R1+0x868], R10 ;  /* 0x0008680a01007387 */ /* 0x0003e60000100a00 */
[----:B0-----:R-:W3:Y:S01]  /*5d430*/  LDL.LU R8, [R1+0x440] ;  /* 0x0004400001087983 */ /* 0x001ee20000300800 */
[----:B------:R-:W3:Y:S02]  /*5d440*/  LDL.LU R9, [R1+0x444] ;  /* 0x0004440001097983 */ /* 0x000ee40000300800 */
[----:B-1----:R-:W3:Y:S02]  /*5d450*/  LDL.LU R10, [R1+0x448] ;  /* 0x00044800010a7983 */ /* 0x002ee40000300800 */
[----:B------:R-:W3:Y:S01]  /*5d460*/  LDL.LU R11, [R1+0x44c] ;  /* 0x00044c00010b7983 */ /* 0x000ee20000300800 */
[----:B------:R-:W-:Y:S01]  /*5d470*/  STL.64 [R1+0x4178], R6 ;  /* 0x0041780601007387 */ /* 0x000fe20000100a00 */
[----:B------:R0:W-:Y:S03]  /*5d480*/  STL.64 [R1+0x41f0], R4 ;  /* 0x0041f00401007387 */ /* 0x0001e60000100a00 */
[----:B0-----:R-:W2:Y:S01]  /*5d490*/  LDL.LU R4, [R1+0x780] ;  /* 0x0007800001047983 */ /* 0x001ea20000300800 */
[----:B------:R-:W2:Y:S02]  /*5d4a0*/  LDL.LU R5, [R1+0x784] ;  /* 0x0007840001057983 */ /* 0x000ea40000300800 */
[----:B------:R-:W2:Y:S02]  /*5d4b0*/  LDL.LU R6, [R1+0x788] ;  /* 0x0007880001067983 */ /* 0x000ea40000300800 */
[----:B------:R-:W2:Y:S01]  /*5d4c0*/  LDL.LU R7, [R1+0x78c] ;  /* 0x00078c0001077983 */ /* 0x000ea20000300800 */
[----:B----4-:R-:W-:Y:S01]  /*5d4d0*/  HMMA.16816.F32 R16, R16, R22, R24 ;  /* 0x000000161010723c */ /* 0x010fe20000001818 */
[----:B--2---:R0:W-:Y:S01]  /*5d4e0*/  STL.64 [R1+0x4200], R6 ;  /* 0x0042000601007387 */ /* 0x0041e20000100a00 */
[----:B------:R1:W-:Y:S02]  /*5d4f0*/  STL.64 [R1+0x41f8], R4 ;  /* 0x0041f80401007387 */ /* 0x0003e40000100a00 */
[----:B0-----:R-:W-:-:S02]  /*5d500*/  IMAD.MOV.U32 R6, RZ, RZ, R29 ;  /* 0x000000ffff067224 */ /* 0x001fc400078e001d */
[----:B------:R-:W-:Y:S01]  /*5d510*/  IMAD.MOV.U32 R7, RZ, RZ, R28 ;  /* 0x000000ffff077224 */ /* 0x000fe200078e001c */
[----:B------:R-:W2:Y:S01]  /*5d520*/  LDL.LU R29, [R1+0x42a8] ;  /* 0x0042a800011d7983 */ /* 0x000ea20000300800 */
[----:B-1----:R-:W-:-:S03]  /*5d530*/  IMAD.MOV.U32 R5, RZ, RZ, R22 ;  /* 0x000000ffff057224 */ /* 0x002fc600078e0016 */
[----:B------:R0:W-:Y:S01]  /*5d540*/  STL.64 [R1+0x4210], R6 ;  /* 0x0042100601007387 */ /* 0x0001e20000100a00 */
[----:B------:R-:W4:Y:S11]  /*5d550*/  LDL.LU.64 R26, [R1+0x42a0] ;  /* 0x0042a000011a7983 */ /* 0x000f360000300a00 */
[----:B------:R1:W-:Y:S02]  /*5d560*/  STL.64 [R1+0x490], R16 ;  /* 0x0004901001007387 */ /* 0x0003e40000100a00 */
[----:B------:R-:W-:Y:S01]  /*5d570*/  IMAD.MOV.U32 R4, RZ, RZ, R23 ;  /* 0x000000ffff047224 */ /* 0x000fe200078e0017 */
[----:B------:R1:W-:Y:S01]  /*5d580*/  STL.64 [R1+0x498], R18 ;  /* 0x0004981201007387 */ /* 0x0003e20000100a00 */
[----:B------:R-:W4:Y:S02]  /*5d590*/  LDL.LU.64 R22, [R1+0x4298] ;  /* 0x0042980001167983 */ /* 0x000f240000300a00 */
[----:B0-----:R-:W-:-:S02]  /*5d5a0*/  IMAD.MOV.U32 R6, RZ, RZ, R21 ;  /* 0x000000ffff067224 */ /* 0x001fc400078e0015 */
[----:B------:R-:W-:Y:S02]  /*5d5b0*/  IMAD.MOV.U32 R7, RZ, RZ, R20 ;  /* 0x000000ffff077224 */ /* 0x000fe400078e0014 */
[----:B------:R-:W4:Y:S01]  /*5d5c0*/  LDL.LU.64 R20, [R1+0x4290] ;  /* 0x0042900001147983 */ /* 0x000f220000300a00 */
[----:B-1----:R-:W2:Y:S02]  /*5d5d0*/  LDL.LU R16, [R1+0x430] ;  /* 0x0004300001107983 */ /* 0x002ea40000300800 */
[----:B------:R-:W2:Y:S02]  /*5d5e0*/  LDL.LU R17, [R1+0x434] ;  /* 0x0004340001117983 */ /* 0x000ea40000300800 */
[----:B------:R-:W2:Y:S01]  /*5d5f0*/  LDL.LU R18, [R1+0x438] ;  /* 0x0004380001127983 */ /* 0x000ea20000300800 */
[----:B------:R-:W2:Y:S01]  /*5d600*/  LDL.LU R19, [R1+0x43c] ;  /* 0x00043c0001137983 */ /* 0x000ea20000300800 */
        /* <DEDUP_REMOVED lines=21> */
[C---:B----4-:R-:W-:Y:S11]  /*5d760*/  HMMA.16816.F32 R12, R20.reuse, R26, R12 ;  /* 0x0000001a140c723c */ /* 0x050ff6000000180c */
[----:B------:R-:W-:Y:S11]  /*5d770*/  @!UPT UIADD3 URZ, URZ, URZ, URZ ;  /* 0x0000003f3f3ff290 */ /* 0x000ff6000fffe03f */
[----:B------:R-:W-:Y:S01]  /*5d780*/  @!UPT UIADD3 URZ, URZ, URZ, URZ ;  /* 0x0000003f3f3ff290 */ /* 0x000fe2000fffe03f */
[----:B------:R-:W-:Y:S01]  /*5d790*/  STL.64 [R1+0x450], R12 ;  /* 0x0004500c01007387 */ /* 0x000fe20000100a00 */
[----:B------:R0:W-:Y:S03]  /*5d7a0*/  STL.64 [R1+0x458], R14 ;  /* 0x0004580e01007387 */ /* 0x0001e60000100a00 */
[----:B0-----:R-:W3:Y:S01]  /*5d7b0*/  LDL.LU.64 R14, [R1+0x4240] ;  /* 0x00424000010e7983 */ /* 0x001ee20000300a00 */
[----:B------:R-:W4:Y:S02]  /*5d7c0*/  LDL.LU R13, [R1+0x4238] ;  /* 0x00423800010d7983 */ /* 0x000f240000300800 */
[----:B------:R0:W-:Y:S02]  /*5d7d0*/  STL.64 [R1+0x4208], R26 ;  /* 0x0042081a01007387 */ /* 0x0001e40000100a00 */
[----:B------:R-:W2:Y:S01]  /*5d7e0*/  LDL.LU R24, [R1+0x790] ;  /* 0x0007900001187983 */ /* 0x000ea20000300800 */
[----:B------:R-:W2:Y:S04]  /*5d7f0*/  LDL.LU R25, [R1+0x794] ;  /* 0x0007940001197983 */ /* 0x000ea80000300800 */
[----:B0-----:R-:W2:Y:S01]  /*5d800*/  LDL.LU R26, [R1+0x798] ;  /* 0x00079800011a7983 */ /* 0x001ea20000300800 */
[----:B------:R-:W2:Y:S01]  /*5d810*/  LDL.LU R27, [R1+0x79c] ;  /* 0x00079c00011b7983 */ /* 0x000ea20000300800 */
[C---:B---3--:R-:W-:Y:S02]  /*5d820*/  HMMA.16816.F32 R8, R20.reuse, R14, R8 ;  /* 0x0000000e1408723c */ /* 0x048fe40000001808 */
[----:B--2---:R-:W-:Y:S01]  /*5d830*/  STL.64 [R1+0x4220], R26 ;  /* 0x0042201a01007387 */ /* 0x004fe20000100a00 */
[----:B------:R0:W-:Y:S03]  /*5d840*/  STL.64 [R1+0x4218], R24 ;  /* 0x0042181801007387 */ /* 0x0001e60000100a00 */
[----:B0-----:R-:W2:Y:S01]  /*5d850*/  LDL.LU R24, [R1+0x7a0] ;  /* 0x0007a00001187983 */ /* 0x001ea20000300800 */
[----:B------:R-:W2:Y:S02]  /*5d860*/  LDL.LU R25, [R1+0x7a4] ;  /* 0x0007a40001197983 */ /* 0x000ea40000300800 */
[----:B------:R-:W2:Y:S02]  /*5d870*/  LDL.LU R26, [R1+0x7a8] ;  /* 0x0007a800011a7983 */ /* 0x000ea40000300800 */
[----:B------:R-:W2:Y:S11]  /*5d880*/  LDL.LU R27, [R1+0x7ac] ;  /* 0x0007ac00011b7983 */ /* 0x000eb60000300800 */
[----:B------:R-:W-:Y:S01]  /*5d890*/  @!UPT UIADD3 URZ, URZ, URZ, URZ ;  /* 0x0000003f3f3ff290 */ /* 0x000fe2000fffe03f */
[----:B------:R-:W-:Y:S01]  /*5d8a0*/  STL.64 [R1+0x440], R8 ;  /* 0x0004400801007387 */ /* 0x000fe20000100a00 */
[----:B------:R0:W-:Y:S03]  /*5d8b0*/  STL.64 [R1+0x448], R10 ;  /* 0x0004480a01007387 */ /* 0x0001e60000100a00 */
[----:B0-----:R-:W3:Y:S01]  /*5d8c0*/  LDL.LU.64 R10, [R1+0x4230] ;  /* 0x00423000010a7983 */ /* 0x001ee20000300a00 */
[----:B------:R-:W2:Y:S01]  /*5d8d0*/  LDL.LU.64 R8, [R1+0x4228] ;  /* 0x0042280001087983 */ /* 0x000ea20000300a00 */
[C---:B---3--:R-:W-:Y:S02]  /*5d8e0*/  HMMA.16816.F32 R16, R20.reuse, R10, R16 ;  /* 0x0000000a1410723c */ /* 0x048fe40000001810 */
[----:B------:R-:W-:Y:S01]  /*5d8f0*/  STL.64 [R1+0x41d0], R10 ;  /* 0x0041d00a01007387 */ /* 0x000fe20000100a00 */
[----:B--2---:R-:W-:Y:S11]  /*5d900*/  STL [R1+0x41c8], R8 ;  /* 0x0041c80801007387 */ /* 0x004ff60000100800 */
[----:B------:R-:W-:Y:S09]  /*5d910*/  @!UPT UIADD3 URZ, URZ, URZ, URZ ;  /* 0x0000003f3f3ff290 */ /* 0x000ff2000fffe03f */
[----:B------:R-:W-:Y:S01]  /*5d920*/  STL.64 [R1+0x430], R16 ;  /* 0x0004301001007387 */ /* 0x000fe20000100a00 */
[----:B------:R-:W-:Y:S02]  /*5d930*/  STL.64 [R1+0x438], R18 ;  /* 0x0004381201007387 */ /* 0x000fe40000100a00 */
[----:B------:R-:W0:Y:S02]  /*5d940*/  LDSM.16.MT88.4 R16, [R29+0x14180] ;  /* 0x014180001d10783b */ /* 0x000e240000004200 */
[----:B0-----:R0:W-:Y:S02]  /*5d950*/  STL.64 [R1+0x4058], R18 ;  /* 0x0040581201007387 */ /* 0x0011e40000100a00 */
[----:B0-----:R-:W-:Y:S02]  /*5d960*/  IMAD.MOV.U32 R18, RZ, RZ, R5 ;  /* 0x000000ffff127224 */ /* 0x001fe400078e0005 */
[----:B------:R-:W-:Y:S02]  /*5d970*/  IMAD.MOV.U32 R19, RZ, RZ, R4 ;  /* 0x000000ffff137224 */ /* 0x000fe400078e0004 */
[C---:B------:R-:W-:Y:S01]  /*5d980*/  HMMA.16816.F32 R4, R20.reuse, R6, R24 ;  /* 0x000000061404723c */ /* 0x040fe20000001818 */
[----:B------:R-:W-:Y:S02]  /*5d990*/  STL.64 [R1+0x4050], R16 ;  /* 0x0040501001007387 */ /* 0x000fe40000100a00 */
[----:B------:R0:W-:Y:S02]  /*5d9a0*/  STL.64 [R1+0x4170], R18 ;  /* 0x0041701201007387 */ /* 0x0001e40000100a00 */
[----:B0-----:R-:W2:Y:S01]  /*5d9b0*/  LDL.64 R18, [R1+0x1d8] ;  /* 0x0001d80001127983 */ /* 0x001ea20000100a00 */
[----:B------:R-:W3:Y:S02]  /*5d9c0*/  LDL.LU.64 R26, [R1+0x4220] ;  /* 0x00422000011a7983 */ /* 0x000ee40000300a00 */
[----:B------:R-:W3:Y:S11]  /*5d9d0*/  LDL.LU.64 R24, [R1+0x4218] ;  /* 0x0042180001187983 */ /* 0x000ef60000300a00 */
[----:B------:R-:W-:Y:S04]  /*5d9e0*/  @!UPT UIADD3 URZ, URZ, URZ, URZ ;  /* 0x0000003f3f3ff290 */ /* 0x000fe8000fffe03f */
[----:B------:R-:W-:Y:S01]  /*5d9f0*/  STL.64 [R1+0x850], R4 ;  /* 0x0008500401007387 */ /* 0x000fe20000100a00 */
[----:B------:R0:W-:Y:S03]  /*5da00*/  STL.64 [R1+0x858], R6 ;  /* 0x0008580601007387 */ /* 0x0001e60000100a00 */
[----:B0-----:R-:W3:Y:S02]  /*5da10*/  LDL.LU.64 R6, [R1+0x4210] ;  /* 0x0042100001067983 */ /* 0x001ee40000300a00 */
[C---:B---3--:R-:W-:Y:S02]  /*5da20*/  HMMA.16816.F32 R4, R20.reuse, R6, R24 ;  /* 0x000000061404723c */ /* 0x048fe40000001818 */
[----:B------:R-:W3:Y:S11]  /*5da30*/  LDL.LU.64 R26, [R1+0x4208] ;  /* 0x00420800011a7983 */ /* 0x000ef60000300a00 */
[----:B------:R-:W-:Y:S10]  /*5da40*/  @!UPT UIADD3 URZ, URZ, URZ, URZ ;  /* 0x0000003f3f3ff290 */ /* 0x000ff4000fffe03f */
[----:B------:R-:W-:Y:S01]  /*5da50*/  STL.64 [R1+0x840], R4 ;  /* 0x0008400401007387 */ /* 0x000fe20000100a00 */
[----:B------:R0:W-:Y:S03]  /*5da60*/  STL.64 [R1+0x848], R6 ;  /* 0x0008480601007387 */ /* 0x0001e60000100a00 */
[----:B0-----:R-:W3:Y:S01]  /*5da70*/  LDL.LU.64 R6, [R1+0x4200] ;  /* 0x0042000001067983 */ /* 0x001ee20000300a00 */
[----:B------:R-:W3:Y:S02]  /*5da80*/  LDL.LU.64 R4, [R1+0x41f8] ;  /* 0x0041f80001047983 */ /* 0x000ee40000300a00 */
[----:B--2---:R-:W-:Y:S02]  /*5da90*/  IMAD.MOV.U32 R12, RZ, RZ, R18 ;  /* 0x000000ffff0c7224 */ /* 0x004fe400078e0012 */
[----:B------:R-:W-:Y:S01]  /*5daa0*/  IMAD.MOV.U32 R25, RZ, RZ, R19 ;  /* 0x000000ffff197224 */ /* 0x000fe200078e0013 */
[----:B---3--:R-:W-:Y:S11]  /*5dab0*/  HMMA.16816.F32 R4, R20, R18, R4 ;  /* 0x000000121404723c */ /* 0x008ff60000001804 */
[----:B------:R-:W-:Y:S11]  /*5dac0*/  @!UPT UIADD3 URZ, URZ, URZ, URZ ;  /* 0x0000003f3f3ff290 */ /* 0x000ff6000fffe03f */
[----:B------:R-:W-:Y:S01]  /*5dad0*/  @!UPT UIADD3 URZ, URZ, URZ, URZ ;  /* 0x0000003f3f3ff290 */ /* 0x000fe2000fffe03f */
[----:B------:R0:W-:Y:S01]  /*5dae0*/  STL.64 [R1+0x830], R4 ;  /* 0x0008300401007387 */ /* 0x0001e20000100a00 */
[----:B------:R1:W-:Y:S03]  /*5daf0*/  STL.64 [R1+0x838], R6 ;  /* 0x0008380601007387 */ /* 0x0003e60000100a00 */
[----:B0-----:R-:W2:Y:S01]  /*5db00*/  LDL.LU.64 R4, [R1+0x41f0] ;  /* 0x0041f00001047983 */ /* 0x001ea20000300a00 */
[----:B------:R-:W3:Y:S02]  /*5db10*/  LDL.LU R16, [R1+0x720] ;  /* 0x0007200001107983 */ /* 0x000ee40000300800 */
[----:B------:R-:W3:Y:S02]  /*5db20*/  LDL.LU R17, [R1+0x724] ;  /* 0x0007240001117983 */ /* 0x000ee40000300800 */
[----:B------:R-:W3:Y:S01]  /*5db30*/  LDL.LU R18, [R1+0x728] ;  /* 0x0007280001127983 */ /* 0x000ee20000300800 */
[----:B------:R-:W3:Y:S01]  /*5db40*/  LDL.LU R19, [R1+0x72c] ;  /* 0x00072c0001137983 */ /* 0x000ee20000300800 */
[----:B-1----:R-:W-:-:S02]  /*5db50*/  IMAD.MOV.U32 R6, RZ, RZ, R9 ;  /* 0x000000ffff067224 */ /* 0x002fc400078e0009 */
[----:B--2---:R-:W-:Y:S01]  /*5db60*/  IMAD.MOV.U32 R7, RZ, RZ, R5 ;  /* 0x000000ffff077224 */ /* 0x004fe200078e0005 */
[----:B---3--:R-:W-:Y:S01]  /*5db70*/  STL.64 [R1+0x4188], R18 ;  /* 0x0041881201007387 */ /* 0x008fe20000100a00 */
[----:B------:R-:W-:Y:S03]  /*5db80*/  STL.64 [R1+0x4180], R16 ;  /* 0x0041801001007387 */ /* 0x000fe60000100a00 */
[----:B------:R0:W-:Y:S02]  /*5db90*/  STL.64 [R1+0x4190], R6 ;  /* 0x0041900601007387 */ /* 0x0001e40000100a00 */
[----:B0-----:R-:W2:Y:S04]  /*5dba0*/  LDL.64 R6, [R1+0x198] ;  /* 0x0001980001067983 */ /* 0x001ea80000100a00 */
[----:B--2---:R0:W-:Y:S01]  /*5dbb0*/  STL.64 [R1+0x41a8], R6 ;  /* 0x0041a80601007387 */ /* 0x0041e20000100a00 */
[----:B------:R-:W2:Y:S02]  /*5dbc0*/  LDL.LU R16, [R1+0x730] ;  /* 0x0007300001107983 */ /* 0x000ea40000300800 */
[----:B------:R-:W2:Y:S02]  /*5dbd0*/  LDL.LU R17, [R1+0x734] ;  /* 0x0007340001117983 */ /* 0x000ea40000300800 */
[----:B------:R-:W3:Y:S01]  /*5dbe0*/  LDL.LU R18, [R1+0x738] ;  /* 0x0007380001127983 */ /* 0x000ee20000300800 */
[----:B------:R-:W3:Y:S01]  /*5dbf0*/  LDL.LU R19, [R1+0x73c] ;  /* 0x00073c0001137983 */ /* 0x000ee20000300800 */
[----:B------:R-:W2:Y:S02]  /*5dc00*/  LDL.LU R8, [R1+0x760] ;  /* 0x0007600001087983 */ /* 0x000ea40000300800 */
[----:B------:R-:W2:Y:S02]  /*5dc10*/  LDL.LU R9, [R1+0x764] ;  /* 0x0007640001097983 */ /* 0x000ea40000300800 */
[----:B------:R-:W2:Y:S01]  /*5dc20*/  LDL.LU R10, [R1+0x768] ;  /* 0x00076800010a7983 */ /* 0x000ea20000300800 */
[----:B------:R-:W2:Y:S01]  /*5dc30*/  LDL.LU R11, [R1+0x76c] ;  /* 0x00076c00010b7983 */ /* 0x000ea20000300800 */
[----:B0-----:R-:W-:-:S02]  /*5dc40*/  IMAD.MOV.U32 R6, RZ, RZ, R4 ;  /* 0x000000ffff067224 */ /* 0x001fc400078e0004 */
[----:B------:R-:W-:Y:S01]  /*5dc50*/  IMAD.MOV.U32 R7, RZ, RZ, R3 ;  /* 0x000000ffff077224 */ /* 0x000fe200078e0003 */
[----:B--2---:R-:W-:Y:S01]  /*5dc60*/  STL.64 [R1+0x41e0], R10 ;  /* 0x0041e00a01007387 */ /* 0x004fe20000100a00 */
[----:B------:R-:W-:Y:S03]  /*5dc70*/  STL.64 [R1+0x41d8], R8 ;  /* 0x0041d80801007387 */ /* 0x000fe60000100a00 */
[----:B------:R0:W-:Y:S02]  /*5dc80*/  STL.64 [R1+0x41c0], R6 ;  /* 0x0041c00601007387 */ /* 0x0001e40000100a00 */
[----:B0-----:R-:W2:Y:S04]  /*5dc90*/  LDL.64 R6, [R1+0x1b8] ;  /* 0x0001b80001067983 */ /* 0x001ea80000100a00 */
[----:B--2---:R0:W-:Y:S01]  /*5dca0*/  STL.64 [R1+0x41e8], R6 ;  /* 0x0041e80601007387 */ /* 0x0041e20000100a00 */
[----:B------:R-:W2:Y:S02]  /*5dcb0*/  LDL.LU R4, [R1+0x770] ;  /* 0x0007700001047983 */ /* 0x000ea40000300800 */
[----:B------:R-:W2:Y:S01]  /*5dcc0*/  LDL.LU R5, [R1+0x774] ;  /* 0x0007740001057983 */ /* 0x000ea20000300800 */
[----:B0-----:R-:W2:Y:S01]  /*5dcd0*/  LDL.LU R6, [R1+0x778] ;  /* 0x0007780001067983 */ /* 0x001ea20000300800 */
[----:B------:R-:W2:Y:S02]  /*5dce0*/  LDL.LU R7, [R1+0x77c] ;  /* 0x00077c0001077983 */ /* 0x000ea40000300800 */
        /* <DEDUP_REMOVED lines=12> */
[----:B------:R0:W-:Y:S01]  /*5ddb0*/  STL.64 [R1+0x4140], R26 ;  /* 0x0041401a01007387 */ /* 0x0001e20000100a00 */
[----:B------:R-:W-:Y:S03]  /*5ddc0*/  STL [R1+0x4138], R25 ;  /* 0x0041381901007387 */ /* 0x000fe60000100800 */
[----:B0-----:R-:W3:Y:S01]  /*5ddd0*/  LDL.64 R26, [R1+0x18] ;  /* 0x00001800011a7983 */ /* 0x001ee20000100a00 */
[----:B------:R-:W-:-:S02]  /*5dde0*/  IMAD.MOV.U32 R10, RZ, RZ, R2 ;  /* 0x000000ffff0a7224 */ /* 0x000fc400078e0002 */
[----:B------:R-:W-:-:S07]  /*5ddf0*/  IMAD.MOV.U32 R11, RZ, RZ, R0 ;  /* 0x000000ffff0b7224 */ /* 0x000fce00078e0000 */
[C---:B------:R-:W-:Y:S01]  /*5de00*/  HMMA.16816.F32 R8, R20.reuse, R10, R4 ;  /* 0x0000000a1408723c */ /* 0x040fe20000001804 */
[----:B---3--:R0:W-:Y:S04]  /*5de10*/  STL.64 [R1+0x4158], R26 ;  /* 0x0041581a01007387 */ /* 0x0081e80000100a00 */
[----:B0-----:R-:W3:Y:S01]  /*5de20*/  LDL.64 R26, [R1+0x28] ;  /* 0x00002800011a7983 */ /* 0x001ee20000100a00 */
[----:B------:R-:W-:Y:S02]  /*5de30*/  STL.64 [R1+0x4130], R14 ;  /* 0x0041300e01007387 */ /* 0x000fe40000100a00 */
[----:B----4-:R0:W-:Y:S02]  /*5de40*/  STL.64 [R1+0x4128], R12 ;  /* 0x0041280c01007387 */ /* 0x0101e40000100a00 */
        /* <DEDUP_REMOVED lines=10> */
[----:B------:R-:W4:Y:S01]  /*5def0*/  LDL.LU.64 R6, [R1+0x41e8] ;  /* 0x0041e80001067983 */ /* 0x000f220000300a00 */
[----:B------:R-:W-:Y:S02]  /*5df00*/  STL.64 [R1+0x820], R8 ;  /* 0x0008200801007387 */ /* 0x000fe40000100a00 */
[----:B------:R0:W-:Y:S02]  /*5df10*/  STL.64 [R1+0x828], R10 ;  /* 0x0008280a01007387 */ /* 0x0001e40000100a00 */
[----:B0-----:R-:W4:Y:S01]  /*5df20*/  LDL.LU.64 R10, [R1+0x41e0] ;  /* 0x0041e000010a7983 */ /* 0x001f220000300a00 */
[----:B------:R-:W4:Y:S02]  /*5df30*/  LDL.LU.64 R8, [R1+0x41d8] ;  /* 0x0041d80001087983 */ /* 0x000f240000300a00 */
[C---:B----4-:R-:W-:Y:S01]  /*5df40*/  HMMA.16816.F32 R8, R20.reuse, R6, R8 ;  /* 0x000000061408723c */ /* 0x050fe20000001808 */
[----:B------:R-:W-:Y:S11]  /*5df50*/  IMAD.MOV.U32 R28, RZ, RZ, R7 ;  /* 0x000000ffff1c7224 */ /* 0x000ff600078e0007 */
[----:B------:R-:W-:Y:S11]  /*5df60*/  @!UPT UIADD3 URZ, URZ, URZ, URZ ;  /* 0x0000003f3f3ff290 */ /* 0x000ff6000fffe03f */
[----:B------:R0:W-:Y:S01]  /*5df70*/  STL.64 [R1+0x810], R8 ;  /* 0x0008100801007387 */ /* 0x0001e20000100a00 */
[----:B------:R1:W-:Y:S02]  /*5df80*/  STL.64 [R1+0x818], R10 ;  /* 0x0008180a01007387 */ /* 0x0003e40000100a00 */
[----:B0-----:R-:W-:Y:S01]  /*5df90*/  IMAD.MOV.U32 R9, RZ, RZ, R6 ;  /* 0x000000ffff097224 */ /* 0x001fe200078e0006 */
[----:B-1----:R-:W4:Y:S01]  /*5dfa0*/  LDL.LU.64 R10, [R1+0x41d0] ;  /* 0x0041d000010a7983 */ /* 0x002f220000300a00 */
[----:B------:R-:W2:Y:S02]  /*5dfb0*/  LDL.LU R8, [R1+0x41c8] ;  /* 0x0041c80001087983 */ /* 0x000ea40000300800 */
[----:B------:R-:W2:Y:S02]  /*5dfc0*/  LDL.LU.64 R6, [R1+0x41c0] ;  /* 0x0041c00001067983 */ /* 0x000ea40000300a00 */
[C---:B--2---:R-:W-:Y:S01]  /*5dfd0*/  HMMA.16816.F32 R4, R20.reuse, R6, R16 ;  /* 0x000000061404723c */ /* 0x044fe20000001810 */
[----:B----4-:R-:W-:Y:S01]  /*5dfe0*/  STL.64 [R1+0x4118], R10 ;  /* 0x0041180a01007387 */ /* 0x010fe20000100a00 */
[----:B------:R0:W-:Y:S03]  /*5dff0*/  STL.64 [R1+0x4110], R8 ;  /* 0x0041100801007387 */ /* 0x0001e60000100a00 */
[----:B0-----:R-:W2:Y:S01]  /*5e000*/  LDL.LU R8, [R1+0x420] ;  /* 0x0004200001087983 */ /* 0x001ea20000300800 */
[----:B------:R-:W2:Y:S02]  /*5e010*/  LDL.LU R9, [R1+0x424] ;  /* 0x0004240001097983 */ /* 0x000ea40000300800 */
[----:B------:R-:W2:Y:S02]  /*5e020*/  LDL.LU R10, [R1+0x428] ;  /* 0x00042800010a7983 */ /* 0x000ea40000300800 */
[----:B------:R-:W2:Y:S01]  /*5e030*/  LDL.LU R11, [R1+0x42c] ;  /* 0x00042c00010b7983 */ /* 0x000ea20000300800 */
[----:B------:R-:W4:Y:S01]  /*5e040*/  LDL.LU.64 R18, [R1+0x41b8] ;  /* 0x0041b80001127983 */ /* 0x000f220000300a00 */
[----:B------:R-:W4:Y:S11]  /*5e050*/  LDL.LU.64 R16, [R1+0x41b0] ;  /* 0x0041b00001107983 */ /* 0x000f360000300a00 */
[----:B------:R-:W-:Y:S01]  /*5e060*/  STL.64 [R1+0x800], R4 ;  /* 0x0008000401007387 */ /* 0x000fe20000100a00 */
[----:B------:R0:W-:Y:S03]  /*5e070*/  STL.64 [R1+0x808], R6 ;  /* 0x0008080601007387 */ /* 0x0001e60000100a00 */
[----:B0-----:R-:W4:Y:S02]  /*5e080*/  LDL.LU.64 R6, [R1+0x41a8] ;  /* 0x0041a80001067983 */ /* 0x001f240000300a00 */
        /* <DEDUP_REMOVED lines=17> */
[----:B------:R-:W2:Y:S11]  /*5e1a0*/  LDL.LU.64 R18, [R1+0x4170] ;  /* 0x0041700001127983 */ /* 0x000eb60000300a00 */
[----:B------:R-:W-:Y:S10]  /*5e1b0*/  @!UPT UIADD3 URZ, URZ, URZ, URZ ;  /* 0x0000003f3f3ff290 */ /* 0x000ff4000fffe03f */
[----:B------:R-:W-:Y:S01]  /*5e1c0*/  STL.64 [R1+0x7d0], R4 ;  /* 0x0007d00401007387 */ /* 0x000fe20000100a00 */
[----:B------:R0:W-:Y:S03]  /*5e1d0*/  STL.64 [R1+0x7d8], R6 ;  /* 0x0007d80601007387 */ /* 0x0001e60000100a00 */
[----:B0-----:R-:W4:Y:S01]  /*5e1e0*/  LDL.LU.64 R6, [R1+0x4168] ;  /* 0x0041680001067983 */ /* 0x001f220000300a00 */
[----:B------:R-:W4:Y:S01]  /*5e1f0*/  LDL.LU.64 R4, [R1+0x4160] ;  /* 0x0041600001047983 */ /* 0x000f220000300a00 */
[----:B--2---:R-:W-:Y:S02]  /*5e200*/  HMMA.16816.F32 R8, R20, R18, R8 ;  /* 0x000000121408723c */ /* 0x004fe40000001808 */
[----:B------:R-:W2:Y:S11]  /*5e210*/  LDL.64 R22, [R1+0x8] ;  /* 0x0000080001167983 */ /* 0x000eb60000100a00 */
[----:B------:R-:W-:Y:S10]  /*5e220*/  @!UPT UIADD3 URZ, URZ, URZ, URZ ;  /* 0x0000003f3f3ff290 */ /* 0x000ff4000fffe03f */
[----:B------:R0:W-:Y:S01]  /*5e230*/  STL.64 [R1+0x420], R8 ;  /* 0x0004200801007387 */ /* 0x0001e20000100a00 */
[----:B------:R1:W-:Y:S03]  /*5e240*/  STL.64 [R1+0x428], R10 ;  /* 0x0004280a01007387 */ /* 0x0003e60000100a00 */
[----:B0-----:R-:W2:Y:S01]  /*5e250*/  LDL.LU R8, [R1+0x3d0] ;  /* 0x0003d00001087983 */ /* 0x001ea20000300800 */
[----:B------:R-:W2:Y:S02]  /*5e260*/  LDL.LU R9, [R1+0x3d4] ;  /* 0x0003d40001097983 */ /* 0x000ea40000300800 */
[----:B-1----:R-:W2:Y:S02]  /*5e270*/  LDL.LU R10, [R1+0x3d8] ;  /* 0x0003d800010a7983 */ /* 0x002ea40000300800 */
[----:B------:R-:W2:Y:S01]  /*5e280*/  LDL.LU R11, [R1+0x3dc] ;  /* 0x0003dc00010b7983 */ /* 0x000ea20000300800 */
[----:B------:R0:W-:Y:S01]  /*5e290*/  STL.64 [R1+0x4068], R18 ;  /* 0x0040681201007387 */ /* 0x0001e20000100a00 */
[----:B------:R-:W4:Y:S02]  /*5e2a0*/  LDL.LU R16, [R1+0x410] ;  /* 0x0004100001107983 */ /* 0x000f240000300800 */
[----:B------:R-:W4:Y:S01]  /*5e2b0*/  LDL.LU R17, [R1+0x414] ;  /* 0x0004140001117983 */ /* 0x000f220000300800 */
[----:B0-----:R-:W4:Y:S01]  /*5e2c0*/  LDL.LU R18, [R1+0x418] ;  /* 0x0004180001127983 */ /* 0x001f220000300800 */
[----:B------:R-:W4:Y:S02]  /*5e2d0*/  LDL.LU R19, [R1+0x41c] ;  /* 0x00041c0001137983 */ /* 0x000f240000300800 */
[----:B---3--:R-:W-:Y:S01]  /*5e2e0*/  IMAD.MOV.U32 R3, RZ, RZ, R27 ;  /* 0x000000ffff037224 */ /* 0x008fe200078e001b */
[C---:B----4-:R-:W-:Y:S11]  /*5e2f0*/  HMMA.16816.F32 R16, R4.reuse, R26, R16 ;  /* 0x0000001a0410723c */ /* 0x050ff60000001810 */
[----:B------:R-:W-:Y:S11]  /*5e300*/  @!UPT UIADD3 URZ, URZ, URZ, URZ ;  /* 0x0000003f3f3ff290 */ /* 0x000ff6000fffe03f */
[----:B------:R-:W-:Y:S01]  /*5e310*/  @!UPT UIADD3 URZ, URZ, URZ, URZ ;  /* 0x0000003f3f3ff290 */ /* 0x000fe2000fffe03f */
[----:B------:R0:W-:Y:S01]  /*5e320*/  STL.64 [R1+0x410], R16 ;  /* 0x0004101001007387 */ /* 0x0001e20000100a00 */
[----:B------:R-:W-:Y:S02]  /*5e330*/  STL.64 [R1+0x418], R18 ;  /* 0x0004181201007387 */ /* 0x000fe40000100a00 */
[----:B0-----:R-:W-:Y:S02]  /*5e340*/  IMAD.MOV.U32 R16, RZ, RZ, R26 ;  /* 0x000000ffff107224 */ /* 0x001fe400078e001a */
[----:B------:R-:W3:Y:S02]  /*5e350*/  LDL.LU.64 R26, [R1+0x4158] ;  /* 0x00415800011a7983 */ /* 0x000ee40000300a00 */
[----:B---3--:R-:W-:Y:S11]  /*5e360*/  HMMA.16816.F32 R12, R4, R26, R12 ;  /* 0x0000001a040c723c */ /* 0x008ff6000000180c */
        /* <DEDUP_REMOVED lines=9> */
[----:B------:R-:W4:Y:S02]  /*5e400*/  LDL.LU R25, [R1+0x4138] ;  /* 0x0041380001197983 */ /* 0x000f240000300800 */
[----:B--2---:R-:W-:-:S02]  /*5e410*/  IMAD.MOV.U32 R19, RZ, RZ, R23 ;  /* 0x000000ffff137224 */ /* 0x004fc400078e0017 */
[----:B------:R-:W-:Y:S01]  /*5e420*/  IMAD.MOV.U32 R24, RZ, RZ, R22 ;  /* 0x000000ffff187224 */ /* 0x000fe200078e0016 */
[----:B---3--:R-:W-:Y:S11]  /*5e430*/  HMMA.16816.F32 R12, R4, R22, R12 ;  /* 0x00000016040c723c */ /* 0x008ff6000000180c */
[----:B------:R-:W-:Y:S11]  /*5e440*/  @!UPT UIADD3 URZ, URZ, URZ, URZ ;  /* 0x0000003f3f3ff290 */ /* 0x000ff6000fffe03f */
[----:B------:R-:W-:Y:S01]  /*5e450*/  @!UPT UIADD3 URZ, URZ, URZ, URZ ;  /* 0x0000003f3f3ff290 */ /* 0x000fe2000fffe03f */
[----:B------:R-:W-:Y:S01]  /*5e460*/  STL.64 [R1+0x3f0], R12 ;  /* 0x0003f00c01007387 */ /* 0x000fe20000100a00 */
[----:B------:R0:W-:Y:S03]  /*5e470*/  STL.64 [R1+0x3f8], R14 ;  /* 0x0003f80e01007387 */ /* 0x0001e60000100a00 */
[----:B0-----:R-:W2:Y:S01]  /*5e480*/  LDL.LU.64 R14, [R1+0x4130] ;  /* 0x00413000010e7983 */ /* 0x001ea20000300a00 */
[----:B------:R-:W3:Y:S02]  /*5e490*/  LDL.LU.64 R12, [R1+0x4128] ;  /* 0x00412800010c7983 */ /* 0x000ee40000300a00 */
[----:B------:R-:W2:Y:S02]  /*5e4a0*/  LDL.LU R20, [R1+0x3c0] ;  /* 0x0003c00001147983 */ /* 0x000ea40000300800 */
[----:B------:R-:W2:Y:S01]  /*5e4b0*/  LDL.LU R21, [R1+0x3c4] ;  /* 0x0003c40001157983 */ /* 0x000ea20000300800 */
[----:B------:R-:W2:Y:S01]  /*5e4c0*/  LDL.LU R22, [R1+0x3c8] ;  /* 0x0003c80001167983 */ /* 0x000ea20000300800 */
[----:B------:R-:W2:Y:S02]  /*5e4d0*/  LDL.LU R23, [R1+0x3cc] ;  /* 0x0003cc0001177983 */ /* 0x000ea40000300800 */
[----:B------:R0:W-:Y:S02]  /*5e4e0*/  STL.64 [R1+0x40d0], R18 ;  /* 0x0040d01201007387 */ /* 0x0001e40000100a00 */
[----:B------:R-:W-:Y:S01]  /*5e4f0*/  STL.64 [R1+0x40c8], R16 ;  /* 0x0040c81001007387 */ /* 0x000fe20000100a00 */
[----:B0-----:R-:W2:Y:S04]  /*5e500*/  LDL.64 R18, [R1+0x1c8] ;  /* 0x0001c80001127983 */ /* 0x001ea80000100a00 */
[----:B--2---:R3:W-:Y:S02]  /*5e510*/  STL.64 [R1+0x40d8], R18 ;  /* 0x0040d81201007387 */ /* 0x0047e40000100a00 */
[----:B---3--:R-:W-:-:S02]  /*5e520*/  IMAD.MOV.U32 R18, RZ, RZ, R12 ;  /* 0x000000ffff127224 */ /* 0x008fc400078e000c */
[----:B----4-:R-:W-:Y:S01]  /*5e530*/  IMAD.MOV.U32 R19, RZ, RZ, R25 ;  /* 0x000000ffff137224 */ /* 0x010fe200078e0019 */
[----:B------:R-:W2:Y:S04]  /*5e540*/  LDL.LU R12, [R1+0x4120] ;  /* 0x00412000010c7983 */ /* 0x000ea80000300800 */
[----:B------:R0:W-:Y:S04]  /*5e550*/  STL.64 [R1+0x40e8], R18 ;  /* 0x0040e81201007387 */ /* 0x0001e80000100a00 */
[----:B0-----:R-:W3:Y:S04]  /*5e560*/  LDL.64 R18, [R1+0x1e8] ;  /* 0x0001e80001127983 */ /* 0x001ee80000100a00 */
[----:B---3--:R0:W-:Y:S01]  /*5e570*/  STL.64 [R1+0x4100], R18 ;  /* 0x0041001201007387 */ /* 0x0081e20000100a00 */
[----:B------:R-:W3:Y:S02]  /*5e580*/  LDL.LU R16, [R1+0x3e0] ;  /* 0x0003e00001107983 */ /* 0x000ee40000300800 */
[----:B------:R-:W3:Y:S01]  /*5e590*/  LDL.LU R17, [R1+0x3e4] ;  /* 0x0003e40001117983 */ /* 0x000ee20000300800 */
[----:B0-----:R-:W3:Y:S01]  /*5e5a0*/  LDL.LU R18, [R1+0x3e8] ;  /* 0x0003e80001127983 */ /* 0x001ee20000300800 */
[----:B------:R-:W3:Y:S01]  /*5e5b0*/  LDL.LU R19, [R1+0x3ec] ;  /* 0x0003ec0001137983 */ /* 0x000ee20000300800 */
[C---:B------:R-:W-:Y:S08]  /*5e5c0*/  HMMA.16816.F32 R8, R4.reuse, R14, R8 ;  /* 0x0000000e0408723c */ /* 0x040ff00000001808 */
[----:B---3--:R-:W-:Y:S11]  /*5e5d0*/  HMMA.16816.F32 R16, R4, R26, R16 ;  /* 0x0000001a0410723c */ /* 0x008ff60000001810 */
[----:B------:R-:W-:Y:S11]  /*5e5e0*/  @!UPT UIADD3 URZ, URZ, URZ, URZ ;  /* 0x0000003f3f3ff290 */ /* 0x000ff6000fffe03f */
[----:B------:R-:W-:Y:S01]  /*5e5f0*/  @!UPT UIADD3 URZ, URZ, URZ, URZ ;  /* 0x0000003f3f3ff290 */ /* 0x000fe2000fffe03f */
[----:B------:R-:W-:Y:S01]  /*5e600*/  STL.64 [R1+0x3e0], R16 ;  /* 0x0003e01001007387 */ /* 0x000fe20000100a00 */
[----:B------:R0:W-:Y:S03]  /*5e610*/  STL.64 [R1+0x3e8], R18 ;  /* 0x0003e81201007387 */ /* 0x0001e60000100a00 */
[----:B0-----:R-:W3:Y:S01]  /*5e620*/  LDL.64 R18, [R1+0x38] ;  /* 0x0000380001127983 */ /* 0x001ee20000100a00 */
[----:B------:R-:W-:Y:S02]  /*5e630*/  STL [R1+0x404c], R26 ;  /* 0x00404c1a01007387 */ /* 0x000fe40000100800 */
[----:B------:R-:W-:Y:S02]  /*5e640*/  STL [R1+0x4048], R27 ;  /* 0x0040481b01007387 */ /* 0x000fe40000100800 */
[----:B------:R0:W-:Y:S02]  /*5e650*/  STL [R1+0x4108], R24 ;  /* 0x0041081801007387 */ /* 0x0001e40000100800 */
[----:B0-----:R-:W3:Y:S01]  /*5e660*/  LDL.LU R24, [R1+0x710] ;  /* 0x0007100001187983 */ /* 0x001ee20000300800 */
[----:B------:R-:W3:Y:S02]  /*5e670*/  LDL.LU R25, [R1+0x714] ;  /* 0x0007140001197983 */ /* 0x000ee40000300800 */
[----:B------:R-:W3:Y:S02]  /*5e680*/  LDL.LU R26, [R1+0x718] ;  /* 0x00071800011a7983 */ /* 0x000ee40000300800 */
[----:B------:R-:W3:Y:S01]  /*5e690*/  LDL.LU R27, [R1+0x71c] ;  /* 0x00071c00011b7983 */ /* 0x000ee20000300800 */
[----:B------:R-:W-:Y:S01]  /*5e6a0*/  STL.64 [R1+0x3d0], R8 ;  /* 0x0003d00801007387 */ /* 0x000fe20000100a00 */
[----:B------:R0:W-:Y:S03]  /*5e6b0*/  STL.64 [R1+0x3d8], R10 ;  /* 0x0003d80a01007387 */ /* 0x0001e60000100a00 */
[----:B0-----:R-:W4:Y:S01]  /*5e6c0*/  LDL.LU.64 R10, [R1+0x4118] ;  /* 0x00411800010a7983 */ /* 0x001f220000300a00 */
[----:B------:R-:W3:Y:S02]  /*5e6d0*/  LDL.LU.64 R8, [R1+0x4110] ;  /* 0x0041100001087983 */ /* 0x000ee40000300a00 */
[----:B------:R0:W-:Y:S02]  /*5e6e0*/  STL.64 [R1+0x3ff0], R14 ;  /* 0x003ff00e01007387 */ /* 0x0001e40000100a00 */
[----:B--2---:R1:W-:Y:S02]  /*5e6f0*/  STL.64 [R1+0x3fe8], R12 ;  /* 0x003fe80c01007387 */ /* 0x0043e40000100a00 */
[----:B0-----:R-:W-:-:S02]  /*5e700*/  IMAD.MOV.U32 R15, RZ, RZ, R28 ;  /* 0x000000ffff0f7224 */ /* 0x001fc400078e001c */
[----:B---3--:R-:W-:Y:S02]  /*5e710*/  IMAD.MOV.U32 R14, RZ, RZ, R9 ;  /* 0x000000ffff0e7224 */ /* 0x008fe400078e0009 */
[----:B------:R-:W2:Y:S03]  /*5e720*/  LDL.LU R9, [R1+0x410c] ;  /* 0x00410c0001097983 */ /* 0x000ea60000300800 */
[----:B------:R0:W-:Y:S02]  /*5e730*/  STL.64 [R1+0x40e0], R14 ;  /* 0x0040e00e01007387 */ /* 0x0001e40000100a00 */
[----:B-1----:R-:W3:Y:S02]  /*5e740*/  LDL.LU R12, [R1+0x6f0] ;  /* 0x0006f000010c7983 */ /* 0x002ee40000300800 */
[----:B------:R-:W3:Y:S01]  /*5e750*/  LDL.LU R13, [R1+0x6f4] ;  /* 0x0006f400010d7983 */ /* 0x000ee20000300800 */
[----:B0-----:R-:W2:Y:S01]  /*5e760*/  LDL.LU R14, [R1+0x6f8] ;  /* 0x0006f800010e7983 */ /* 0x001ea20000300800 */
[----:B------:R-:W2:Y:S01]  /*5e770*/  LDL.LU R15, [R1+0x6fc] ;  /* 0x0006fc00010f7983 */ /* 0x000ea20000300800 */
[C---:B----4-:R-:W-:Y:S08]  /*5e780*/  HMMA.16816.F32 R20, R4.reuse, R10, R20 ;  /* 0x0000000a0414723c */ /* 0x050ff00000001814 */
[----:B------:R-:W-:Y:S01]  /*5e790*/  HMMA.16816.F32 R24, R4, R18, R24 ;  /* 0x000000120418723c */ /* 0x000fe20000001818 */
[----:B------:R-:W-:Y:S01]  /*5e7a0*/  IMAD.MOV.U32 R28, RZ, RZ, R18 ;  /* 0x000000ffff1c7224 */ /* 0x000fe200078e0012 */
[----:B--2---:R-:W-:Y:S01]  /*5e7b0*/  STL.64 [R1+0x40f8], R14 ;  /* 0x0040f80e01007387 */ /* 0x004fe20000100a00 */
[----:B---3--:R0:W-:Y:S03]  /*5e7c0*/  STL.64 [R1+0x40f0], R12 ;  /* 0x0040f00c01007387 */ /* 0x0081e60000100a00 */
[----:B0-----:R-:W2:Y:S01]  /*5e7d0*/  LDL.LU R12, [R1+0x700] ;  /* 0x00070000010c7983 */ /* 0x001ea20000300800 */
[----:B------:R-:W2:Y:S02]  /*5e7e0*/  LDL.LU R13, [R1+0x704] ;  /* 0x00070400010d7983 */ /* 0x000ea40000300800 */
[----:B------:R-:W2:Y:S02]  /*5e7f0*/  LDL.LU R14, [R1+0x708] ;  /* 0x00070800010e7983 */ /* 0x000ea40000300800 */
[----:B------:R-:W2:Y:S01]  /*5e800*/  LDL.LU R15, [R1+0x70c] ;  /* 0x00070c00010f7983 */ /* 0x000ea20000300800 */
[----:B------:R-:W-:Y:S01]  /*5e810*/  STL.64 [R1+0x3fe0], R10 ;  /* 0x003fe00a01007387 */ /* 0x000fe20000100a00 */
[----:B------:R0:W-:Y:S02]  /*5e820*/  STL.64 [R1+0x3fd8], R8 ;  /* 0x003fd80801007387 */ /* 0x0001e40000100a00 */
[----:B------:R-:W-:Y:S02]  /*5e830*/  STL.64 [R1+0x3c0], R20 ;  /* 0x0003c01401007387 */ /* 0x000fe40000100a00 */
[----:B------:R-:W-:Y:S02]  /*5e840*/  STL.64 [R1+0x3c8], R22 ;  /* 0x0003c81601007387 */ /* 0x000fe40000100a00 */
[----:B------:R-:W1:Y:S04]  /*5e850*/  LDSM.16.MT88.4 R20, [R29+0x14200] ;  /* 0x014200001d14783b */ /* 0x000e680000004200 */
[----:B0-----:R-:W3:Y:S01]  /*5e860*/  LDL.LU R8, [R1+0x6d0] ;  /* 0x0006d00001087983 */ /* 0x001ee20000300800 */
[----:B------:R-:W3:Y:S02]  /*5e870*/  LDL.LU R9, [R1+0x6d4] ;  /* 0x0006d40001097983 */ /* 0x000ee40000300800 */
[----:B------:R-:W3:Y:S02]  /*5e880*/  LDL.LU R10, [R1+0x6d8] ;  /* 0x0006d800010a7983 */ /* 0x000ee40000300800 */
[----:B------:R-:W3:Y:S01]  /*5e890*/  LDL.LU R11, [R1+0x6dc] ;  /* 0x0006dc00010b7983 */ /* 0x000ee20000300800 */
[----:B-1----:R-:W-:Y:S01]  /*5e8a0*/  STL.64 [R1+0x3f38], R22 ;  /* 0x003f381601007387 */ /* 0x002fe20000100a00 */
[----:B------:R0:W-:Y:S03]  /*5e8b0*/  STL.64 [R1+0x3f30], R20 ;  /* 0x003f301401007387 */ /* 0x0001e60000100a00 */
[----:B0-----:R-:W4:Y:S01]  /*5e8c0*/  LDL.LU R20, [R1+0x6e0] ;  /* 0x0006e00001147983 */ /* 0x001f220000300800 */
[----:B------:R-:W4:Y:S02]  /*5e8d0*/  LDL.LU R21, [R1+0x6e4] ;  /* 0x0006e40001157983 */ /* 0x000f240000300800 */
[----:B------:R-:W4:Y:S02]  /*5e8e0*/  LDL.LU R22, [R1+0x6e8] ;  /* 0x0006e80001167983 */ /* 0x000f240000300800 */
[----:B------:R-:W4:Y:S01]  /*5e8f0*/  LDL.LU R23, [R1+0x6ec] ;  /* 0x0006ec0001177983 */ /* 0x000f220000300800 */
[----:B------:R0:W-:Y:S01]  /*5e900*/  STL.64 [R1+0x7c0], R24 ;  /* 0x0007c01801007387 */ /* 0x0001e20000100a00 */
[----:B------:R1:W-:Y:S03]  /*5e910*/  STL.64 [R1+0x7c8], R26 ;  /* 0x0007c81a01007387 */ /* 0x0003e60000100a00 */
[----:B0-----:R-:W2:Y:S01]  /*5e920*/  LDL.LU R24, [R1+0x4108] ;  /* 0x0041080001187983 */ /* 0x001ea20000300800 */
[----:B------:R-:W-:-:S02]  /*5e930*/  IMAD.MOV.U32 R25, RZ, RZ, R19 ;  /* 0x000000ffff197224 */ /* 0x000fc400078e0013 */
[----:B------:R-:W2:Y:S02]  /*5e940*/  LDL.LU.64 R18, [R1+0x4100] ;  /* 0x0041000001127983 */ /* 0x000ea40000300a00 */
[C---:B--2---:R-:W-:Y:S01]  /*5e950*/  HMMA.16816.F32 R12, R4.reuse, R18, R12 ;  /* 0x00000012040c723c */ /* 0x044fe2000000180c */
[----:B-1----:R-:W-:Y:S02]  /*5e960*/  IMAD.MOV.U32 R26, RZ, RZ, R18 ;  /* 0x000000ffff1a7224 */ /* 0x002fe400078e0012 */
        /* <DEDUP_REMOVED lines=8> */
[----:B------:R-:W-:Y:S01]  /*5e9f0*/  STL [R1+0x4090], R25 ;  /* 0x0040901901007387 */ /* 0x000fe20000100800 */
[C---:B--2---:R-:W-:Y:S03]  /*5ea00*/  HMMA.16816.F32 R16, R4.reuse, R18, R12 ;  /* 0x000000120410723c */ /* 0x044fe6000000180c */
[----:B------:R-:W3:Y:S11]  /*5ea10*/  LDL.LU.64 R14, [R1+0x40e0] ;  /* 0x0040e000010e7983 */ /* 0x000ef60000300a00 */
[----:B------:R-:W-:Y:S09]  /*5ea20*/  @!UPT UIADD3 URZ, URZ, URZ, URZ ;  /* 0x0000003f3f3ff290 */ /* 0x000ff2000fffe03f */
[----:B------:R-:W-:Y:S01]  /*5ea30*/  STL.64 [R1+0x7a0], R16 ;  /* 0x0007a01001007387 */ /* 0x000fe20000100a00 */
[----:B------:R0:W-:Y:S03]  /*5ea40*/  STL.64 [R1+0x7a8], R18 ;  /* 0x0007a81201007387 */ /* 0x0001e60000100a00 */
[----:B0-----:R-:W4:Y:S01]  /*5ea50*/  LDL.LU.64 R18, [R1+0x40d8] ;  /* 0x0040d80001127983 */ /* 0x001f220000300a00 */
[C---:B---3--:R-:W-:Y:S08]  /*5ea60*/  HMMA.16816.F32 R8, R4.reuse, R14, R8 ;  /* 0x0000000e0408723c */ /* 0x048ff00000001808 */
[----:B----4-:R-:W-:Y:S11]  /*5ea70*/  HMMA.16816.F32 R20, R4, R18, R20 ;  /* 0x000000120414723c */ /* 0x010ff60000001814 */
[----:B------:R-:W-:Y:S11]  /*5ea80*/  @!UPT UIADD3 URZ, URZ, URZ, URZ ;  /* 0x0000003f3f3ff290 */ /* 0x000ff6000fffe03f */
[----:B------:R-:W-:Y:S01]  /*5ea90*/  @!UPT UIADD3 URZ, URZ, URZ, URZ ;  /* 0x0000003f3f3ff290 */ /* 0x000fe2000fffe03f */
[----:B------:R0:W-:Y:S01]  /*5eaa0*/  STL.64 [R1+0x790], R20 ;  /* 0x0007901401007387 */ /* 0x0001e20000100a00 */
[----:B------:R1:W-:Y:S02]  /*5eab0*/  STL.64 [R1+0x798], R22 ;  /* 0x0007981601007387 */ /* 0x0003e40000100a00 */
[----:B0-----:R-:W-:Y:S02]  /*5eac0*/  IMAD.MOV.U32 R21, RZ, RZ, R19 ;  /* 0x000000ffff157224 */ /* 0x001fe400078e0013 */
[----:B-1----:R-:W-:Y:S02]  /*5ead0*/  IMAD.MOV.U32 R22, RZ, RZ, R18 ;  /* 0x000000ffff167224 */ /* 0x002fe400078e0012 */
[----:B------:R-:W2:Y:S01]  /*5eae0*/  LDL.LU.64 R18, [R1+0x40d0] ;  /* 0x0040d00001127983 */ /* 0x000ea20000300a00 */
[----:B------:R-:W3:Y:S02]  /*5eaf0*/  LDL.LU.64 R16, [R1+0x40c8] ;  /* 0x0040c80001107983 */ /* 0x000ee40000300a00 */
[----:B------:R-:W-:Y:S02]  /*5eb00*/  STL [R1+0x40c4], R22 ;  /* 0x0040c41601007387 */ /* 0x000fe40000100800 */
[----:B------:R-:W-:Y:S01]  /*5eb10*/  STL [R1+0x40c0], R21 ;  /* 0x0040c01501007387 */ /* 0x000fe20000100800 */
[----:B------:R-:W4:Y:S01]  /*5eb20*/  LDL.LU R12, [R1+0x370] ;  /* 0x00037000010c7983 */ /* 0x000f220000300800 */
[----:B------:R-:W-:Y:S02]  /*5eb30*/  STL.64 [R1+0x780], R8 ;  /* 0x0007800801007387 */ /* 0x000fe40000100a00 */
[----:B------:R-:W-:Y:S02]  /*5eb40*/  STL.64 [R1+0x788], R10 ;  /* 0x0007880a01007387 */ /* 0x000fe40000100a00 */
[----:B------:R-:W4:Y:S01]  /*5eb50*/  LDL.LU R13, [R1+0x374] ;  /* 0x00037400010d7983 */ /* 0x000f220000300800 */
[----:B------:R-:W2:Y:S01]  /*5eb60*/  LDL.LU R14, [R1+0x378] ;  /* 0x00037800010e7983 */ /* 0x000ea20000300800 */
[----:B------:R-:W2:Y:S03]  /*5eb70*/  LDL.LU R15, [R1+0x37c] ;  /* 0x00037c00010f7983 */ /* 0x000ea60000300800 */
[----:B--2---:R0:W-:Y:S01]  /*5eb80*/  STL.64 [R1+0x4000], R14 ;  /* 0x0040000e01007387 */ /* 0x0041e20000100a00 */
[----:B----4-:R-:W-:Y:S02]  /*5eb90*/  STL.64 [R1+0x3ff8], R12 ;  /* 0x003ff80c01007387 */ /* 0x010fe40000100a00 */
[----:B0-----:R-:W-:-:S02]  /*5eba0*/  IMAD.MOV.U32 R14, RZ, RZ, R24 ;  /* 0x000000ffff0e7224 */ /* 0x001fc400078e0018 */
[----:B------:R-:W-:-:S05]  /*5ebb0*/  IMAD.MOV.U32 R15, RZ, RZ, R19 ;  /* 0x000000ffff0f7224 */ /* 0x000fca00078e0013 */
[----:B------:R0:W-:Y:S01]  /*5ebc0*/  STL.64 [R1+0x4018], R14 ;  /* 0x0040180e01007387 */ /* 0x0001e20000100a00 */
[----:B------:R-:W2:Y:S02]  /*5ebd0*/  LDL.LU R8, [R1+0x360] ;  /* 0x0003600001087983 */ /* 0x000ea40000300800 */
[----:B------:R-:W2:Y:S02]  /*5ebe0*/  LDL.LU R9, [R1+0x364] ;  /* 0x0003640001097983 */ /* 0x000ea40000300800 */
[----:B------:R-:W4:Y:S01]  /*5ebf0*/  LDL.LU R10, [R1+0x368] ;  /* 0x00036800010a7983 */ /* 0x000f220000300800 */
[----:B------:R-:W4:Y:S01]  /*5ec00*/  LDL.LU R11, [R1+0x36c] ;  /* 0x00036c00010b7983 */ /* 0x000f220000300800 */
[----:B0-----:R-:W-:Y:S02]  /*5ec10*/  IMAD.MOV.U32 R14, RZ, RZ, R18 ;  /* 0x000000ffff0e7224 */ /* 0x001fe400078e0012 */
[----:B---3--:R-:W-:-:S05]  /*5ec20*/  IMAD.MOV.U32 R15, RZ, RZ, R17 ;  /* 0x000000ffff0f7224 */ /* 0x008fca00078e0011 */
[----:B------:R-:W-:Y:S04]  /*5ec30*/  STL.64 [R1+0x4030], R14 ;  /* 0x0040300e01007387 */ /* 0x000fe80000100a00 */
[----:B----4-:R-:W-:Y:S01]  /*5ec40*/  STL.64 [R1+0x4010], R10 ;  /* 0x0040100a01007387 */ /* 0x010fe20000100a00 */
[----:B--2---:R0:W-:Y:S03]  /*5ec50*/  STL.64 [R1+0x4008], R8 ;  /* 0x0040080801007387 */ /* 0x0041e60000100a00 */
[----:B0-----:R-:W2:Y:S01]  /*5ec60*/  LDL.LU R8, [R1+0x380] ;  /* 0x0003800001087983 */ /* 0x001ea20000300800 */
[----:B------:R-:W2:Y:S02]  /*5ec70*/  LDL.LU R9, [R1+0x384] ;  /* 0x0003840001097983 */ /* 0x000ea40000300800 */
[----:B------:R-:W3:Y:S02]  /*5ec80*/  LDL.LU R10, [R1+0x388] ;  /* 0x00038800010a7983 */ /* 0x000ee40000300800 */
[----:B------:R-:W3:Y:S01]  /*5ec90*/  LDL.LU R11, [R1+0x38c] ;  /* 0x00038c00010b7983 */ /* 0x000ee20000300800 */
[----:B------:R-:W4:Y:S01]  /*5eca0*/  LDL.LU R24, [R1+0x6a0] ;  /* 0x0006a00001187983 */ /* 0x000f220000300800 */
[----:B------:R-:W4:Y:S02]  /*5ecb0*/  LDL.LU R25, [R1+0x6a4] ;  /* 0x0006a40001197983 */ /* 0x000f240000300800 */
[----:B------:R-:W2:Y:S02]  /*5ecc0*/  LDL.LU R26, [R1+0x6a8] ;  /* 0x0006a800011a7983 */ /* 0x000ea40000300800 */
[----:B------:R-:W2:Y:S02]  /*5ecd0*/  LDL.LU R27, [R1+0x6ac] ;  /* 0x0006ac00011b7983 */ /* 0x000ea40000300800 */
[----:B------:R-:W-:-:S02]  /*5ece0*/  IMAD.MOV.U32 R14, RZ, RZ, R16 ;  /* 0x000000ffff0e7224 */ /* 0x000fc400078e0010 */
[----:B------:R-:W-:Y:S01]  /*5ecf0*/  IMAD.MOV.U32 R15, RZ, RZ, R3 ;  /* 0x000000ffff0f7224 */ /* 0x000fe200078e0003 */
[----:B--2---:R0:W-:Y:S01]  /*5ed00*/  STL.64 [R1+0x40a8], R26 ;  /* 0x0040a81a01007387 */ /* 0x0041e20000100a00 */
[----:B----4-:R-:W-:Y:S02]  /*5ed10*/  STL.64 [R1+0x40a0], R24 ;  /* 0x0040a01801007387 */ /* 0x010fe40000100a00 */
[----:B------:R-:W2:Y:S02]  /*5ed20*/  LDL.LU R20, [R1+0x6c0] ;  /* 0x0006c00001147983 */ /* 0x000ea40000300800 */
[----:B------:R-:W2:Y:S01]  /*5ed30*/  LDL.LU R21, [R1+0x6c4] ;  /* 0x0006c40001157983 */ /* 0x000ea20000300800 */
[----:B------:R-:W2:Y:S01]  /*5ed40*/  LDL.LU R22, [R1+0x6c8] ;  /* 0x0006c80001167983 */ /* 0x000ea20000300800 */
[----:B------:R-:W2:Y:S02]  /*5ed50*/  LDL.LU R23, [R1+0x6cc] ;  /* 0x0006cc0001177983 */ /* 0x000ea40000300800 */
[----:B0-----:R-:W-:-:S02]  /*5ed60*/  IMAD.MOV.U32 R26, RZ, RZ, R2 ;  /* 0x000000ffff1a7224 */ /* 0x001fc400078e0002 */
[----:B------:R-:W-:-:S05]  /*5ed70*/  IMAD.MOV.U32 R27, RZ, RZ, R0 ;  /* 0x000000ffff1b7224 */ /* 0x000fca00078e0000 */
[----:B------:R0:W-:Y:S04]  /*5ed80*/  STL.64 [R1+0x40b8], R26 ;  /* 0x0040b81a01007387 */ /* 0x0001e80000100a00 */
        /* <DEDUP_REMOVED lines=11> */
[----:B------:R-:W4:Y:S02]  /*5ee40*/  LDL.LU R15, [R1+0x69c] ;  /* 0x00069c00010f7983 */ /* 0x000f240000300800 */
[----:B----4-:R0:W-:Y:S01]  /*5ee50*/  STL.64 [R1+0x4088], R14 ;  /* 0x0040880e01007387 */ /* 0x0101e20000100a00 */
[----:B--2---:R1:W-:Y:S03]  /*5ee60*/  STL.64 [R1+0x4080], R12 ;  /* 0x0040800c01007387 */ /* 0x0043e60000100a00 */
[----:B0-----:R-:W2:Y:S01]  /*5ee70*/  LDL.64 R14, [R1+0x188] ;  /* 0x00018800010e7983 */ /* 0x001ea20000100a00 */
[C---:B------:R-:W-:Y:S03]  /*5ee80*/  HMMA.16816.F32 R20, R4.reuse, R26, R20 ;  /* 0x0000001a0414723c */ /* 0x040fe60000001814 */
[----:B--2---:R0:W-:Y:S01]  /*5ee90*/  STL.64 [R1+0x40b0], R14 ;  /* 0x0040b00e01007387 */ /* 0x0041e20000100a00 */
[----:B-1----:R-:W2:Y:S02]  /*5eea0*/  LDL.LU R12, [R1+0x6b0] ;  /* 0x0006b000010c7983 */ /* 0x002ea40000300800 */
[----:B------:R-:W2:Y:S01]  /*5eeb0*/  LDL.LU R13, [R1+0x6b4] ;  /* 0x0006b400010d7983 */ /* 0x000ea20000300800 */
[----:B0-----:R-:W2:Y:S01]  /*5eec0*/  LDL.LU R14, [R1+0x6b8] ;  /* 0x0006b800010e7983 */ /* 0x001ea20000300800 */
[----:B------:R-:W2:Y:S02]  /*5eed0*/  LDL.LU R15, [R1+0x6bc] ;  /* 0x0006bc00010f7983 */ /* 0x000ea40000300800 */
[----:B------:R-:W4:Y:S02]  /*5eee0*/  LDL.64 R18, [R1+0x178] ;  /* 0x0001780001127983 */ /* 0x000f240000100a00 */
[----:B---3--:R-:W-:Y:S01]  /*5eef0*/  STL.64 [R1+0x4028], R10 ;  /* 0x0040280a01007387 */ /* 0x008fe20000100a00 */
[----:B------:R0:W-:Y:S04]  /*5ef00*/  STL.64 [R1+0x4020], R8 ;  /* 0x0040200801007387 */ /* 0x0001e80000100a00 */
[----:B0-----:R-:W3:Y:S01]  /*5ef10*/  LDL.LU R8, [R1+0x390] ;  /* 0x0003900001087983 */ /* 0x001ee20000300800 */
[----:B------:R-:W3:Y:S02]  /*5ef20*/  LDL.LU R9, [R1+0x394] ;  /* 0x0003940001097983 */ /* 0x000ee40000300800 */
[----:B------:R-:W2:Y:S02]  /*5ef30*/  LDL.LU R10, [R1+0x398] ;  /* 0x00039800010a7983 */ /* 0x000ea40000300800 */
[----:B------:R-:W2:Y:S02]  /*5ef40*/  LDL.LU R11, [R1+0x39c] ;  /* 0x00039c00010b7983 */ /* 0x000ea40000300800 */
[----:B------:R-:W-:Y:S01]  /*5ef50*/  IMAD.MOV.U32 R3, RZ, RZ, R27 ;  /* 0x000000ffff037224 */ /* 0x000fe200078e001b */
[----:B--2---:R-:W-:Y:S01]  /*5ef60*/  STL.64 [R1+0x4040], R10 ;  /* 0x0040400a01007387 */ /* 0x004fe20000100a00 */
[----:B---3--:R0:W-:Y:S03]  /*5ef70*/  STL.64 [R1+0x4038], R8 ;  /* 0x0040380801007387 */ /* 0x0081e60000100a00 */
[----:B0-----:R-:W2:Y:S01]  /*5ef80*/  LDL.LU R8, [R1+0x3a0] ;  /* 0x0003a00001087983 */ /* 0x001ea20000300800 */
[----:B------:R-:W2:Y:S02]  /*5ef90*/  LDL.LU R9, [R1+0x3a4] ;  /* 0x0003a40001097983 */ /* 0x000ea40000300800 */
[----:B------:R-:W2:Y:S02]  /*5efa0*/  LDL.LU R10, [R1+0x3a8] ;  /* 0x0003a800010a7983 */ /* 0x000ea40000300800 */
[----:B------:R-:W2:Y:S01]  /*5efb0*/  LDL.LU R11, [R1+0x3ac] ;  /* 0x0003ac00010b7983 */ /* 0x000ea20000300800 */
[----:B------:R0:W-:Y:S01]  /*5efc0*/  STL.64 [R1+0x770], R20 ;  /* 0x0007701401007387 */ /* 0x0001e20000100a00 */
[----:B------:R1:W-:Y:S02]  /*5efd0*/  STL.64 [R1+0x778], R22 ;  /* 0x0007781601007387 */ /* 0x0003e40000100a00 */
[----:B0-----:R-:W-:Y:S01]  /*5efe0*/  IMAD.MOV.U32 R20, RZ, RZ, R26 ;  /* 0x000000ffff147224 */ /* 0x001fe200078e001a */
[----:B-1----:R-:W3:Y:S01]  /*5eff0*/  LDL.LU R22, [R1+0x40c4] ;  /* 0x0040c40001167983 */ /* 0x002ee20000300800 */
[----:B------:R-:W2:Y:S02]  /*5f000*/  LDL.LU R21, [R1+0x40c0] ;  /* 0x0040c00001157983 */ /* 0x000ea40000300800 */
[----:B------:R-:W2:Y:S02]  /*5f010*/  LDL.LU.64 R26, [R1+0x40b8] ;  /* 0x0040b800011a7983 */ /* 0x000ea40000300a00 */
[C---:B--2---:R-:W-:Y:S01]  /*5f020*/  HMMA.16816.F32 R24, R4.reuse, R26, R12 ;  /* 0x0000001a0418723c */ /* 0x044fe2000000180c */
[----:B------:R-:W2:Y:S11]  /*5f030*/  LDL.LU.64 R14, [R1+0x40b0] ;  /* 0x0040b000010e7983 */ /* 0x000eb60000300a00 */
[----:B------:R-:W-:Y:S11]  /*5f040*/  @!UPT UIADD3 URZ, URZ, URZ, URZ ;  /* 0x0000003f3f3ff290 */ /* 0x000ff6000fffe03f */
[----:B------:R-:W-:Y:S01]  /*5f050*/  STL.64 [R1+0x760], R24 ;  /* 0x0007601801007387 */ /* 0x000fe20000100a00 */
[----:B------:R0:W-:Y:S03]  /*5f060*/  STL.64 [R1+0x768], R26 ;  /* 0x0007681a01007387 */ /* 0x0001e60000100a00 */
[----:B0-----:R-:W3:Y:S01]  /*5f070*/  LDL.LU.64 R26, [R1+0x40a8] ;  /* 0x0040a800011a7983 */ /* 0x001ee20000300a00 */
[----:B------:R-:W3:Y:S02]  /*5f080*/  LDL.LU.64 R24, [R1+0x40a0] ;  /* 0x0040a00001187983 */ /* 0x000ee40000300a00 */
[----:B--2---:R-:W-:Y:S01]  /*5f090*/  IMAD.MOV.U32 R23, RZ, RZ, R15 ;  /* 0x000000ffff177224 */ /* 0x004fe200078e000f */
[----:B---3--:R-:W-:Y:S11]  /*5f0a0*/  HMMA.16816.F32 R24, R4, R14, R24 ;  /* 0x0000000e0418723c */ /* 0x008ff60000001818 */
        /* <DEDUP_REMOVED lines=8> */
[----:B------:R-:W2:Y:S01]  /*5f130*/  LDL.LU.64 R12, [R1+0x4080] ;  /* 0x00408000010c7983 */ /* 0x000ea20000300a00 */
[----:B------:R-:W-:Y:S01]  /*5f140*/  STL.64 [R1+0x3fc0], R22 ;  /* 0x003fc01601007387 */ /* 0x000fe20000100a00 */
[----:B------:R0:W-:Y:S03]  /*5f150*/  STL.64 [R1+0x3fb8], R20 ;  /* 0x003fb81401007387 */ /* 0x0001e60000100a00 */
[----:B0-----:R-:W3:Y:S01]  /*5f160*/  LDL.LU R20, [R1+0x340] ;  /* 0x0003400001147983 */ /* 0x001ee20000300800 */
[----:B------:R-:W3:Y:S02]  /*5f170*/  LDL.LU R21, [R1+0x344] ;  /* 0x0003440001157983 */ /* 0x000ee40000300800 */
[----:B------:R-:W3:Y:S02]  /*5f180*/  LDL.LU R22, [R1+0x348] ;  /* 0x0003480001167983 */ /* 0x000ee40000300800 */
[----:B------:R-:W3:Y:S02]  /*5f190*/  LDL.LU R23, [R1+0x34c] ;  /* 0x00034c0001177983 */ /* 0x000ee40000300800 */
[----:B----4-:R-:W-:-:S02]  /*5f1a0*/  IMAD.MOV.U32 R2, RZ, RZ, R18 ;  /* 0x000000ffff027224 */ /* 0x010fc400078e0012 */
[----:B------:R-:W-:Y:S01]  /*5f1b0*/  IMAD.MOV.U32 R0, RZ, RZ, R19 ;  /* 0x000000ffff007224 */ /* 0x000fe200078e0013 */
[C---:B--2---:R-:W-:Y:S01]  /*5f1c0*/  HMMA.16816.F32 R12, R4.reuse, R18, R12 ;  /* 0x00000012040c723c */ /* 0x044fe2000000180c */
[----:B---3--:R-:W-:Y:S01]  /*5f1d0*/  STL.64 [R1+0x3fd0], R22 ;  /* 0x003fd01601007387 */ /* 0x008fe20000100a00 */
        /* <DEDUP_REMOVED lines=16> */
[----:B------:R-:W-:Y:S01]  /*5f2e0*/  STL.64 [R1+0x3b0], R4 ;  /* 0x0003b00401007387 */ /* 0x000fe20000100a00 */
[----:B------:R0:W-:Y:S02]  /*5f2f0*/  STL.64 [R1+0x3b8], R6 ;  /* 0x0003b80601007387 */ /* 0x0001e40000100a00 */
[----:B0-----:R-:W-:Y:S02]  /*5f300*/  IMAD.MOV.U32 R6, RZ, RZ, R26 ;  /* 0x000000ffff067224 */ /* 0x001fe400078e001a */
[----:B------:R-:W-:Y:S01]  /*5f310*/  IMAD.MOV.U32 R7, RZ, RZ, R27 ;  /* 0x000000ffff077224 */ /* 0x000fe200078e001b */
[----:B------:R-:W4:Y:S01]  /*5f320*/  LDL.LU R26, [R1+0x404c] ;  /* 0x00404c00011a7983 */ /* 0x000f220000300800 */
[----:B------:R-:W4:Y:S01]  /*5f330*/  LDL.LU R27, [R1+0x4048] ;  /* 0x00404800011b7983 */ /* 0x000f220000300800 */
[C---:B---3--:R-:W-:Y:S02]  /*5f340*/  HMMA.16816.F32 R12, R16.reuse, R14, R8 ;  /* 0x0000000e100c723c */ /* 0x048fe40000001808 */
[----:B------:R-:W3:Y:S01]  /*5f350*/  LDL.LU.64 R10, [R1+0x4040] ;  /* 0x00404000010a7983 */ /* 0x000ee20000300a00 */
[----:B------:R-:W3:Y:S11]  /*5f360*/  LDL.LU.64 R8, [R1+0x4038] ;  /* 0x0040380001087983 */ /* 0x000ef60000300a00 */
[----:B------:R-:W-:Y:S09]  /*5f370*/  @!UPT UIADD3 URZ, URZ, URZ, URZ ;  /* 0x0000003f3f3ff290 */ /* 0x000ff2000fffe03f */
        /* <DEDUP_REMOVED lines=33> */
[----:B------:R-:W-:Y:S02]  /*5f590*/  STL.64 [R1+0x3ef8], R14 ;  /* 0x003ef80e01007387 */ /* 0x000fe40000100a00 */
[----:B----4-:R0:W-:Y:S02]  /*5f5a0*/  STL.64 [R1+0x3ef0], R12 ;  /* 0x003ef00c01007387 */ /* 0x0101e40000100a00 */
[----:B0-----:R-:W4:Y:S01]  /*5f5b0*/  LDL.LU R12, [R1+0x330] ;  /* 0x00033000010c7983 */ /* 0x001f220000300800 */
[----:B------:R-:W4:Y:S02]  /*5f5c0*/  LDL.LU R13, [R1+0x334] ;  /* 0x00033400010d7983 */ /* 0x000f240000300800 */
[----:B------:R-:W4:Y:S02]  /*5f5d0*/  LDL.LU R14, [R1+0x338] ;  /* 0x00033800010e7983 */ /* 0x000f240000300800 */
[----:B------:R-:W4:Y:S01]  /*5f5e0*/  LDL.LU R15, [R1+0x33c] ;  /* 0x00033c00010f7983 */ /* 0x000f220000300800 */
        /* <DEDUP_REMOVED lines=8> */
[----:B---3--:R2:W-:Y:S02]  /*5f670*/  STL.64 [R1+0x3f00], R8 ;  /* 0x003f000801007387 */ /* 0x0085e40000100a00 */
[----:B0-----:R-:W-:-:S02]  /*5f680*/  IMAD.MOV.U32 R10, RZ, RZ, R28 ;  /* 0x000000ffff0a7224 */ /* 0x001fc400078e001c */
[----:B------:R-:W-:-:S07]  /*5f690*/  IMAD.MOV.U32 R11, RZ, RZ, R25 ;  /* 0x000000ffff0b7224 */ /* 0x000fce00078e0019 */
[C---:B--2---:R-:W-:Y:S01]  /*5f6a0*/  HMMA.16816.F32 R8, R16.reuse, R10, R20 ;  /* 0x0000000a1008723c */ /* 0x044fe20000001814 */
[----:B------:R-:W2:Y:S01]  /*5f6b0*/  LDL.LU.64 R22, [R1+0x3fc0] ;  /* 0x003fc00001167983 */ /* 0x000ea20000300a00 */
[----:B------:R-:W3:Y:S11]  /*5f6c0*/  LDL.LU.64 R20, [R1+0x3fb8] ;  /* 0x003fb80001147983 */ /* 0x000ef60000300a00 */
[----:B------:R-:W-:Y:S10]  /*5f6d0*/  @!UPT UIADD3 URZ, URZ, URZ, URZ ;  /* 0x0000003f3f3ff290 */ /* 0x000ff4000fffe03f */
[----:B------:R-:W-:Y:S01]  /*5f6e0*/  STL.64 [R1+0xa00], R8 ;  /* 0x000a000801007387 */ /* 0x000fe20000100a00 */
[----:B------:R4:W-:Y:S02]  /*5f6f0*/  STL.64 [R1+0xa08], R10 ;  /* 0x000a080a01007387 */ /* 0x0009e40000100a00 */
[----:B----4-:R-:W-:Y:S07]  /*5f700*/  HMMA.16816.F32 R8, R16, R6, R12 ;  /* 0x000000061008723c */ /* 0x010fee000000180c */
[----:B------:R-:W-:Y:S11]  /*5f710*/  IMAD.MOV.U32 R6, RZ, RZ, R24 ;  /* 0x000000ffff067224 */ /* 0x000ff600078e0018 */
[----:B------:R-:W-:Y:S05]  /*5f720*/  @!UPT UIADD3 URZ, URZ, URZ, URZ ;  /* 0x0000003f3f3ff290 */ /* 0x000fea000fffe03f */
[----:B------:R0:W-:Y:S01]  /*5f730*/  STL.64 [R1+0x9f0], R8 ;  /* 0x0009f00801007387 */ /* 0x0001e20000100a00 */
[----:B------:R1:W-:Y:S02]  /*5f740*/  STL.64 [R1+0x9f8], R10 ;  /* 0x0009f80a01007387 */ /* 0x0003e40000100a00 */
[----:B--2---:R-:W-:Y:S02]  /*5f750*/  IMAD.MOV.U32 R7, RZ, RZ, R23 ;  /* 0x000000ffff077224 */ /* 0x004fe400078e0017 */
[----:B------:R-:W-:Y:S02]  /*5f760*/  IMAD.MOV.U32 R26, RZ, RZ, R22 ;  /* 0x000000ffff1a7224 */ /* 0x000fe400078e0016 */
[----:B---3--:R-:W-:Y:S01]  /*5f770*/  IMAD.MOV.U32 R27, RZ, RZ, R21 ;  /* 0x000000ffff1b7224 */ /* 0x008fe200078e0015 */
[----:B------:R-:W-:Y:S01]  /*5f780*/  STL.64 [R1+0x3f58], R6 ;  /* 0x003f580601007387 */ /* 0x000fe20000100a00 */
[----:B------:R-:W2:Y:S02]  /*5f790*/  LDL.LU R12, [R1+0x2d0] ;  /* 0x0002d000010c7983 */ /* 0x000ea40000300800 */
[----:B------:R-:W2:Y:S02]  /*5f7a0*/  LDL.LU R13, [R1+0x2d4] ;  /* 0x0002d400010d7983 */ /* 0x000ea40000300800 */
[----:B------:R-:W3:Y:S01]  /*5f7b0*/  LDL.LU R14, [R1+0x2d8] ;  /* 0x0002d800010e7983 */ /* 0x000ee20000300800 */
[----:B------:R-:W3:Y:S01]  /*5f7c0*/  LDL.LU R15, [R1+0x2dc] ;  /* 0x0002dc00010f7983 */ /* 0x000ee20000300800 */
[----:B------:R-:W-:Y:S02]  /*5f7d0*/  STL.64 [R1+0x3fa0], R26 ;  /* 0x003fa01a01007387 */ /* 0x000fe40000100a00 */
[----:B0-----:R-:W4:Y:S02]  /*5f7e0*/  LDL.LU R8, [R1+0x310] ;  /* 0x0003100001087983 */ /* 0x001f240000300800 */
[----:B------:R-:W4:Y:S01]  /*5f7f0*/  LDL.LU R9, [R1+0x314] ;  /* 0x0003140001097983 */ /* 0x000f220000300800 */
[----:B-1----:R-:W2:Y:S01]  /*5f800*/  LDL.LU R10, [R1+0x318] ;  /* 0x00031800010a7983 */ /* 0x002ea20000300800 */
[----:B------:R-:W2:Y:S03]  /*5f810*/  LDL.LU R11, [R1+0x31c] ;  /* 0x00031c00010b7983 */ /* 0x000ea60000300800 */
[----:B--2---:R-:W-:Y:S01]  /*5f820*/  STL.64 [R1+0x3fb0], R10 ;  /* 0x003fb00a01007387 */ /* 0x004fe20000100a00 */
[----:B----4-:R0:W-:Y:S03]  /*5f830*/  STL.64 [R1+0x3fa8], R8 ;  /* 0x003fa80801007387 */ /* 0x0101e60000100a00 */
[----:B0-----:R-:W2:Y:S01]  /*5f840*/  LDL.LU R8, [R1+0x320] ;  /* 0x0003200001087983 */ /* 0x001ea20000300800 */
        /* <DEDUP_REMOVED lines=8> */
[----:B------:R-:W4:Y:S02]  /*5f8d0*/  LDL.LU R14, [R1+0x2e8] ;  /* 0x0002e800010e7983 */ /* 0x000f240000300800 */
[----:B------:R-:W4:Y:S02]  /*5f8e0*/  LDL.LU R15, [R1+0x2ec] ;  /* 0x0002ec00010f7983 */ /* 0x000f240000300800 */
[----:B----4-:R0:W-:Y:S01]  /*5f8f0*/  STL.64 [R1+0x3f78], R14 ;  /* 0x003f780e01007387 */ /* 0x0101e20000100a00 */
[----:B---3--:R-:W-:Y:S02]  /*5f900*/  STL.64 [R1+0x3f70], R12 ;  /* 0x003f700c01007387 */ /* 0x008fe40000100a00 */
[----:B0-----:R-:W-:-:S02]  /*5f910*/  IMAD.MOV.U32 R14, RZ, RZ, R20 ;  /* 0x000000ffff0e7224 */ /* 0x001fc400078e0014 */
[----:B------:R-:W-:-:S05]  /*5f920*/  IMAD.MOV.U32 R15, RZ, RZ, R3 ;  /* 0x000000ffff0f7224 */ /* 0x000fca00078e0003 */
[----:B------:R0:W-:Y:S01]  /*5f930*/  STL.64 [R1+0x3f88], R14 ;  /* 0x003f880e01007387 */ /* 0x0001e20000100a00 */
[----:B------:R-:W3:Y:S03]  /*5f940*/  LDL.64 R6, [R1+0x198] ;  /* 0x0001980001067983 */ /* 0x000ee60000100a00 */
[----:B0-----:R-:W4:Y:S04]  /*5f950*/  LDL.64 R14, [R1+0x1b8] ;  /* 0x0001b800010e7983 */ /* 0x001f280000100a00 */
[----:B---3--:R0:W-:Y:S01]  /*5f960*/  STL.64 [R1+0x3f80], R6 ;  /* 0x003f800601007387 */ /* 0x0081e20000100a00 */
[----:B------:R-:W3:Y:S02]  /*5f970*/  LDL.LU R4, [R1+0x2f0] ;  /* 0x0002f00001047983 */ /* 0x000ee40000300800 */
[----:B------:R-:W3:Y:S01]  /*5f980*/  LDL.LU R5, [R1+0x2f4] ;  /* 0x0002f40001057983 */ /* 0x000ee20000300800 */
[----:B0-----:R-:W3:Y:S01]  /*5f990*/  LDL.LU R6, [R1+0x2f8] ;  /* 0x0002f80001067983 */ /* 0x001ee20000300800 */
[----:B------:R-:W3:Y:S01]  /*5f9a0*/  LDL.LU R7, [R1+0x2fc] ;  /* 0x0002fc0001077983 */ /* 0x000ee20000300800 */
[C---:B--2---:R-:W-:Y:S02]  /*5f9b0*/  HMMA.16816.F32 R8, R16.reuse, R26, R8 ;  /* 0x0000001a1008723c */ /* 0x044fe40000001808 */
[----:B---3--:R-:W-:Y:S01]  /*5f9c0*/  STL.64 [R1+0x3f98], R6 ;  /* 0x003f980601007387 */ /* 0x008fe20000100a00 */
[----:B------:R0:W-:Y:S03]  /*5f9d0*/  STL.64 [R1+0x3f90], R4 ;  /* 0x003f900401007387 */ /* 0x0001e60000100a00 */
[----:B0-----:R-:W4:Y:S01]  /*5f9e0*/  LDL.LU R4, [R1+0x300] ;  /* 0x0003000001047983 */ /* 0x001f220000300800 */
[----:B------:R-:W4:Y:S02]  /*5f9f0*/  LDL.LU R5, [R1+0x304] ;  /* 0x0003040001057983 */ /* 0x000f240000300800 */
[----:B------:R-:W4:Y:S02]  /*5fa00*/  LDL.LU R6, [R1+0x308] ;  /* 0x0003080001067983 */ /* 0x000f240000300800 */
[----:B------:R-:W4:Y:S01]  /*5fa10*/  LDL.LU R7, [R1+0x30c] ;  /* 0x00030c0001077983 */ /* 0x000f220000300800 */
[----:B------:R-:W2:Y:S01]  /*5fa20*/  LDL.LU R20, [R1+0x2c0] ;  /* 0x0002c00001147983 */ /* 0x000ea20000300800 */
[----:B------:R-:W2:Y:S02]  /*5fa30*/  LDL.LU R21, [R1+0x2c4] ;  /* 0x0002c40001157983 */ /* 0x000ea40000300800 */
[----:B------:R-:W3:Y:S02]  /*5fa40*/  LDL.LU R22, [R1+0x2c8] ;  /* 0x0002c80001167983 */ /* 0x000ee40000300800 */
[----:B------:R-:W3:Y:S02]  /*5fa50*/  LDL.LU R23, [R1+0x2cc] ;  /* 0x0002cc0001177983 */ /* 0x000ee40000300800 */
[----:B------:R-:W-:Y:S01]  /*5fa60*/  IMAD.MOV.U32 R3, RZ, RZ, R27 ;  /* 0x000000ffff037224 */ /* 0x000fe200078e001b */
[----:B---3--:R-:W-:Y:S01]  /*5fa70*/  STL.64 [R1+0x3f48], R22 ;  /* 0x003f481601007387 */ /* 0x008fe20000100a00 */
[----:B--2---:R-:W-:Y:S02]  /*5fa80*/  STL.64 [R1+0x3f40], R20 ;  /* 0x003f401401007387 */ /* 0x004fe40000100a00 */
[----:B------:R-:W-:Y:S02]  /*5fa90*/  STL.64 [R1+0x9e0], R8 ;  /* 0x0009e00801007387 */ /* 0x000fe40000100a00 */
[----:B------:R0:W-:Y:S02]  /*5faa0*/  STL.64 [R1+0x9e8], R10 ;  /* 0x0009e80a01007387 */ /* 0x0001e40000100a00 */
[----:B0-----:R-:W2:Y:S01]  /*5fab0*/  LDL.LU.64 R10, [R1+0x3fb0] ;  /* 0x003fb000010a7983 */ /* 0x001ea20000300a00 */
[----:B------:R-:W2:Y:S02]  /*5fac0*/  LDL.LU.64 R8, [R1+0x3fa8] ;  /* 0x003fa80001087983 */ /* 0x000ea40000300a00 */
[----:B------:R-:W2:Y:S02]  /*5fad0*/  LDL.LU.64 R26, [R1+0x3fa0] ;  /* 0x003fa000011a7983 */ /* 0x000ea40000300a00 */
[----:B------:R-:W3:Y:S01]  /*5fae0*/  LDL.LU R24, [R1+0x2a0] ;  /* 0x0002a00001187983 */ /* 0x000ee20000300800 */
[C---:B--2---:R-:W-:Y:S11]  /*5faf0*/  HMMA.16816.F32 R8, R16.reuse, R26, R8 ;  /* 0x0000001a1008723c */ /* 0x044ff60000001808 */
[----:B------:R-:W-:Y:S11]  /*5fb00*/  @!UPT UIADD3 URZ, URZ, URZ, URZ ;  /* 0x0000003f3f3ff290 */ /* 0x000ff6000fffe03f */
[----:B------:R-:W-:Y:S01]  /*5fb10*/  @!UPT UIADD3 URZ, URZ, URZ, URZ ;  /* 0x0000003f3f3ff290 */ /* 0x000fe2000fffe03f */
[----:B------:R-:W-:Y:S01]  /*5fb20*/  STL.64 [R1+0x730], R8 ;  /* 0x0007300801007387 */ /* 0x000fe20000100a00 */
[----:B------:R-:W-:Y:S02]  /*5fb30*/  STL.64 [R1+0x738], R10 ;  /* 0x0007380a01007387 */ /* 0x000fe40000100a00 */
[----:B------:R-:W3:Y:S02]  /*5fb40*/  LDL.LU R25, [R1+0x2a4] ;  /* 0x0002a40001197983 */ /* 0x000ee40000300800 */
[----:B------:R-:W2:Y:S01]  /*5fb50*/  LDL.LU R26, [R1+0x2a8] ;  /* 0x0002a800011a7983 */ /* 0x000ea20000300800 */
[----:B------:R-:W2:Y:S04]  /*5fb60*/  LDL.LU R27, [R1+0x2ac] ;  /* 0x0002ac00011b7983 */ /* 0x000ea80000300800 */
[----:B--2---:R0:W-:Y:S01]  /*5fb70*/  STL.64 [R1+0x3f28], R26 ;  /* 0x003f281a01007387 */ /* 0x0041e20000100a00 */
[----:B---3--:R1:W-:Y:S03]  /*5fb80*/  STL.64 [R1+0x3f20], R24 ;  /* 0x003f201801007387 */ /* 0x0083e60000100a00 */
[----:B0-----:R-:W2:Y:S01]  /*5fb90*/  LDL.64 R26, [R1+0x28] ;  /* 0x00002800011a7983 */ /* 0x001ea20000100a00 */
[----:B----4-:R-:W-:Y:S03]  /*5fba0*/  HMMA.16816.F32 R4, R16, R14, R4 ;  /* 0x0000000e1004723c */ /* 0x010fe60000001804 */
[----:B--2---:R0:W-:Y:S01]  /*5fbb0*/  STL.64 [R1+0x3f50], R26 ;  /* 0x003f501a01007387 */ /* 0x0041e20000100a00 */
[----:B-1----:R-:W2:Y:S02]  /*5fbc0*/  LDL.LU R24, [R1+0x680] ;  /* 0x0006800001187983 */ /* 0x002ea40000300800 */
[----:B------:R-:W2:Y:S01]  /*5fbd0*/  LDL.LU R25, [R1+0x684] ;  /* 0x0006840001197983 */ /* 0x000ea20000300800 */
[----:B0-----:R-:W2:Y:S01]  /*5fbe0*/  LDL.LU R26, [R1+0x688] ;  /* 0x00068800011a7983 */ /* 0x001ea20000300800 */
[----:B------:R-:W2:Y:S02]  /*5fbf0*/  LDL.LU R27, [R1+0x68c] ;  /* 0x00068c00011b7983 */ /* 0x000ea40000300800 */
[----:B------:R-:W3:Y:S02]  /*5fc00*/  LDL.64 R10, [R1+0x8] ;  /* 0x00000800010a7983 */ /* 0x000ee40000100a00 */
[----:B------:R-:W-:-:S02]  /*5fc10*/  IMAD.MOV.U32 R22, RZ, RZ, R2 ;  /* 0x000000ffff167224 */ /* 0x000fc400078e0002 */
[----:B------:R-:W-:Y:S02]  /*5fc20*/  IMAD.MOV.U32 R23, RZ, RZ, R0 ;  /* 0x000000ffff177224 */ /* 0x000fe400078e0000 */
[----:B------:R-:W-:Y:S02]  /*5fc30*/  IMAD.MOV.U32 R2, RZ, RZ, R14 ;  /* 0x000000ffff027224 */ /* 0x000fe400078e000e */
[----:B------:R-:W-:Y:S01]  /*5fc40*/  IMAD.MOV.U32 R0, RZ, RZ, R15 ;  /* 0x000000ffff007224 */ /* 0x000fe200078e000f */
[----:B---3--:R0:W-:Y:S04]  /*5fc50*/  STL.64 [R1+0x3f10], R10 ;  /* 0x003f100a01007387 */ /* 0x0081e80000100a00 */
[----:B0-----:R-:W3:Y:S01]  /*5fc60*/  LDL.64 R10, [R1+0x18] ;  /* 0x00001800010a7983 */ /* 0x001ee20000100a00 */
[----:B------:R-:W-:Y:S02]  /*5fc70*/  STL.64 [R1+0x720], R4 ;  /* 0x0007200401007387 */ /* 0x000fe40000100a00 */
[----:B------:R0:W-:Y:S02]  /*5fc80*/  STL.64 [R1+0x728], R6 ;  /* 0x0007280601007387 */ /* 0x0001e40000100a00 */
[----:B0-----:R-:W4:Y:S01]  /*5fc90*/  LDL.LU.64 R6, [R1+0x3f98] ;  /* 0x003f980001067983 */ /* 0x001f220000300a00 */
[----:B------:R-:W4:Y:S02]  /*5fca0*/  LDL.LU.64 R4, [R1+0x3f90] ;  /* 0x003f900001047983 */ /* 0x000f240000300a00 */
[----:B------:R-:W4:Y:S02]  /*5fcb0*/  LDL.LU.64 R14, [R1+0x3f88] ;  /* 0x003f8800010e7983 */ /* 0x000f240000300a00 */
[C---:B----4-:R-:W-:Y:S01]  /*5fcc0*/  HMMA.16816.F32 R12, R16.reuse, R14, R4 ;  /* 0x0000000e100c723c */ /* 0x050fe20000001804 */
[----:B------:R-:W4:Y:S11]  /*5fcd0*/  LDL.LU.64 R6, [R1+0x3f80] ;  /* 0x003f800001067983 */ /* 0x000f360000300a00 */
[----:B------:R-:W-:Y:S11]  /*5fce0*/  @!UPT UIADD3 URZ, URZ, URZ, URZ ;  /* 0x0000003f3f3ff290 */ /* 0x000ff6000fffe03f */
[----:B------:R-:W-:Y:S01]  /*5fcf0*/  STL.64 [R1+0x710], R12 ;  /* 0x0007100c01007387 */ /* 0x000fe20000100a00 */
[----:B------:R0:W-:Y:S03]  /*5fd00*/  STL.64 [R1+0x718], R14 ;  /* 0x0007180e01007387 */ /* 0x0001e60000100a00 */
[----:B0-----:R-:W2:Y:S01]  /*5fd10*/  LDL.LU.64 R14, [R1+0x3f78] ;  /* 0x003f7800010e7983 */ /* 0x001ea20000300a00 */
[----:B------:R-:W2:Y:S02]  /*5fd20*/  LDL.LU.64 R12, [R1+0x3f70] ;  /* 0x003f7000010c7983 */ /* 0x000ea40000300a00 */
[----:B----4-:R-:W-:Y:S01]  /*5fd30*/  IMAD.MOV.U32 R28, RZ, RZ, R7 ;  /* 0x000000ffff1c7224 */ /* 0x010fe200078e0007 */
[C---:B--2---:R-:W-:Y:S11]  /*5fd40*/  HMMA.16816.F32 R12, R16.reuse, R6, R12 ;  /* 0x00000006100c723c */ /* 0x044ff6000000180c */
[----:B------:R-:W-:Y:S11]  /*5fd50*/  @!UPT UIADD3 URZ, URZ, URZ, URZ ;  /* 0x0000003f3f3ff290 */ /* 0x000ff6000fffe03f */
[----:B------:R-:W-:Y:S01]  /*5fd60*/  @!UPT UIADD3 URZ, URZ, URZ, URZ ;  /* 0x0000003f3f3ff290 */ /* 0x000fe2000fffe03f */
[----:B------:R-:W-:Y:S01]  /*5fd70*/  STL.64 [R1+0x700], R12 ;  /* 0x0007000c01007387 */ /* 0x000fe20000100a00 */
[----:B------:R0:W-:Y:S03]  /*5fd80*/  STL.64 [R1+0x708], R14 ;  /* 0x0007080e01007387 */ /* 0x0001e60000100a00 */
[----:B0-----:R-:W2:Y:S01]  /*5fd90*/  LDL.LU.64 R14, [R1+0x3f68] ;  /* 0x003f6800010e7983 */ /* 0x001ea20000300a00 */
[----:B------:R-:W2:Y:S02]  /*5fda0*/  LDL.LU.64 R12, [R1+0x3f60] ;  /* 0x003f6000010c7983 */ /* 0x000ea40000300a00 */
[----:B------:R-:W2:Y:S01]  /*5fdb0*/  LDL.LU.64 R6, [R1+0x3f58] ;  /* 0x003f580001067983 */ /* 0x000ea20000300a00 */
[C---:B------:R-:W-:Y:S08]  /*5fdc0*/  HMMA.16816.F32 R20, R16.reuse, R22, R24 ;  /* 0x000000161014723c */ /* 0x040ff00000001818 */
[C---:B--2---:R-:W-:Y:S01]  /*5fdd0*/  HMMA.16816.F32 R4, R16.reuse, R6, R12 ;  /* 0x000000061004723c */ /* 0x044fe2000000180c */
[----:B------:R-:W2:Y:S11]  /*5fde0*/  LDL.LU R12, [R1+0x280] ;  /* 0x00028000010c7983 */ /* 0x000eb60000300800 */
[----:B------:R-:W-:Y:S11]  /*5fdf0*/  @!UPT UIADD3 URZ, URZ, URZ, URZ ;  /* 0x0000003f3f3ff290 */ /* 0x000ff6000fffe03f */
[----:B------:R-:W-:Y:S01]  /*5fe00*/  STL.64 [R1+0x6f0], R4 ;  /* 0x0006f00401007387 */ /* 0x000fe20000100a00 */
[----:B------:R-:W-:Y:S02]  /*5fe10*/  STL.64 [R1+0x6f8], R6 ;  /* 0x0006f80601007387 */ /* 0x000fe40000100a00 */
[----:B------:R-:W0:Y:S04]  /*5fe20*/  LDSM.16.MT88.4 R4, [R29+0x14280] ;  /* 0x014280001d04783b */ /* 0x000e280000004200 */
[----:B------:R-:W2:Y:S01]  /*5fe30*/  LDL.LU R13, [R1+0x284] ;  /* 0x00028400010d7983 */ /* 0x000ea20000300800 */
[----:B------:R-:W2:Y:S01]  /*5fe40*/  LDL.LU R14, [R1+0x288] ;  /* 0x00028800010e7983 */ /* 0x000ea20000300800 */
[----:B------:R-:W2:Y:S03]  /*5fe50*/  LDL.LU R15, [R1+0x28c] ;  /* 0x00028c00010f7983 */ /* 0x000ea60000300800 */
[----:B0-----:R0:W-:Y:S01]  /*5fe60*/  STL.64 [R1+0x3e50], R6 ;  /* 0x003e500601007387 */ /* 0x0011e20000100a00 */
[----:B------:R-:W-:Y:S03]  /*5fe70*/  STL.64 [R1+0x3e48], R4 ;  /* 0x003e480401007387 */ /* 0x000fe60000100a00 */
[----:B0-----:R-:W4:Y:S04]  /*5fe80*/  LDL R6, [R1+0x168] ;  /* 0x0001680001067983 */ /* 0x001f280000100800 */
[----:B------:R-:W4:Y:S01]  /*5fe90*/  LDL R7, [R1+0x16c] ;  /* 0x00016c0001077983 */ /* 0x000f220000100800 */
[----:B------:R-:W2:Y:S02]  /*5fea0*/  LDL.LU.64 R26, [R1+0x3f50] ;  /* 0x003f5000011a7983 */ /* 0x000ea40000300a00 */
[----:B------:R-:W-:Y:S02]  /*5feb0*/  STL.64 [R1+0x6e0], R20 ;  /* 0x0006e01401007387 */ /* 0x000fe40000100a00 */
[----:B------:R0:W-:Y:S02]  /*5fec0*/  STL.64 [R1+0x6e8], R22 ;  /* 0x0006e81601007387 */ /* 0x0001e40000100a00 */
        /* <DEDUP_REMOVED lines=10> */
[----:B-1----:R-:W4:Y:S02]  /*5ff70*/  LDL.LU R18, [R1+0x298] ;  /* 0x0002980001127983 */ /* 0x002f240000300800 */
[----:B------:R-:W4:Y:S01]  /*5ff80*/  LDL.LU R19, [R1+0x29c] ;  /* 0x00029c0001137983 */ /* 0x000f220000300800 */
[----:B------:R0:W-:Y:S01]  /*5ff90*/  STL.64 [R1+0x3e60], R6 ;  /* 0x003e600601007387 */ /* 0x0001e20000100a00 */
[----:B------:R-:W2:Y:S02]  /*5ffa0*/  LDL.LU R4, [R1+0x2b0] ;  /* 0x0002b00001047983 */ /* 0x000ea40000300800 */
[----:B------:R-:W2:Y:S01]  /*5ffb0*/  LDL.LU R5, [R1+0x2b4] ;  /* 0x0002b40001057983 */ /* 0x000ea20000300800 */
[----:B0-----:R-:W2:Y:S01]  /*5ffc0*/  LDL.LU R6, [R1+0x2b8] ;  /* 0x0002b80001067983 */ /* 0x001ea20000300800 */
[----:B------:R-:W2:Y:S02]  /*5ffd0*/  LDL.LU R7, [R1+0x2bc] ;  /* 0x0002bc0001077983 */ /* 0x000ea40000300800 */
[C---:B--2---:R-:W-:Y:S11]  /*5ffe0*/  HMMA.16816.F32 R4, R20.reuse, R26, R4 ;  /* 0x0000001a1404723c */ /* 0x044ff60000001804 */
[----:B------:R-:W-:Y:S11]  /*5fff0*/  @!UPT UIADD3 URZ, URZ, URZ, URZ ;  /* 0x0000003f3f3ff290 */ /* 0x000ff6000fffe03f */
[----:B------:R-:W-:Y:S01]  /*60000*/  @!UPT UIADD3 URZ, URZ, URZ, URZ ;  /* 0x0000003f3f3ff290 */ /* 0x000fe2000fffe03f */
[----:B------:R0:W-:Y:S01]  /*60010*/  STL.64 [R1+0x330], R4 ;  /* 0x0003300401007387 */ /* 0x0001e20000100a00 */
[----:B------:R-:W-:Y:S02]  /*60020*/  STL.64 [R1+0x338], R6 ;  /* 0x0003380601007387 */ /* 0x000fe40000100a00 */
[----:B0-----:R-:W-:Y:S02]  /*60030*/  IMAD.MOV.U32 R5, RZ, RZ, R26 ;  /* 0x000000ffff057224 */ /* 0x001fe400078e001a */
[----:B------:R-:W-:Y:S02]  /*60040*/  IMAD.MOV.U32 R4, RZ, RZ, R27 ;  /* 0x000000ffff047224 */ /* 0x000fe400078e001b */
[----:B------:R-:W3:Y:S01]  /*60050*/  LDL.LU.64 R26, [R1+0x3f28] ;  /* 0x003f2800011a7983 */ /* 0x000ee20000300a00 */
[----:B------:R-:W3:Y:S02]  /*60060*/  LDL.LU.64 R24, [R1+0x3f20] ;  /* 0x003f200001187983 */ /* 0x000ee40000300a00 */
[----:B------:R0:W-:Y:S02]  /*60070*/  STL.64 [R1+0x3eb0], R4 ;  /* 0x003eb00401007387 */ /* 0x0001e40000100a00 */
[----:B0-----:R-:W2:Y:S01]  /*60080*/  LDL.LU R4, [R1+0x270] ;  /* 0x0002700001047983 */ /* 0x001ea20000300800 */
[----:B------:R-:W2:Y:S02]  /*60090*/  LDL.LU R5, [R1+0x274] ;  /* 0x0002740001057983 */ /* 0x000ea40000300800 */
[----:B------:R-:W2:Y:S02]  /*600a0*/  LDL.LU R6, [R1+0x278] ;  /* 0x0002780001067983 */ /* 0x000ea40000300800 */
[----:B------:R-:W2:Y:S01]  /*600b0*/  LDL.LU R7, [R1+0x27c] ;  /* 0x00027c0001077983 */ /* 0x000ea20000300800 */
[C---:B---3--:R-:W-:Y:S11]  /*600c0*/  HMMA.16816.F32 R24, R20.reuse, R10, R24 ;  /* 0x0000000a1418723c */ /* 0x048ff60000001818 */
[----:B------:R-:W-:Y:S11]  /*600d0*/  @!UPT UIADD3 URZ, URZ, URZ, URZ ;  /* 0x0000003f3f3ff290 */ /* 0x000ff6000fffe03f */
[----:B------:R-:W-:Y:S01]  /*600e0*/  @!UPT UIADD3 URZ, URZ, URZ, URZ ;  /* 0x0000003f3f3ff290 */ /* 0x000fe2000fffe03f */
[----:B------:R0:W-:Y:S01]  /*600f0*/  STL.64 [R1+0x320], R24 ;  /* 0x0003201801007387 */ /* 0x0001e20000100a00 */
[----:B------:R1:W-:Y:S02]  /*60100*/  STL.64 [R1+0x328], R26 ;  /* 0x0003281a01007387 */ /* 0x0003e40000100a00 */
[----:B0-----:R-:W-:Y:S01]  /*60110*/  IMAD.MOV.U32 R25, RZ, RZ, R10 ;  /* 0x000000ffff197224 */ /* 0x001fe200078e000a */
[----:B-1----:R-:W3:Y:S01]  /*60120*/  LDL.LU.64 R26, [R1+0x3f18] ;  /* 0x003f1800011a7983 */ /* 0x002ee20000300a00 */
[----:B------:R-:W-:Y:S02]  /*60130*/  IMAD.MOV.U32 R24, RZ, RZ, R11 ;  /* 0x000000ffff187224 */ /* 0x000fe400078e000b */
[----:B------:R-:W4:Y:S02]  /*60140*/  LDL.LU.64 R10, [R1+0x3f10] ;  /* 0x003f1000010a7983 */ /* 0x000f240000300a00 */
[C---:B----4-:R-:W-:Y:S11]  /*60150*/  HMMA.16816.F32 R16, R20.reuse, R10, R16 ;  /* 0x0000000a1410723c */ /* 0x050ff60000001810 */
[----:B------:R-:W-:Y:S11]  /*60160*/  @!UPT UIADD3 URZ, URZ, URZ, URZ ;  /* 0x0000003f3f3ff290 */ /* 0x000ff6000fffe03f */
[----:B------:R-:W-:Y:S01]  /*60170*/  @!UPT UIADD3 URZ, URZ, URZ, URZ ;  /* 0x0000003f3f3ff290 */ /* 0x000fe2000fffe03f */
[----:B------:R0:W-:Y:S01]  /*60180*/  STL.64 [R1+0x310], R16 ;  /* 0x0003101001007387 */ /* 0x0001e20000100a00 */
[----:B------:R-:W-:Y:S02]  /*60190*/  STL.64 [R1+0x318], R18 ;  /* 0x0003181201007387 */ /* 0x000fe40000100a00 */
[----:B0-----:R-:W-:Y:S02]  /*601a0*/  IMAD.MOV.U32 R17, RZ, RZ, R10 ;  /* 0x000000ffff117224 */ /* 0x001fe400078e000a */
[----:B------:R-:W-:Y:S02]  /*601b0*/  IMAD.MOV.U32 R16, RZ, RZ, R11 ;  /* 0x000000ffff107224 */ /* 0x000fe400078e000b */
[----:B------:R-:W4:Y:S01]  /*601c0*/  LDL.LU.64 R10, [R1+0x3f08] ;  /* 0x003f0800010a7983 */ /* 0x000f220000300a00 */
[----:B------:R-:W2:Y:S02]  /*601d0*/  LDL.LU.64 R8, [R1+0x3f00] ;  /* 0x003f000001087983 */ /* 0x000ea40000300a00 */
[----:B------:R0:W-:Y:S02]  /*601e0*/  STL.64 [R1+0x3ed8], R16 ;  /* 0x003ed81001007387 */ /* 0x0001e40000100a00 */
[----:B0-----:R-:W2:Y:S01]  /*601f0*/  LDL.LU R16, [R1+0x250] ;  /* 0x0002500001107983 */ /* 0x001ea20000300800 */
[----:B------:R-:W2:Y:S02]  /*60200*/  LDL.LU R17, [R1+0x254] ;  /* 0x0002540001117983 */ /* 0x000ea40000300800 */
[----:B------:R-:W2:Y:S02]  /*60210*/  LDL.LU R18, [R1+0x258] ;  /* 0x0002580001127983 */ /* 0x000ea40000300800 */
[----:B------:R-:W2:Y:S01]  /*60220*/  LDL.LU R19, [R1+0x25c] ;  /* 0x00025c0001137983 */ /* 0x000ea20000300800 */
[C---:B---3--:R-:W-:Y:S01]  /*60230*/  HMMA.16816.F32 R12, R20.reuse, R26, R12 ;  /* 0x0000001a140c723c */ /* 0x048fe2000000180c */
[----:B--2---:R-:W-:Y:S01]  /*60240*/  STL.64 [R1+0x3ee8], R18 ;  /* 0x003ee81201007387 */ /* 0x004fe20000100a00 */
[----:B------:R0:W-:Y:S03]  /*60250*/  STL.64 [R1+0x3ee0], R16 ;  /* 0x003ee01001007387 */ /* 0x0001e60000100a00 */
[----:B0-----:R-:W4:Y:S01]  /*60260*/  LDL.LU R16, [R1+0x260] ;  /* 0x0002600001107983 */ /* 0x001f220000300800 */
[----:B------:R-:W4:Y:S02]  /*60270*/  LDL.LU R17, [R1+0x264] ;  /* 0x0002640001117983 */ /* 0x000f240000300800 */
[----:B------:R-:W4:Y:S02]  /*60280*/  LDL.LU R18, [R1+0x268] ;  /* 0x0002680001127983 */ /* 0x000f240000300800 */
[----:B------:R-:W4:Y:S11]  /*60290*/  LDL.LU R19, [R1+0x26c] ;  /* 0x00026c0001137983 */ /* 0x000f360000300800 */
[----:B------:R-:W-:Y:S02]  /*602a0*/  @!UPT UIADD3 URZ, URZ, URZ, URZ ;  /* 0x0000003f3f3ff290 */ /* 0x000fe4000fffe03f */
[----:B------:R-:W-:Y:S01]  /*602b0*/  STL.64 [R1+0x300], R12 ;  /* 0x0003000c01007387 */ /* 0x000fe20000100a00 */
[----:B------:R0:W-:Y:S03]  /*602c0*/  STL.64 [R1+0x308], R14 ;  /* 0x0003080e01007387 */ /* 0x0001e60000100a00 */
[----:B0-----:R-:W2:Y:S01]  /*602d0*/  LDL.LU.64 R14, [R1+0x3ef8] ;  /* 0x003ef800010e7983 */ /* 0x001ea20000300a00 */
[----:B------:R-:W3:Y:S02]  /*602e0*/  LDL.LU.64 R12, [R1+0x3ef0] ;  /* 0x003ef000010c7983 */ /* 0x000ee40000300a00 */
[----:B------:R-:W-:Y:S01]  /*602f0*/  STL.64 [R1+0x3e78], R26 ;  /* 0x003e781a01007387 */ /* 0x000fe20000100a00 */
[C---:B--2---:R-:W-:Y:S11]  /*60300*/  HMMA.16816.F32 R4, R20.reuse, R14, R4 ;  /* 0x0000000e1404723c */ /* 0x044ff60000001804 */
[----:B------:R-:W-:Y:S11]  /*60310*/  @!UPT UIADD3 URZ, URZ, URZ, URZ ;  /* 0x0000003f3f3ff290 */ /* 0x000ff6000fffe03f */
[----:B------:R-:W-:Y:S01]  /*60320*/  @!UPT UIADD3 URZ, URZ, URZ, URZ ;  /* 0x0000003f3f3ff290 */ /* 0x000fe2000fffe03f */
[----:B------:R0:W-:Y:S01]  /*60330*/  STL.64 [R1+0x2f0], R4 ;  /* 0x0002f00401007387 */ /* 0x0001e20000100a00 */
[----:B------:R1:W-:Y:S03]  /*60340*/  STL.64 [R1+0x2f8], R6 ;  /* 0x0002f80601007387 */ /* 0x0003e60000100a00 */
[----:B0-----:R-:W2:Y:S01]  /*60350*/  LDL.LU R4, [R1+0x650] ;  /* 0x0006500001047983 */ /* 0x001ea20000300800 */
[----:B------:R-:W2:Y:S02]  /*60360*/  LDL.LU R5, [R1+0x654] ;  /* 0x0006540001057983 */ /* 0x000ea40000300800 */
[----:B-1----:R-:W2:Y:S02]  /*60370*/  LDL.LU R6, [R1+0x658] ;  /* 0x0006580001067983 */ /* 0x002ea40000300800 */
[----:B------:R-:W2:Y:S01]  /*60380*/  LDL.LU R7, [R1+0x65c] ;  /* 0x00065c0001077983 */ /* 0x000ea20000300800 */
[C---:B----4-:R-:W-:Y:S01]  /*60390*/  HMMA.16816.F32 R16, R20.reuse, R10, R16 ;  /* 0x0000000a1410723c */ /* 0x050fe20000001810 */
[----:B--2---:R-:W-:Y:S01]  /*603a0*/  STL.64 [R1+0x3ec0], R6 ;  /* 0x003ec00601007387 */ /* 0x004fe20000100a00 */
[----:B------:R0:W-:Y:S03]  /*603b0*/  STL.64 [R1+0x3eb8], R4 ;  /* 0x003eb80401007387 */ /* 0x0001e60000100a00 */
[----:B0-----:R-:W2:Y:S01]  /*603c0*/  LDL.LU R4, [R1+0x660] ;  /* 0x0006600001047983 */ /* 0x001ea20000300800 */
[----:B------:R-:W2:Y:S02]  /*603d0*/  LDL.LU R5, [R1+0x664] ;  /* 0x0006640001057983 */ /* 0x000ea40000300800 */
[----:B------:R-:W4:Y:S02]  /*603e0*/  LDL.LU R6, [R1+0x668] ;  /* 0x0006680001067983 */ /* 0x000f240000300800 */
[----:B------:R-:W4:Y:S02]  /*603f0*/  LDL.LU R7, [R1+0x66c] ;  /* 0x00066c0001077983 */ /* 0x000f240000300800 */
[----:B----4-:R0:W-:Y:S01]  /*60400*/  STL.64 [R1+0x3ed0], R6 ;  /* 0x003ed00601007387 */ /* 0x0101e20000100a00 */
[----:B--2---:R-:W-:Y:S03]  /*60410*/  STL.64 [R1+0x3ec8], R4 ;  /* 0x003ec80401007387 */ /* 0x004fe60000100a00 */
[----:B0-----:R-:W2:Y:S01]  /*60420*/  LDL.64 R6, [R1+0x1e8] ;  /* 0x0001e80001067983 */ /* 0x001ea20000100a00 */
[----:B------:R0:W-:Y:S02]  /*60430*/  STL.64 [R1+0x3e00], R14 ;  /* 0x003e000e01007387 */ /* 0x0001e40000100a00 */
[----:B---3--:R-:W-:Y:S01]  /*60440*/  STL.64 [R1+0x3df8], R12 ;  /* 0x003df80c01007387 */ /* 0x008fe20000100a00 */
[----:B0-----:R-:W3:Y:S03]  /*60450*/  LDL.64 R14, [R1+0x38] ;  /* 0x00003800010e7983 */ /* 0x001ee60000100a00 */
[----:B------:R-:W-:Y:S02]  /*60460*/  STL.64 [R1+0x2e0], R16 ;  /* 0x0002e01001007387 */ /* 0x000fe40000100a00 */
[----:B------:R0:W-:Y:S02]  /*60470*/  STL.64 [R1+0x2e8], R18 ;  /* 0x0002e81201007387 */ /* 0x0001e40000100a00 */
[----:B0-----:R-:W3:Y:S01]  /*60480*/  LDL.LU.64 R18, [R1+0x3ee8] ;  /* 0x003ee80001127983 */ /* 0x001ee20000300a00 */
[----:B------:R-:W3:Y:S02]  /*60490*/  LDL.LU.64 R16, [R1+0x3ee0] ;  /* 0x003ee00001107983 */ /* 0x000ee40000300a00 */
[----:B------:R-:W-:Y:S02]  /*604a0*/  STL.64 [R1+0x3df0], R10 ;  /* 0x003df00a01007387 */ /* 0x000fe40000100a00 */
[----:B------:R0:W-:Y:S02]  /*604b0*/  STL.64 [R1+0x3de8], R8 ;  /* 0x003de80801007387 */ /* 0x0001e40000100a00 */
[----:B0-----:R-:W2:Y:S01]  /*604c0*/  LDL.LU R8, [R1+0x670] ;  /* 0x0006700001087983 */ /* 0x001ea20000300800 */
[----:B------:R-:W2:Y:S02]  /*604d0*/  LDL.LU R9, [R1+0x674] ;  /* 0x0006740001097983 */ /* 0x000ea40000300800 */
[----:B------:R-:W2:Y:S02]  /*604e0*/  LDL.LU R10, [R1+0x678] ;  /* 0x00067800010a7983 */ /* 0x000ea40000300800 */
[----:B------:R-:W2:Y:S01]  /*604f0*/  LDL.LU R11, [R1+0x67c] ;  /* 0x00067c00010b7983 */ /* 0x000ea20000300800 */
[----:B---3--:R-:W-:Y:S11]  /*60500*/  HMMA.16816.F32 R16, R20, R14, R16 ;  /* 0x0000000e1410723c */ /* 0x008ff60000001810 */
[----:B------:R-:W-:Y:S11]  /*60510*/  @!UPT UIADD3 URZ, URZ, URZ, URZ ;  /* 0x0000003f3f3ff290 */ /* 0x000ff6000fffe03f */
[----:B------:R-:W-:Y:S01]  /*60520*/  @!UPT UIADD3 URZ, URZ, URZ, URZ ;  /* 0x0000003f3f3ff290 */ /* 0x000fe2000fffe03f */
[----:B------:R0:W-:Y:S01]  /*60530*/  STL.64 [R1+0x6d0], R16 ;  /* 0x0006d01001007387 */ /* 0x0001e20000100a00 */
[----:B------:R-:W-:Y:S03]  /*60540*/  STL.64 [R1+0x6d8], R18 ;  /* 0x0006d81201007387 */ /* 0x000fe60000100a00 */
[----:B0-----:R-:W3:Y:S01]  /*60550*/  LDL.LU.64 R16, [R1+0x3ed8] ;  /* 0x003ed80001107983 */ /* 0x001ee20000300a00 */
[----:B------:R-:W-:Y:S02]  /*60560*/  IMAD.MOV.U32 R26, RZ, RZ, R2 ;  /* 0x000000ffff1a7224 */ /* 0x000fe400078e0002 */
[----:B------:R-:W-:Y:S02]  /*60570*/  IMAD.MOV.U32 R27, RZ, RZ, R0 ;  /* 0x000000ffff1b7224 */ /* 0x000fe400078e0000 */
[----:B------:R-:W-:Y:S02]  /*60580*/  IMAD.MOV.U32 R2, RZ, RZ, R14 ;  /* 0x000000ffff027224 */ /* 0x000fe400078e000e */
[----:B------:R-:W-:-:S02]  /*60590*/  IMAD.MOV.U32 R0, RZ, RZ, R15 ;  /* 0x000000ffff007224 */ /* 0x000fc400078e000f */
[----:B---3--:R-:W-:Y:S02]  /*605a0*/  IMAD.MOV.U32 R14, RZ, RZ, R17 ;  /* 0x000000ffff0e7224 */ /* 0x008fe400078e0011 */
[----:B------:R-:W-:Y:S02]  /*605b0*/  IMAD.MOV.U32 R15, RZ, RZ, R16 ;  /* 0x000000ffff0f7224 */ /* 0x000fe400078e0010 */
[----:B------:R-:W0:Y:S04]  /*605c0*/  LDSM.16.MT88.4 R16, [R29+0x14300] ;  /* 0x014300001d10783b */ /* 0x000e280000004200 */
[----:B------:R1:W-:Y:S04]  /*605d0*/  STL.64 [R1+0x3e18], R14 ;  /* 0x003e180e01007387 */ /* 0x0003e80000100a00 */
[----:B-1----:R-:W3:Y:S04]  /*605e0*/  LDL R14, [R1+0x1d8] ;  /* 0x0001d800010e7983 */ /* 0x002ee80000100800 */
[----:B0-----:R0:W-:Y:S01]  /*605f0*/  STL.64 [R1+0x3d28], R18 ;  /* 0x003d281201007387 */ /* 0x0011e20000100a00 */
[----:B------:R-:W-:Y:S03]  /*60600*/  STL.64 [R1+0x3d20], R16 ;  /* 0x003d201001007387 */ /* 0x000fe60000100a00 */
[----:B0-----:R-:W4:Y:S01]  /*60610*/  LDL.64 R18, [R1+0x178] ;  /* 0x0001780001127983 */ /* 0x001f220000100a00 */
[----:B--2---:R-:W-:Y:S01]  /*60620*/  HMMA.16816.F32 R8, R20, R6, R8 ;  /* 0x000000061408723c */ /* 0x004fe20000001808 */
[----:B------:R-:W-:-:S02]  /*60630*/  IMAD.MOV.U32 R15, RZ, RZ, R3 ;  /* 0x000000ffff0f7224 */ /* 0x000fc400078e0003 */
[----:B------:R-:W-:Y:S01]  /*60640*/  IMAD.MOV.U32 R3, RZ, RZ, R7 ;  /* 0x000000ffff037224 */ /* 0x000fe200078e0007 */
[----:B----4-:R0:W-:Y:S04]  /*60650*/  STL.64 [R1+0x3ea8], R18 ;  /* 0x003ea81201007387 */ /* 0x0101e80000100a00 */
[----:B0-----:R-:W2:Y:S11]  /*60660*/  LDL.64 R18, [R1+0x1c8] ;  /* 0x0001c80001127983 */ /* 0x001eb60000100a00 */
[----:B------:R-:W-:Y:S04]  /*60670*/  @!UPT UIADD3 URZ, URZ, URZ, URZ ;  /* 0x0000003f3f3ff290 */ /* 0x000fe8000fffe03f */
[----:B------:R0:W-:Y:S02]  /*60680*/  STL.64 [R1+0x6c0], R8 ;  /* 0x0006c00801007387 */ /* 0x0001e40000100a00 */
[----:B------:R-:W-:Y:S02]  /*60690*/  STL.64 [R1+0x6c8], R10 ;  /* 0x0006c80a01007387 */ /* 0x000fe40000100a00 */
[----:B0-----:R-:W-:Y:S02]  /*606a0*/  IMAD.MOV.U32 R8, RZ, RZ, R6 ;  /* 0x000000ffff087224 */ /* 0x001fe400078e0006 */
[----:B------:R-:W3:Y:S01]  /*606b0*/  LDL.LU.64 R6, [R1+0x3ed0] ;  /* 0x003ed00001067983 */ /* 0x000ee20000300a00 */
[----:B------:R-:W3:Y:S02]  /*606c0*/  LDL.LU.64 R4, [R1+0x3ec8] ;  /* 0x003ec80001047983 */ /* 0x000ee40000300a00 */
[----:B---3--:R-:W-:Y:S01]  /*606d0*/  HMMA.16816.F32 R12, R20, R14, R4 ;  /* 0x0000000e140c723c */ /* 0x008fe20000001804 */
        /* <DEDUP_REMOVED lines=8> */
[----:B------:R-:W3:Y:S02]  /*60760*/  LDL.LU R12, [R1+0x640] ;  /* 0x00064000010c7983 */ /* 0x000ee40000300800 */
[----:B------:R-:W3:Y:S01]  /*60770*/  LDL.LU R13, [R1+0x644] ;  /* 0x00064400010d7983 */ /* 0x000ee20000300800 */
[----:B0-----:R-:W3:Y:S01]  /*60780*/  LDL.LU R14, [R1+0x648] ;  /* 0x00064800010e7983 */ /* 0x001ee20000300800 */
[----:B------:R-:W3:Y:S01]  /*60790*/  LDL.LU R15, [R1+0x64c] ;  /* 0x00064c00010f7983 */ /* 0x000ee20000300800 */
        /* <DEDUP_REMOVED lines=8> */
[----:B------:R-:W4:Y:S01]  /*60820*/  LDL.LU R16, [R1+0x630] ;  /* 0x0006300001107983 */ /* 0x000f220000300800 */
[----:B------:R-:W4:Y:S01]  /*60830*/  LDL.LU R17, [R1+0x634] ;  /* 0x0006340001117983 */ /* 0x000f220000300800 */
[----:B------:R-:W4:Y:S02]  /*60840*/  LDL.LU R18, [R1+0x638] ;  /* 0x0006380001127983 */ /* 0x000f240000300800 */
[----:B------:R-:W4:Y:S01]  /*60850*/  LDL.LU R19, [R1+0x63c] ;  /* 0x00063c0001137983 */ /* 0x000f220000300800 */
[C---:B---3--:R-:W-:Y:S01]  /*60860*/  HMMA.16816.F32 R24, R20.reuse, R26, R12 ;  /* 0x0000001a1418723c */ /* 0x048fe2000000180c */
[----:B------:R0:W-:Y:S01]  /*60870*/  STL [R1+0x3ea0], R10 ;  /* 0x003ea00a01007387 */ /* 0x0001e20000100800 */
[----:B------:R-:W-:Y:S03]  /*60880*/  STL.64 [R1+0x3e98], R8 ;  /* 0x003e980801007387 */ /* 0x000fe60000100a00 */
[----:B0-----:R-:W4:Y:S11]  /*60890*/  LDL.64 R10, [R1+0x1a8] ;  /* 0x0001a800010a7983 */ /* 0x001f360000100a00 */
[----:B------:R-:W-:Y:S07]  /*608a0*/  @!UPT UIADD3 URZ, URZ, URZ, URZ ;  /* 0x0000003f3f3ff290 */ /* 0x000fee000fffe03f */
[----:B------:R0:W-:Y:S01]  /*608b0*/  STL.64 [R1+0x690], R24 ;  /* 0x0006901801007387 */ /* 0x0001e20000100a00 */
[----:B------:R1:W-:Y:S02]  /*608c0*/  STL.64 [R1+0x698], R26 ;  /* 0x0006981a01007387 */ /* 0x0003e40000100a00 */
[----:B--2---:R-:W-:Y:S02]  /*608d0*/  IMAD.MOV.U32 R15, RZ, RZ, R4 ;  /* 0x000000ffff0f7224 */ /* 0x004fe400078e0004 */
[----:B------:R-:W-:Y:S01]  /*608e0*/  IMAD.MOV.U32 R14, RZ, RZ, R5 ;  /* 0x000000ffff0e7224 */ /* 0x000fe200078e0005 */
[----:B------:R-:W2:Y:S01]  /*608f0*/  LDL.LU R4, [R1+0x600] ;  /* 0x0006000001047983 */ /* 0x000ea20000300800 */
[----:B------:R-:W2:Y:S02]  /*60900*/  LDL.LU R5, [R1+0x604] ;  /* 0x0006040001057983 */ /* 0x000ea40000300800 */
[----:B------:R-:W3:Y:S02]  /*60910*/  LDL.LU R6, [R1+0x608] ;  /* 0x0006080001067983 */ /* 0x000ee40000300800 */
[----:B------:R-:W3:Y:S01]  /*60920*/  LDL.LU R7, [R1+0x60c] ;  /* 0x00060c0001077983 */ /* 0x000ee20000300800 */
[----:B0-----:R-:W2:Y:S01]  /*60930*/  LDL.LU R24, [R1+0x610] ;  /* 0x0006100001187983 */ /* 0x001ea20000300800 */
[----:B------:R-:W2:Y:S02]  /*60940*/  LDL.LU R25, [R1+0x614] ;  /* 0x0006140001197983 */ /* 0x000ea40000300800 */
[----:B-1----:R-:W2:Y:S02]  /*60950*/  LDL.LU R26, [R1+0x618] ;  /* 0x00061800011a7983 */ /* 0x002ea40000300800 */
[----:B------:R-:W2:Y:S02]  /*60960*/  LDL.LU R27, [R1+0x61c] ;  /* 0x00061c00011b7983 */ /* 0x000ea40000300800 */
[----:B--2---:R0:W-:Y:S01]  /*60970*/  STL.64 [R1+0x3e88], R26 ;  /* 0x003e881a01007387 */ /* 0x0041e20000100a00 */
[----:B------:R-:W-:Y:S03]  /*60980*/  STL.64 [R1+0x3e80], R24 ;  /* 0x003e801801007387 */ /* 0x000fe60000100a00 */
[----:B0-----:R-:W2:Y:S01]  /*60990*/  LDL R26, [R1+0x198] ;  /* 0x00019800011a7983 */ /* 0x001ea20000100800 */
[----:B---3--:R0:W-:Y:S02]  /*609a0*/  STL.64 [R1+0x3e70], R6 ;  /* 0x003e700601007387 */ /* 0x0081e40000100a00 */
[----:B------:R1:W-:Y:S01]  /*609b0*/  STL.64 [R1+0x3e68], R4 ;  /* 0x003e680401007387 */ /* 0x0003e20000100a00 */
[----:B0-----:R-:W3:Y:S01]  /*609c0*/  LDL.64 R6, [R1+0x188] ;  /* 0x0001880001067983 */ /* 0x001ee20000100a00 */
[----:B----4-:R-:W-:Y:S03]  /*609d0*/  HMMA.16816.F32 R16, R20, R10, R16 ;  /* 0x0000000a1410723c */ /* 0x010fe60000001810 */
[----:B---3--:R0:W-:Y:S01]  /*609e0*/  STL.64 [R1+0x3e90], R6 ;  /* 0x003e900601007387 */ /* 0x0081e20000100a00 */
[----:B-1----:R-:W2:Y:S02]  /*609f0*/  LDL.LU R4, [R1+0x620] ;  /* 0x0006200001047983 */ /* 0x002ea40000300800 */
[----:B------:R-:W2:Y:S01]  /*60a00*/  LDL.LU R5, [R1+0x624] ;  /* 0x0006240001057983 */ /* 0x000ea20000300800 */
[----:B0-----:R-:W2:Y:S01]  /*60a10*/  LDL.LU R6, [R1+0x628] ;  /* 0x0006280001067983 */ /* 0x001ea20000300800 */
[----:B------:R-:W2:Y:S02]  /*60a20*/  LDL.LU R7, [R1+0x62c] ;  /* 0x00062c0001077983 */ /* 0x000ea40000300800 */
[----:B------:R0:W-:Y:S02]  /*60a30*/  STL.64 [R1+0x3e58], R14 ;  /* 0x003e580e01007387 */ /* 0x0001e40000100a00 */
[----:B------:R-:W3:Y:S01]  /*60a40*/  LDL.LU R12, [R1+0x240] ;  /* 0x00024000010c7983 */ /* 0x000ee20000300800 */
[----:B------:R-:W3:Y:S04]  /*60a50*/  LDL.LU R13, [R1+0x244] ;  /* 0x00024400010d7983 */ /* 0x000ee80000300800 */
[----:B0-----:R-:W3:Y:S01]  /*60a60*/  LDL.LU R14, [R1+0x248] ;  /* 0x00024800010e7983 */ /* 0x001ee20000300800 */
[----:B------:R-:W3:Y:S05]  /*60a70*/  LDL.LU R15, [R1+0x24c] ;  /* 0x00024c00010f7983 */ /* 0x000eea0000300800 */
[----:B------:R0:W-:Y:S02]  /*60a80*/  STL.64 [R1+0x680], R16 ;  /* 0x0006801001007387 */ /* 0x0001e40000100a00 */
[----:B------:R1:W-:Y:S02]  /*60a90*/  STL.64 [R1+0x688], R18 ;  /* 0x0006881201007387 */ /* 0x0003e40000100a00 */
[----:B0-----:R-:W-:Y:S01]  /*60aa0*/  IMAD.MOV.U32 R16, RZ, RZ, R10 ;  /* 0x000000ffff107224 */ /* 0x001fe200078e000a */
[----:B-1----:R-:W4:Y:S01]  /*60ab0*/  LDL.LU.64 R18, [R1+0x3ea8] ;  /* 0x003ea80001127983 */ /* 0x002f220000300a00 */
[----:B------:R-:W2:Y:S02]  /*60ac0*/  LDL.LU R10, [R1+0x3ea0] ;  /* 0x003ea000010a7983 */ /* 0x000ea40000300800 */
[----:B------:R-:W3:Y:S01]  /*60ad0*/  LDL.LU.64 R8, [R1+0x3e98] ;  /* 0x003e980001087983 */ /* 0x000ee20000300a00 */
[----:B--2---:R-:W-:Y:S01]  /*60ae0*/  STL.64 [R1+0x3e10], R10 ;  /* 0x003e100a01007387 */ /* 0x004fe20000100a00 */
[----:B---3--:R0:W-:Y:S03]  /*60af0*/  STL.64 [R1+0x3e08], R8 ;  /* 0x003e080801007387 */ /* 0x0081e60000100a00 */
[----:B0-----:R-:W2:Y:S01]  /*60b00*/  LDL.LU R8, [R1+0x5d0] ;  /* 0x0005d00001087983 */ /* 0x001ea20000300800 */
[----:B------:R-:W2:Y:S02]  /*60b10*/  LDL.LU R9, [R1+0x5d4] ;  /* 0x0005d40001097983 */ /* 0x000ea40000300800 */
[----:B------:R-:W3:Y:S02]  /*60b20*/  LDL.LU R10, [R1+0x5d8] ;  /* 0x0005d800010a7983 */ /* 0x000ee40000300800 */
[----:B------:R-:W3:Y:S02]  /*60b30*/  LDL.LU R11, [R1+0x5dc] ;  /* 0x0005dc00010b7983 */ /* 0x000ee40000300800 */
[----:B------:R-:W-:-:S07]  /*60b40*/  IMAD.MOV.U32 R27, RZ, RZ, R28 ;  /* 0x000000ffff1b7224 */ /* 0x000fce00078e001c */
[C---:B------:R-:W-:Y:S01]  /*60b50*/  HMMA.16816.F32 R24, R20.reuse, R26, R4 ;  /* 0x0000001a1418723c */ /* 0x040fe20000001804 */
        /* <DEDUP_REMOVED lines=12> */
[----:B------:R-:W3:Y:S01]  /*60c20*/  LDL.LU.64 R6, [R1+0x3e90] ;  /* 0x003e900001067983 */ /* 0x000ee20000300a00 */
        /* <DEDUP_REMOVED lines=11> */
[----:B------:R-:W4:Y:S02]  /*60ce0*/  LDL.LU.64 R6, [R1+0x3e70] ;  /* 0x003e700001067983 */ /* 0x000f240000300a00 */
[----:B------:R-:W4:Y:S02]  /*60cf0*/  LDL.LU.64 R4, [R1+0x3e68] ;  /* 0x003e680001047983 */ /* 0x000f240000300a00 */
[C---:B----4-:R-:W-:Y:S11]  /*60d00*/  HMMA.16816.F32 R4, R20.reuse, R18, R4 ;  /* 0x000000121404723c */ /* 0x050ff60000001804 */
[----:B------:R-:W-:Y:S11]  /*60d10*/  @!UPT UIADD3 URZ, URZ, URZ, URZ ;  /* 0x0000003f3f3ff290 */ /* 0x000ff6000fffe03f */
[----:B------:R-:W-:Y:S01]  /*60d20*/  @!UPT UIADD3 URZ, URZ, URZ, URZ ;  /* 0x0000003f3f3ff290 */ /* 0x000fe2000fffe03f */
[----:B------:R-:W-:Y:S01]  /*60d30*/  STL.64 [R1+0x650], R4 ;  /* 0x0006500401007387 */ /* 0x000fe20000100a00 */
[----:B------:R0:W-:Y:S03]  /*60d40*/  STL.64 [R1+0x658], R6 ;  /* 0x0006580601007387 */ /* 0x0001e60000100a00 */
[----:B0-----:R-:W4:Y:S01]  /*60d50*/  LDL.LU.64 R6, [R1+0x3e60] ;  /* 0x003e600001067983 */ /* 0x001f220000300a00 */
[----:B------:R-:W-:Y:S01]  /*60d60*/  STL.64 [R1+0x3d30], R18 ;  /* 0x003d301201007387 */ /* 0x000fe20000100a00 */
[----:B----4-:R-:W-:Y:S02]  /*60d70*/  HMMA.16816.F32 R20, R20, R6, R12 ;  /* 0x000000061414723c */ /* 0x010fe4000000180c */
        /* <DEDUP_REMOVED lines=8> */
[----:B------:R1:W-:Y:S02]  /*60e00*/  STL.64 [R1+0x3bc0], R20 ;  /* 0x003bc01401007387 */ /* 0x0003e40000100a00 */
[----:B0-----:R-:W4:Y:S01]  /*60e10*/  LDL.LU.64 R22, [R1+0x168] ;  /* 0x0001680001167983 */ /* 0x001f220000300a00 */
[C---:B--2---:R-:W-:Y:S03]  /*60e20*/  HMMA.16816.F32 R12, R4.reuse, R14, R8 ;  /* 0x0000000e040c723c */ /* 0x044fe60000001808 */
[----:B----4-:R0:W-:Y:S01]  /*60e30*/  STL.64 [R1+0x3d78], R22 ;  /* 0x003d781601007387 */ /* 0x0101e20000100a00 */
[----:B-1----:R-:W3:Y:S02]  /*60e40*/  LDL.LU R20, [R1+0x5c0] ;  /* 0x0005c00001147983 */ /* 0x002ee40000300800 */
[----:B------:R-:W3:Y:S01]  /*60e50*/  LDL.LU R21, [R1+0x5c4] ;  /* 0x0005c40001157983 */ /* 0x000ee20000300800 */
[----:B0-----:R-:W3:Y:S01]  /*60e60*/  LDL.LU R22, [R1+0x5c8] ;  /* 0x0005c80001167983 */ /* 0x001ee20000300800 */
[----:B------:R-:W3:Y:S02]  /*60e70*/  LDL.LU R23, [R1+0x5cc] ;  /* 0x0005cc0001177983 */ /* 0x000ee40000300800 */
[----:B------:R-:W2:Y:S02]  /*60e80*/  LDL.LU.64 R10, [R1+0x3e40] ;  /* 0x003e4000010a7983 */ /* 0x000ea40000300a00 */
[----:B------:R-:W2:Y:S11]  /*60e90*/  LDL.LU.64 R8, [R1+0x3e38] ;  /* 0x003e380001087983 */ /* 0x000eb60000300a00 */
        /* <DEDUP_REMOVED lines=10> */
[----:B---3--:R-:W-:Y:S01]  /*60f40*/  HMMA.16816.F32 R20, R4, R26, R20 ;  /* 0x0000001a0414723c */ /* 0x008fe20000001814 */
[----:B------:R-:W-:Y:S02]  /*60f50*/  IMAD.MOV.U32 R18, RZ, RZ, R24 ;  /* 0x000000ffff127224 */ /* 0x000fe400078e0018 */
[----:B------:R-:W-:-:S05]  /*60f60*/  IMAD.MOV.U32 R19, RZ, RZ, R17 ;  /* 0x000000ffff137224 */ /* 0x000fca00078e0011 */
[----:B--2---:R-:W-:Y:S01]  /*60f70*/  HMMA.16816.F32 R12, R4, R14, R8 ;  /* 0x0000000e040c723c */ /* 0x004fe20000001808 */
[----:B------:R-:W2:Y:S01]  /*60f80*/  LDL.LU.64 R10, [R1+0x3e10] ;  /* 0x003e1000010a7983 */ /* 0x000ea20000300a00 */
[----:B------:R-:W3:Y:S11]  /*60f90*/  LDL.LU.64 R8, [R1+0x3e08] ;  /* 0x003e080001087983 */ /* 0x000ef60000300a00 */
[----:B------:R-:W-:Y:S10]  /*60fa0*/  @!UPT UIADD3 URZ, URZ, URZ, URZ ;  /* 0x0000003f3f3ff290 */ /* 0x000ff4000fffe03f */
[----:B------:R-:W-:Y:S01]  /*60fb0*/  STL.64 [R1+0x2a0], R12 ;  /* 0x0002a00c01007387 */ /* 0x000fe20000100a00 */
[----:B------:R0:W-:Y:S03]  /*60fc0*/  STL.64 [R1+0x2a8], R14 ;  /* 0x0002a80e01007387 */ /* 0x0001e60000100a00 */
[----:B0-----:R-:W4:Y:S01]  /*60fd0*/  LDL.LU.64 R14, [R1+0x3e00] ;  /* 0x003e0000010e7983 */ /* 0x001f220000300a00 */
[----:B------:R-:W2:Y:S02]  /*60fe0*/  LDL.LU.64 R12, [R1+0x3df8] ;  /* 0x003df800010c7983 */ /* 0x000ea40000300a00 */
[----:B------:R-:W-:Y:S02]  /*60ff0*/  STL.64 [R1+0x290], R20 ;  /* 0x0002901401007387 */ /* 0x000fe40000100a00 */
[----:B------:R-:W-:Y:S01]  /*61000*/  STL.64 [R1+0x298], R22 ;  /* 0x0002981601007387 */ /* 0x000fe20000100a00 */
[----:B------:R0:W-:Y:S04]  /*61010*/  STL.64 [R1+0x3d48], R18 ;  /* 0x003d481201007387 */ /* 0x0001e80000100a00 */
[----:B0-----:R-:W2:Y:S04]  /*61020*/  LDL.64 R18, [R1+0x198] ;  /* 0x0001980001127983 */ /* 0x001ea80000100a00 */
[----:B--2---:R0:W-:Y:S01]  /*61030*/  STL.64 [R1+0x3d60], R18 ;  /* 0x003d601201007387 */ /* 0x0041e20000100a00 */
[----:B------:R1:W-:Y:S02]  /*61040*/  STL.64 [R1+0x3cf8], R26 ;  /* 0x003cf81a01007387 */ /* 0x0003e40000100a00 */
[----:B------:R-:W2:Y:S02]  /*61050*/  LDL.LU R24, [R1+0x230] ;  /* 0x0002300001187983 */ /* 0x000ea40000300800 */
[----:B------:R-:W2:Y:S02]  /*61060*/  LDL.LU R25, [R1+0x234] ;  /* 0x0002340001197983 */ /* 0x000ea40000300800 */
[----:B0-----:R-:W-:-:S02]  /*61070*/  IMAD.MOV.U32 R18, RZ, RZ, R16 ;  /* 0x000000ffff127224 */ /* 0x001fc400078e0010 */
[----:B------:R-:W-:Y:S01]  /*61080*/  IMAD.MOV.U32 R19, RZ, RZ, R11 ;  /* 0x000000ffff137224 */ /* 0x000fe200078e000b */
[----:B-1----:R-:W2:Y:S01]  /*61090*/  LDL.LU R26, [R1+0x238] ;  /* 0x00023800011a7983 */ /* 0x002ea20000300800 */
[----:B------:R-:W2:Y:S03]  /*610a0*/  LDL.LU R27, [R1+0x23c] ;  /* 0x00023c00011b7983 */ /* 0x000ea60000300800 */
[----:B------:R0:W-:Y:S01]  /*610b0*/  STL.64 [R1+0x3d80], R18 ;  /* 0x003d801201007387 */ /* 0x0001e20000100a00 */
[----:B------:R-:W2:Y:S02]  /*610c0*/  LDL.LU R20, [R1+0x550] ;  /* 0x0005500001147983 */ /* 0x000ea40000300800 */
[----:B------:R-:W2:Y:S02]  /*610d0*/  LDL.LU R21, [R1+0x554] ;  /* 0x0005540001157983 */ /* 0x000ea40000300800 */
[----:B------:R-:W2:Y:S01]  /*610e0*/  LDL.LU R22, [R1+0x558] ;  /* 0x0005580001167983 */ /* 0x000ea20000300800 */
[----:B------:R-:W2:Y:S01]  /*610f0*/  LDL.LU R23, [R1+0x55c] ;  /* 0x00055c0001177983 */ /* 0x000ea20000300800 */
[----:B0-----:R-:W-:-:S02]  /*61100*/  IMAD.MOV.U32 R18, RZ, RZ, R10 ;  /* 0x000000ffff127224 */ /* 0x001fc400078e000a */
[----:B---3--:R-:W-:Y:S01]  /*61110*/  IMAD.MOV.U32 R19, RZ, RZ, R9 ;  /* 0x000000ffff137224 */ /* 0x008fe200078e0009 */
[----:B--2---:R-:W-:Y:S01]  /*61120*/  STL.64 [R1+0x3d90], R22 ;  /* 0x003d901601007387 */ /* 0x004fe20000100a00 */
        /* <DEDUP_REMOVED lines=16> */
[----:B------:R0:W-:Y:S01]  /*61230*/  STL.64 [R1+0x3dc8], R22 ;  /* 0x003dc81601007387 */ /* 0x0001e20000100a00 */
[----:B------:R-:W4:Y:S02]  /*61240*/  LDL.LU R8, [R1+0x5b0] ;  /* 0x0005b00001087983 */ /* 0x000f240000300800 */
[----:B------:R-:W4:Y:S02]  /*61250*/  LDL.LU R9, [R1+0x5b4] ;  /* 0x0005b40001097983 */ /* 0x000f240000300800 */
[----:B------:R-:W4:Y:S01]  /*61260*/  LDL.LU R10, [R1+0x5b8] ;  /* 0x0005b800010a7983 */ /* 0x000f220000300800 */
[----:B------:R-:W4:Y:S01]  /*61270*/  LDL.LU R11, [R1+0x5bc] ;  /* 0x0005bc00010b7983 */ /* 0x000f220000300800 */
[----:B0-----:R-:W-:Y:S02]  /*61280*/  IMAD.MOV.U32 R22, RZ, RZ, R2 ;  /* 0x000000ffff167224 */ /* 0x001fe400078e0002 */
[----:B------:R-:W-:-:S05]  /*61290*/  IMAD.MOV.U32 R23, RZ, RZ, R0 ;  /* 0x000000ffff177224 */ /* 0x000fca00078e0000 */
[----:B------:R-:W-:Y:S01]  /*612a0*/  STL.64 [R1+0x3de0], R22 ;  /* 0x003de01601007387 */ /* 0x000fe20000100a00 */
[----:B------:R-:W2:Y:S03]  /*612b0*/  LDL.64 R18, [R1+0x1d8] ;  /* 0x0001d80001127983 */ /* 0x000ea60000100a00 */
[----:B--2---:R0:W-:Y:S01]  /*612c0*/  STL.64 [R1+0x3dc0], R18 ;  /* 0x003dc01201007387 */ /* 0x0041e20000100a00 */
[----:B------:R-:W2:Y:S02]  /*612d0*/  LDL.LU R16, [R1+0x580] ;  /* 0x0005800001107983 */ /* 0x000ea40000300800 */
[----:B------:R-:W2:Y:S01]  /*612e0*/  LDL.LU R17, [R1+0x584] ;  /* 0x0005840001117983 */ /* 0x000ea20000300800 */
[----:B0-----:R-:W3:Y:S01]  /*612f0*/  LDL.LU R18, [R1+0x588] ;  /* 0x0005880001127983 */ /* 0x001ee20000300800 */
[----:B------:R-:W3:Y:S02]  /*61300*/  LDL.LU R19, [R1+0x58c] ;  /* 0x00058c0001137983 */ /* 0x000ee40000300800 */
[----:B------:R-:W2:Y:S02]  /*61310*/  LDL.LU R20, [R1+0x5a0] ;  /* 0x0005a00001147983 */ /* 0x000ea40000300800 */
[----:B------:R-:W4:Y:S01]  /*61320*/  LDL.LU R21, [R1+0x5a4] ;  /* 0x0005a40001157983 */ /* 0x000f220000300800 */
[----:B------:R-:W4:Y:S01]  /*61330*/  LDL.LU R22, [R1+0x5a8] ;  /* 0x0005a80001167983 */ /* 0x000f220000300800 */
[----:B------:R-:W4:Y:S03]  /*61340*/  LDL.LU R23, [R1+0x5ac] ;  /* 0x0005ac0001177983 */ /* 0x000f260000300800 */
        /* <DEDUP_REMOVED lines=29> */
[----:B------:R-:W-:Y:S02]  /*61520*/  STL.64 [R1+0x3ce0], R14 ;  /* 0x003ce00e01007387 */ /* 0x000fe40000100a00 */
        /* <DEDUP_REMOVED lines=8> */
[----:B------:R-:W-:Y:S01]  /*615b0*/  STL.64 [R1+0x270], R20 ;  /* 0x0002701401007387 */ /* 0x000fe20000100a00 */
[----:B------:R0:W-:Y:S03]  /*615c0*/  STL.64 [R1+0x278], R22 ;  /* 0x0002781601007387 */ /* 0x0001e60000100a00 */
[----:B0-----:R-:W3:Y:S01]  /*615d0*/  LDL.LU.64 R22, [R1+0x3de0] ;  /* 0x003de00001167983 */ /* 0x001ee20000300a00 */
[----:B------:R0:W-:Y:S02]  /*615e0*/  STL.64 [R1+0x3cd0], R10 ;  /* 0x003cd00a01007387 */ /* 0x0001e40000100a00 */
[----:B----4-:R-:W-:Y:S01]  /*615f0*/  STL.64 [R1+0x3cc8], R8 ;  /* 0x003cc80801007387 */ /* 0x010fe20000100a00 */
[----:B0-----:R-:W4:Y:S01]  /*61600*/  LDL.64 R10, [R1+0x1b8] ;  /* 0x0001b800010a7983 */ /* 0x001f220000100a00 */
[C---:B---3--:R-:W-:Y:S03]  /*61610*/  HMMA.16816.F32 R20, R4.reuse, R22, R16 ;  /* 0x000000160414723c */ /* 0x048fe60000001810 */
[----:B------:R-:W3:Y:S01]  /*61620*/  LDL.LU.64 R18, [R1+0x3dd8] ;  /* 0x003dd80001127983 */ /* 0x000ee20000300a00 */
[----:B------:R-:W3:Y:S11]  /*61630*/  LDL.LU.64 R16, [R1+0x3dd0] ;  /* 0x003dd00001107983 */ /* 0x000ef60000300a00 */
[----:B------:R-:W-:Y:S08]  /*61640*/  @!UPT UIADD3 URZ, URZ, URZ, URZ ;  /* 0x0000003f3f3ff290 */ /* 0x000ff0000fffe03f */
        /* <DEDUP_REMOVED lines=9> */
[----:B------:R-:W2:Y:S02]  /*616e0*/  LDL.LU.64 R20, [R1+0x3db0] ;  /* 0x003db00001147983 */ /* 0x000ea40000300a00 */
[----:B---3--:R-:W-:Y:S02]  /*616f0*/  IMAD.MOV.U32 R2, RZ, RZ, R18 ;  /* 0x000000ffff027224 */ /* 0x008fe400078e0012 */
        /* <DEDUP_REMOVED lines=16> */
[C---:B----4-:R-:W-:Y:S08]  /*61800*/  HMMA.16816.F32 R20, R4.reuse, R10, R20 ;  /* 0x0000000a0414723c */ /* 0x050ff00000001814 */
[C---:B--2---:R-:W-:Y:S11]  /*61810*/  HMMA.16816.F32 R16, R4.reuse, R18, R24 ;  /* 0x000000120410723c */ /* 0x044ff60000001818 */
[----:B------:R-:W-:Y:S04]  /*61820*/  @!UPT UIADD3 URZ, URZ, URZ, URZ ;  /* 0x0000003f3f3ff290 */ /* 0x000fe8000fffe03f */
[----:B------:R0:W-:Y:S01]  /*61830*/  STL.64 [R1+0x600], R20 ;  /* 0x0006001401007387 */ /* 0x0001e20000100a00 */
[----:B------:R1:W-:Y:S02]  /*61840*/  STL.64 [R1+0x608], R22 ;  /* 0x0006081601007387 */ /* 0x0003e40000100a00 */
[----:B0-----:R-:W-:Y:S02]  /*61850*/  IMAD.MOV.U32 R20, RZ, RZ, R11 ;  /* 0x000000ffff147224 */ /* 0x001fe400078e000b */
[----:B------:R-:W-:Y:S01]  /*61860*/  IMAD.MOV.U32 R21, RZ, RZ, R10 ;  /* 0x000000ffff157224 */ /* 0x000fe200078e000a */
[----:B-1----:R-:W2:Y:S01]  /*61870*/  LDL.LU.64 R22, [R1+0x3d78] ;  /* 0x003d780001167983 */ /* 0x002ea20000300a00 */
[----:B------:R-:W3:Y:S02]  /*61880*/  LDL.LU.64 R10, [R1+0x28] ;  /* 0x00002800010a7983 */ /* 0x000ee40000300a00 */
[----:B------:R-:W-:Y:S01]  /*61890*/  STL [R1+0x3c78], R20 ;  /* 0x003c781401007387 */ /* 0x000fe20000100800 */
[----:B------:R-:W-:Y:S01]  /*618a0*/  STL [R1+0x3c74], R21 ;  /* 0x003c741501007387 */ /* 0x000fe20000100800 */
[----:B------:R-:W4:Y:S02]  /*618b0*/  LDL.LU.64 R26, [R1+0x3d70] ;  /* 0x003d7000011a7983 */ /* 0x000f240000300a00 */
[----:B------:R-:W4:Y:S01]  /*618c0*/  LDL.LU.64 R24, [R1+0x3d68] ;  /* 0x003d680001187983 */ /* 0x000f220000300a00 */
        /* <DEDUP_REMOVED lines=13> */
[----:B------:R-:W2:Y:S01]  /*619a0*/  LDL.LU.64 R26, [R1+0x3d40] ;  /* 0x003d4000011a7983 */ /* 0x000ea20000300a00 */
[----:B------:R-:W2:Y:S11]  /*619b0*/  LDL.LU.64 R24, [R1+0x3d38] ;  /* 0x003d380001187983 */ /* 0x000eb60000300a00 */
[----:B------:R-:W-:Y:S10]  /*619c0*/  @!UPT UIADD3 URZ, URZ, URZ, URZ ;  /* 0x0000003f3f3ff290 */ /* 0x000ff4000fffe03f */
[----:B------:R-:W-:Y:S01]  /*619d0*/  STL.64 [R1+0x5d0], R16 ;  /* 0x0005d01001007387 */ /* 0x000fe20000100a00 */
[----:B------:R0:W-:Y:S03]  /*619e0*/  STL.64 [R1+0x5d8], R18 ;  /* 0x0005d81201007387 */ /* 0x0001e60000100a00 */
[----:B0-----:R-:W4:Y:S02]  /*619f0*/  LDL.LU.64 R18, [R1+0x3d30] ;  /* 0x003d300001127983 */ /* 0x001f240000300a00 */
[C---:B----4-:R-:W-:Y:S08]  /*61a00*/  HMMA.16816.F32 R12, R4.reuse, R18, R12 ;  /* 0x00000012040c723c */ /* 0x050ff0000000180c */
[----:B--2---:R-:W-:Y:S01]  /*61a10*/  HMMA.16816.F32 R4, R4, R22, R24 ;  /* 0x000000160404723c */ /* 0x004fe20000001818 */
[----:B------:R-:W-:-:S02]  /*61a20*/  IMAD.MOV.U32 R21, RZ, RZ, R18 ;  /* 0x000000ffff157224 */ /* 0x000fc400078e0012 */
[----:B------:R-:W-:Y:S11]  /*61a30*/  IMAD.MOV.U32 R0, RZ, RZ, R19 ;  /* 0x000000ffff007224 */ /* 0x000ff600078e0013 */
[----:B------:R-:W-:Y:S01]  /*61a40*/  @!UPT UIADD3 URZ, URZ, URZ, URZ ;  /* 0x0000003f3f3ff290 */ /* 0x000fe2000fffe03f */
[----:B------:R0:W-:Y:S01]  /*61a50*/  STL.64 [R1+0x5c0], R12 ;  /* 0x0005c00c01007387 */ /* 0x0001e20000100a00 */
[----:B------:R1:W-:Y:S02]  /*61a60*/  STL.64 [R1+0x5c8], R14 ;  /* 0x0005c80e01007387 */ /* 0x0003e40000100a00 */
[----:B------:R-:W3:Y:S02]  /*61a70*/  LDL.LU.64 R18, [R1+0x3d28] ;  /* 0x003d280001127983 */ /* 0x000ee40000300a00 */
[----:B------:R-:W3:Y:S01]  /*61a80*/  LDL.LU.64 R16, [R1+0x3d20] ;  /* 0x003d200001107983 */ /* 0x000ee20000300a00 */
[----:B0-----:R-:W2:Y:S02]  /*61a90*/  LDL.LU R12, [R1+0x1f0] ;  /* 0x0001f000010c7983 */ /* 0x001ea40000300800 */
[----:B------:R-:W-:Y:S02]  /*61aa0*/  STL.64 [R1+0x260], R4 ;  /* 0x0002600401007387 */ /* 0x000fe40000100a00 */
[----:B------:R-:W-:Y:S02]  /*61ab0*/  STL.64 [R1+0x268], R6 ;  /* 0x0002680601007387 */ /* 0x000fe40000100a00 */
[----:B------:R-:W2:Y:S01]  /*61ac0*/  LDL.LU R13, [R1+0x1f4] ;  /* 0x0001f400010d7983 */ /* 0x000ea20000300800 */
[----:B-1----:R-:W4:Y:S01]  /*61ad0*/  LDL.LU R14, [R1+0x1f8] ;  /* 0x0001f800010e7983 */ /* 0x002f220000300800 */
[----:B------:R-:W4:Y:S02]  /*61ae0*/  LDL.LU R15, [R1+0x1fc] ;  /* 0x0001fc00010f7983 */ /* 0x000f240000300800 */
[----:B------:R-:W2:Y:S02]  /*61af0*/  LDL.LU R24, [R1+0x200] ;  /* 0x0002000001187983 */ /* 0x000ea40000300800 */
[----:B------:R-:W2:Y:S01]  /*61b00*/  LDL.LU R25, [R1+0x204] ;  /* 0x0002040001197983 */ /* 0x000ea20000300800 */
[----:B------:R-:W2:Y:S01]  /*61b10*/  LDL.LU R26, [R1+0x208] ;  /* 0x00020800011a7983 */ /* 0x000ea20000300800 */
[----:B------:R-:W2:Y:S03]  /*61b20*/  LDL.LU R27, [R1+0x20c] ;  /* 0x00020c00011b7983 */ /* 0x000ea60000300800 */
[----:B--2---:R0:W-:Y:S01]  /*61b30*/  STL.64 [R1+0x3d08], R26 ;  /* 0x003d081a01007387 */ /* 0x0041e20000100a00 */
[----:B------:R1:W-:Y:S03]  /*61b40*/  STL.64 [R1+0x3d00], R24 ;  /* 0x003d001801007387 */ /* 0x0003e60000100a00 */
[----:B0-----:R-:W2:Y:S04]  /*61b50*/  LDL.LU.64 R26, [R1+0x18] ;  /* 0x00001800011a7983 */ /* 0x001ea80000300a00 */
[----:B--2---:R0:W-:Y:S01]  /*61b60*/  STL.64 [R1+0x3d18], R26 ;  /* 0x003d181a01007387 */ /* 0x0041e20000100a00 */
[----:B-1----:R-:W3:Y:S02]  /*61b70*/  LDL.LU R24, [R1+0x220] ;  /* 0x0002200001187983 */ /* 0x002ee40000300800 */
[----:B------:R-:W3:Y:S01]  /*61b80*/  LDL.LU R25, [R1+0x224] ;  /* 0x0002240001197983 */ /* 0x000ee20000300800 */
[----:B0-----:R-:W3:Y:S01]  /*61b90*/  LDL.LU R26, [R1+0x228] ;  /* 0x00022800011a7983 */ /* 0x001ee20000300800 */
[----:B------:R-:W3:Y:S02]  /*61ba0*/  LDL.LU R27, [R1+0x22c] ;  /* 0x00022c00011b7983 */ /* 0x000ee40000300800 */
[----:B----4-:R0:W-:Y:S02]  /*61bb0*/  STL.64 [R1+0x3cf0], R14 ;  /* 0x003cf00e01007387 */ /* 0x0101e40000100a00 */
[----:B------:R1:W-:Y:S01]  /*61bc0*/  STL.64 [R1+0x3ce8], R12 ;  /* 0x003ce80c01007387 */ /* 0x0003e20000100a00 */
[----:B0-----:R-:W2:Y:S04]  /*61bd0*/  LDL.LU.64 R14, [R1+0x8] ;  /* 0x00000800010e7983 */ /* 0x001ea80000300a00 */
[----:B--2---:R0:W-:Y:S01]  /*61be0*/  STL.64 [R1+0x3d10], R14 ;  /* 0x003d100e01007387 */ /* 0x0041e20000100a00 */
[----:B-1----:R-:W2:Y:S02]  /*61bf0*/  LDL.LU R12, [R1+0x210] ;  /* 0x00021000010c7983 */ /* 0x002ea40000300800 */
[----:B------:R-:W2:Y:S01]  /*61c00*/  LDL.LU R13, [R1+0x214] ;  /* 0x00021400010d7983 */ /* 0x000ea20000300800 */
[----:B0-----:R-:W2:Y:S01]  /*61c10*/  LDL.LU R14, [R1+0x218] ;  /* 0x00021800010e7983 */ /* 0x001ea20000300800 */
[----:B------:R-:W2:Y:S02]  /*61c20*/  LDL.LU R15, [R1+0x21c] ;  /* 0x00021c00010f7983 */ /* 0x000ea40000300800 */
[----:B------:R0:W-:Y:S02]  /*61c30*/  STL.64 [R1+0x3be0], R22 ;  /* 0x003be01601007387 */ /* 0x0001e40000100a00 */
[----:B------:R-:W4:Y:S01]  /*61c40*/  LDL R7, [R1+0x9d0] ;  /* 0x0009d00001077983 */ /* 0x000f220000100800 */
[----:B---3--:R-:W-:Y:S01]  /*61c50*/  HMMA.16816.F32 R24, R16, R10, R24 ;  /* 0x0000000a1018723c */ /* 0x008fe20000001818 */
[----:B------:R-:W-:-:S02]  /*61c60*/  IMAD.MOV.U32 R5, RZ, RZ, R11 ;  /* 0x000000ffff057224 */ /* 0x000fc400078e000b */
[----:B0-----:R-:W-:Y:S11]  /*61c70*/  IMAD.MOV.U32 R22, RZ, RZ, R10 ;  /* 0x000000ffff167224 */ /* 0x001ff600078e000a */
[----:B------:R-:W-:Y:S09]  /*61c80*/  @!UPT UIADD3 URZ, URZ, URZ, URZ ;  /* 0x0000003f3f3ff290 */ /* 0x000ff2000fffe03f */
[----:B------:R-:W-:Y:S01]  /*61c90*/  STL.64 [R1+0x250], R24 ;  /* 0x0002501801007387 */ /* 0x000fe20000100a00 */
[----:B------:R0:W-:Y:S03]  /*61ca0*/  STL.64 [R1+0x258], R26 ;  /* 0x0002581a01007387 */ /* 0x0001e60000100a00 */
[----:B0-----:R-:W2:Y:S01]  /*61cb0*/  LDL.LU.64 R26, [R1+0x3d18] ;  /* 0x003d1800011a7983 */ /* 0x001ea20000300a00 */
[----:B------:R-:W3:Y:S02]  /*61cc0*/  LDL.LU R8, [R1+0x150] ;  /* 0x0001500001087983 */ /* 0x000ee40000300800 */
[----:B------:R-:W3:Y:S02]  /*61cd0*/  LDL.LU R9, [R1+0x154] ;  /* 0x0001540001097983 */ /* 0x000ee40000300800 */
[----:B------:R-:W3:Y:S01]  /*61ce0*/  LDL.LU R10, [R1+0x158] ;  /* 0x00015800010a7983 */ /* 0x000ee20000300800 */
[----:B------:R-:W3:Y:S04]  /*61cf0*/  LDL.LU R11, [R1+0x15c] ;  /* 0x00015c00010b7983 */ /* 0x000ee80000300800 */
[----:B----4-:R-:W-:Y:S01]  /*61d00*/  STL [R1+0x3cac], R7 ;  /* 0x003cac0701007387 */ /* 0x010fe20000100800 */
[----:B------:R0:W-:Y:S02]  /*61d10*/  STL [R1+0x3ca8], R5 ;  /* 0x003ca80501007387 */ /* 0x0001e40000100800 */
[----:B------:R-:W4:Y:S01]  /*61d20*/  LDL.LU R4, [R1+0x130] ;  /* 0x0001300001047983 */ /* 0x000f220000300800 */
[----:B0-----:R-:W4:Y:S01]  /*61d30*/  LDL.LU R5, [R1+0x134] ;  /* 0x0001340001057983 */ /* 0x001f220000300800 */
[----:B------:R-:W3:Y:S02]  /*61d40*/  LDL.LU R6, [R1+0x138] ;  /* 0x0001380001067983 */ /* 0x000ee40000300800 */
        /* <DEDUP_REMOVED lines=15> */
[----:B------:R0:W-:Y:S01]  /*61e40*/  STL.64 [R1+0x3c90], R22 ;  /* 0x003c901601007387 */ /* 0x0001e20000100a00 */
[----:B------:R-:W-:Y:S04]  /*61e50*/  STL.64 [R1+0x3c88], R20 ;  /* 0x003c881401007387 */ /* 0x000fe80000100a00 */
[----:B0-----:R-:W4:Y:S01]  /*61e60*/  LDL.LU.64 R22, [R1+0x1e8] ;  /* 0x0001e80001167983 */ /* 0x001f220000300a00 */
[C---:B---3--:R-:W-:Y:S03]  /*61e70*/  HMMA.16816.F32 R24, R16.reuse, R14, R24 ;  /* 0x0000000e1018723c */ /* 0x048fe60000001818 */
[----:B----4-:R0:W-:Y:S04]  /*61e80*/  STL.64 [R1+0x3ca0], R22 ;  /* 0x003ca01601007387 */ /* 0x0101e80000100a00 */
[----:B0-----:R-:W3:Y:S11]  /*61e90*/  LDL.LU.64 R22, [R1+0x38] ;  /* 0x0000380001167983 */ /* 0x001ef60000300a00 */
[----:B------:R-:W-:Y:S05]  /*61ea0*/  @!UPT UIADD3 URZ, URZ, URZ, URZ ;  /* 0x0000003f3f3ff290 */ /* 0x000fea000fffe03f */
[----:B------:R0:W-:Y:S02]  /*61eb0*/  STL.64 [R1+0x230], R24 ;  /* 0x0002301801007387 */ /* 0x0001e40000100a00 */
[----:B------:R1:W-:Y:S02]  /*61ec0*/  STL.64 [R1+0x238], R26 ;  /* 0x0002381a01007387 */ /* 0x0003e40000100a00 */
[----:B0-----:R-:W-:Y:S01]  /*61ed0*/  IMAD.MOV.U32 R24, RZ, RZ, R14 ;  /* 0x000000ffff187224 */ /* 0x001fe200078e000e */
[----:B-1----:R-:W4:Y:S01]  /*61ee0*/  LDL.LU.64 R26, [R1+0x3cf8] ;  /* 0x003cf800011a7983 */ /* 0x002f220000300a00 */
[----:B------:R-:W-:Y:S02]  /*61ef0*/  IMAD.MOV.U32 R25, RZ, RZ, R15 ;  /* 0x000000ffff197224 */ /* 0x000fe400078e000f */
        /* <DEDUP_REMOVED lines=8> */
[----:B------:R-:W2:Y:S02]  /*61f80*/  LDL.LU.64 R12, [R1+0x3cd8] ;  /* 0x003cd800010c7983 */ /* 0x000ea40000300a00 */
[----:B------:R-:W-:Y:S02]  /*61f90*/  STL.64 [R1+0x3b78], R26 ;  /* 0x003b781a01007387 */ /* 0x000fe40000100a00 */
[----:B------:R0:W-:Y:S02]  /*61fa0*/  STL.64 [R1+0x3c98], R24 ;  /* 0x003c981801007387 */ /* 0x0001e40000100a00 */
[----:B0-----:R-:W2:Y:S01]  /*61fb0*/  LDL.LU R24, [R1+0x120] ;  /* 0x0001200001187983 */ /* 0x001ea20000300800 */
[----:B------:R-:W2:Y:S02]  /*61fc0*/  LDL.LU R25, [R1+0x124] ;  /* 0x0001240001197983 */ /* 0x000ea40000300800 */
[----:B------:R-:W2:Y:S02]  /*61fd0*/  LDL.LU R26, [R1+0x128] ;  /* 0x00012800011a7983 */ /* 0x000ea40000300800 */
[----:B------:R-:W2:Y:S01]  /*61fe0*/  LDL.LU R27, [R1+0x12c] ;  /* 0x00012c00011b7983 */ /* 0x000ea20000300800 */
[----:B----4-:R-:W-:Y:S11]  /*61ff0*/  HMMA.16816.F32 R8, R16, R14, R8 ;  /* 0x0000000e1008723c */ /* 0x010ff60000001808 */
[----:B------:R-:W-:Y:S11]  /*62000*/  @!UPT UIADD3 URZ, URZ, URZ, URZ ;  /* 0x0000003f3f3ff290 */ /* 0x000ff6000fffe03f */
[----:B------:R-:W-:Y:S01]  /*62010*/  @!UPT UIADD3 URZ, URZ, URZ, URZ ;  /* 0x0000003f3f3ff290 */ /* 0x000fe2000fffe03f */
[----:B------:R-:W-:Y:S01]  /*62020*/  STL.64 [R1+0x210], R8 ;  /* 0x0002100801007387 */ /* 0x000fe20000100a00 */
[----:B------:R0:W-:Y:S03]  /*62030*/  STL.64 [R1+0x218], R10 ;  /* 0x0002180a01007387 */ /* 0x0001e60000100a00 */
[----:B0-----:R-:W4:Y:S01]  /*62040*/  LDL.LU.64 R10, [R1+0x3cd0] ;  /* 0x003cd000010a7983 */ /* 0x001f220000300a00 */
[----:B------:R-:W3:Y:S02]  /*62050*/  LDL.LU.64 R8, [R1+0x3cc8] ;  /* 0x003cc80001087983 */ /* 0x000ee40000300a00 */
[----:B------:R0:W-:Y:S02]  /*62060*/  STL.64 [R1+0x3b70], R14 ;  /* 0x003b700e01007387 */ /* 0x0001e40000100a00 */
[----:B--2---:R-:W-:Y:S02]  /*62070*/  STL.64 [R1+0x3b68], R12 ;  /* 0x003b680c01007387 */ /* 0x004fe40000100a00 */
[----:B0-----:R-:W-:-:S02]  /*62080*/  IMAD.MOV.U32 R14, RZ, RZ, R2 ;  /* 0x000000ffff0e7224 */ /* 0x001fc400078e0002 */
[----:B------:R-:W2:Y:S01]  /*62090*/  LDL.LU R2, [R1+0x3cc0] ;  /* 0x003cc00001027983 */ /* 0x000ea20000300800 */
[----:B----4-:R-:W-:Y:S11]  /*620a0*/  HMMA.16816.F32 R4, R16, R10, R4 ;  /* 0x0000000a1004723c */ /* 0x010ff60000001804 */
[----:B------:R-:W-:Y:S11]  /*620b0*/  @!UPT UIADD3 URZ, URZ, URZ, URZ ;  /* 0x0000003f3f3ff290 */ /* 0x000ff6000fffe03f */
[----:B------:R-:W-:Y:S01]  /*620c0*/  @!UPT UIADD3 URZ, URZ, URZ, URZ ;  /* 0x0000003f3f3ff290 */ /* 0x000fe2000fffe03f */
[----:B------:R-:W-:Y:S01]  /*620d0*/  STL.64 [R1+0x200], R4 ;  /* 0x0002000401007387 */ /* 0x000fe20000100a00 */
[----:B------:R0:W-:Y:S03]  /*620e0*/  STL.64 [R1+0x208], R6 ;  /* 0x0002080601007387 */ /* 0x0001e60000100a00 */
[----:B0-----:R-:W4:Y:S01]  /*620f0*/  LDL.LU.64 R6, [R1+0x3cb8] ;  /* 0x003cb80001067983 */ /* 0x001f220000300a00 */
[----:B------:R-:W4:Y:S02]  /*62100*/  LDL.LU.64 R4, [R1+0x3cb0] ;  /* 0x003cb00001047983 */ /* 0x000f240000300a00 */
[----:B------:R-:W-:Y:S02]  /*62110*/  STL.64 [R1+0x3b60], R10 ;  /* 0x003b600a01007387 */ /* 0x000fe40000100a00 */
[----:B---3--:R0:W-:Y:S02]  /*62120*/  STL.64 [R1+0x3b58], R8 ;  /* 0x003b580801007387 */ /* 0x0081e40000100a00 */
[----:B0-----:R-:W3:Y:S01]  /*62130*/  LDL.LU R8, [R1+0x110] ;  /* 0x0001100001087983 */ /* 0x001ee20000300800 */
[----:B------:R-:W3:Y:S02]  /*62140*/  LDL.LU R9, [R1+0x114] ;  /* 0x0001140001097983 */ /* 0x000ee40000300800 */
[----:B------:R-:W3:Y:S02]  /*62150*/  LDL.LU R10, [R1+0x118] ;  /* 0x00011800010a7983 */ /* 0x000ee40000300800 */
[----:B--2---:R-:W-:-:S02]  /*62160*/  IMAD.MOV.U32 R11, RZ, RZ, R2 ;  /* 0x000000ffff0b7224 */ /* 0x004fc400078e0002 */
[----:B------:R-:W-:Y:S01]  /*62170*/  IMAD.MOV.U32 R2, RZ, RZ, R23 ;  /* 0x000000ffff027224 */ /* 0x000fe200078e0017 */
[----:B----4-:R-:W-:Y:S11]  /*62180*/  HMMA.16816.F32 R4, R16, R22, R4 ;  /* 0x000000161004723c */ /* 0x010ff60000001804 */
[----:B------:R-:W-:Y:S11]  /*62190*/  @!UPT UIADD3 URZ, URZ, URZ, URZ ;  /* 0x0000003f3f3ff290 */ /* 0x000ff6000fffe03f */
[----:B------:R-:W-:Y:S01]  /*621a0*/  @!UPT UIADD3 URZ, URZ, URZ, URZ ;  /* 0x0000003f3f3ff290 */ /* 0x000fe2000fffe03f */
[----:B------:R0:W-:Y:S01]  /*621b0*/  STL.64 [R1+0x1f0], R4 ;  /* 0x0001f00401007387 */ /* 0x0001e20000100a00 */
[----:B------:R1:W-:Y:S02]  /*621c0*/  STL.64 [R1+0x1f8], R6 ;  /* 0x0001f80601007387 */ /* 0x0003e40000100a00 */
[----:B0-----:R-:W-:Y:S01]  /*621d0*/  IMAD.MOV.U32 R4, RZ, RZ, R22 ;  /* 0x000000ffff047224 */ /* 0x001fe200078e0016 */
[----:B-1----:R-:W2:Y:S01]  /*621e0*/  LDL.LU R7, [R1+0x3cac] ;  /* 0x003cac0001077983 */ /* 0x002ea20000300800 */
[----:B------:R-:W4:Y:S02]  /*621f0*/  LDL.LU R5, [R1+0x3ca8] ;  /* 0x003ca80001057983 */ /* 0x000f240000300800 */
[----:B------:R-:W2:Y:S02]  /*62200*/  LDL.LU.64 R22, [R1+0x3ca0] ;  /* 0x003ca00001167983 */ /* 0x000ea40000300a00 */
[----:B------:R-:W-:-:S07]  /*62210*/  IMAD.MOV.U32 R15, RZ, RZ, R3 ;  /* 0x000000ffff0f7224 */ /* 0x000fce00078e0003 */
[C---:B---3--:R-:W-:Y:S08]  /*62220*/  HMMA.16816.F32 R8, R16.reuse, R14, R8 ;  /* 0x0000000e1008723c */ /* 0x048ff00000001808 */
[----:B--2---:R-:W-:Y:S01]  /*62230*/  HMMA.16816.F32 R24, R16, R22, R24 ;  /* 0x000000161018723c */ /* 0x004fe20000001818 */
[----:B------:R-:W-:Y:S02]  /*62240*/  IMAD.MOV.U32 R6, RZ, RZ, R23 ;  /* 0x000000ffff067224 */ /* 0x000fe400078e0017 */
[----:B------:R-:W-:Y:S11]  /*62250*/  IMAD.MOV.U32 R3, RZ, RZ, R22 ;  /* 0x000000ffff037224 */ /* 0x000ff600078e0016 */
[----:B------:R-:W-:Y:S09]  /*62260*/  @!UPT UIADD3 URZ, URZ, URZ, URZ ;  /* 0x0000003f3f3ff290 */ /* 0x000ff2000fffe03f */
[----:B------:R0:W-:Y:S01]  /*62270*/  STL.64 [R1+0x9c0], R24 ;  /* 0x0009c01801007387 */ /* 0x0001e20000100a00 */
[----:B------:R1:W-:Y:S03]  /*62280*/  STL.64 [R1+0x9c8], R26 ;  /* 0x0009c81a01007387 */ /* 0x0003e60000100a00 */
[----:B0-----:R-:W1:Y:S01]  /*62290*/  LDL.LU.64 R24, [R1+0x3c98] ;  /* 0x003c980001187983 */ /* 0x001e620000300a00 */
[----:B------:R-:W2:Y:S02]  /*622a0*/  LDL.LU.64 R22, [R1+0x3c90] ;  /* 0x003c900001167983 */ /* 0x000ea40000300a00 */
[----:B------:R-:W3:Y:S02]  /*622b0*/  LDL.LU.64 R20, [R1+0x3c88] ;  /* 0x003c880001147983 */ /* 0x000ee40000300a00 */
[----:B------:R-:W-:Y:S01]  /*622c0*/  STL [R1+0x3b38], R6 ;  /* 0x003b380601007387 */ /* 0x000fe20000100800 */
[----:B------:R-:W-:Y:S01]  /*622d0*/  STL [R1+0x3c64], R7 ;  /* 0x003c640701007387 */ /* 0x000fe20000100800 */
[----:B------:R-:W-:Y:S02]  /*622e0*/  STL [R1+0x3c60], R4 ;  /* 0x003c600401007387 */ /* 0x000fe40000100800 */
[----:B------:R-:W-:Y:S02]  /*622f0*/  STL [R1+0x3b34], R3 ;  /* 0x003b340301007387 */ /* 0x000fe40000100800 */
[----:B------:R-:W2:Y:S01]  /*62300*/  LDL.LU R12, [R1+0x60] ;  /* 0x00006000010c7983 */ /* 0x000ea20000300800 */
[----:B------:R-:W-:Y:S01]  /*62310*/  STL.64 [R1+0x9b0], R8 ;  /* 0x0009b00801007387 */ /* 0x000fe20000100a00 */
[----:B------:R-:W-:Y:S02]  /*62320*/  STL.64 [R1+0x9b8], R10 ;  /* 0x0009b80a01007387 */ /* 0x000fe40000100a00 */
        /* <DEDUP_REMOVED lines=14> */
[----:B---3--:R-:W-:-:S02]  /*62410*/  IMAD.MOV.U32 R26, RZ, RZ, R20 ;  /* 0x000000ffff1a7224 */ /* 0x008fc400078e0014 */
[----:B------:R-:W-:Y:S01]  /*62420*/  IMAD.MOV.U32 R27, RZ, RZ, R23 ;  /* 0x000000ffff1b7224 */ /* 0x000fe200078e0017 */
[----:B--2---:R-:W-:Y:S01]  /*62430*/  STL.64 [R1+0x3ba0], R14 ;  /* 0x003ba00e01007387 */ /* 0x004fe20000100a00 */
[----:B------:R-:W-:Y:S02]  /*62440*/  STL.64 [R1+0x3b98], R12 ;  /* 0x003b980c01007387 */ /* 0x000fe40000100a00 */
[----:B------:R-:W2:Y:S02]  /*62450*/  LDL.LU R20, [R1+0x3c78] ;  /* 0x003c780001147983 */ /* 0x000ea40000300800 */
[----:B------:R0:W-:Y:S02]  /*62460*/  STL.64 [R1+0x3ba8], R26 ;  /* 0x003ba81a01007387 */ /* 0x0001e40000100a00 */
[----:B0-----:R-:W-:Y:S02]  /*62470*/  IMAD.MOV.U32 R26, RZ, RZ, R22 ;  /* 0x000000ffff1a7224 */ /* 0x001fe400078e0016 */
[----:B----4-:R-:W-:-:S05]  /*62480*/  IMAD.MOV.U32 R27, RZ, RZ, R5 ;  /* 0x000000ffff1b7224 */ /* 0x010fca00078e0005 */
[----:B------:R-:W-:Y:S01]  /*62490*/  STL.64 [R1+0x3bd8], R26 ;  /* 0x003bd81a01007387 */ /* 0x000fe20000100a00 */
[----:B------:R0:W-:Y:S03]  /*624a0*/  STL.64 [R1+0x3bd0], R24 ;  /* 0x003bd01801007387 */ /* 0x0001e60000100a00 */
[----:B0-----:R-:W3:Y:S01]  /*624b0*/  LDL.LU R24, [R1+0xa0] ;  /* 0x0000a00001187983 */ /* 0x001ee20000300800 */
[----:B------:R-:W3:Y:S02]  /*624c0*/  LDL.LU R25, [R1+0xa4] ;  /* 0x0000a40001197983 */ /* 0x000ee40000300800 */
[----:B------:R-:W4:Y:S02]  /*624d0*/  LDL.LU R26, [R1+0xa8] ;  /* 0x0000a800011a7983 */ /* 0x000f240000300800 */
[----:B------:R-:W4:Y:S02]  /*624e0*/  LDL.LU R27, [R1+0xac] ;  /* 0x0000ac00011b7983 */ /* 0x000f240000300800 */
[----:B------:R-:W-:-:S02]  /*624f0*/  IMAD.MOV.U32 R22, RZ, RZ, R21 ;  /* 0x000000ffff167224 */ /* 0x000fc400078e0015 */
[----:B------:R-:W-:Y:S01]  /*62500*/  IMAD.MOV.U32 R23, RZ, RZ, R0 ;  /* 0x000000ffff177224 */ /* 0x000fe200078e0000 */
[----:B----4-:R-:W-:Y:S01]  /*62510*/  STL.64 [R1+0x3bf0], R26 ;  /* 0x003bf01a01007387 */ /* 0x010fe20000100a00 */
[----:B---3--:R-:W-:Y:S02]  /*62520*/  STL.64 [R1+0x3be8], R24 ;  /* 0x003be81801007387 */ /* 0x008fe40000100a00 */
[----:B------:R-:W3:Y:S02]  /*62530*/  LDL.LU R21, [R1+0x3c74] ;  /* 0x003c740001157983 */ /* 0x000ee40000300800 */
[----:B------:R-:W4:Y:S01]  /*62540*/  LDL.LU R0, [R1+0x3c70] ;  /* 0x003c700001007983 */ /* 0x000f220000300800 */
[----:B------:R0:W-:Y:S04]  /*62550*/  STL.64 [R1+0x3bf8], R22 ;  /* 0x003bf81601007387 */ /* 0x0001e80000100a00 */
[----:B0-----:R-:W2:Y:S04]  /*62560*/  LDL.LU.64 R22, [R1+0x188] ;  /* 0x0001880001167983 */ /* 0x001ea80000300a00 */
[----:B--2---:R0:W-:Y:S01]  /*62570*/  STL.64 [R1+0x3c10], R22 ;  /* 0x003c101601007387 */ /* 0x0041e20000100a00 */
[----:B------:R-:W2:Y:S02]  /*62580*/  LDL.LU R24, [R1+0xb0] ;  /* 0x0000b00001187983 */ /* 0x000ea40000300800 */
[----:B------:R-:W2:Y:S02]  /*62590*/  LDL.LU R25, [R1+0xb4] ;  /* 0x0000b40001197983 */ /* 0x000ea40000300800 */
[----:B------:R-:W2:Y:S01]  /*625a0*/  LDL.LU R26, [R1+0xb8] ;  /* 0x0000b800011a7983 */ /* 0x000ea20000300800 */
[----:B------:R-:W2:Y:S01]  /*625b0*/  LDL.LU R27, [R1+0xbc] ;  /* 0x0000bc00011b7983 */ /* 0x000ea20000300800 */
[----:B0-----:R-:W-:-:S02]  /*625c0*/  IMAD.MOV.U32 R22, RZ, RZ, R28 ;  /* 0x000000ffff167224 */ /* 0x001fc400078e001c */
[----:B------:R-:W-:Y:S01]  /*625d0*/  IMAD.MOV.U32 R23, RZ, RZ, R29 ;  /* 0x000000ffff177224 */ /* 0x000fe200078e001d */
[----:B------:R-:W2:Y:S01]  /*625e0*/  LDL.LU R28, [R1+0x3c6c] ;  /* 0x003c6c00011c7983 */ /* 0x000ea20000300800 */
[----:B------:R-:W2:Y:S03]  /*625f0*/  LDL.LU R29, [R1+0x3c68] ;  /* 0x003c6800011d7983 */ /* 0x000ea60000300800 */
[----:B------:R0:W-:Y:S04]  /*62600*/  STL.64 [R1+0x3c28], R22 ;  /* 0x003c281601007387 */ /* 0x0001e80000100a00 */
[----:B0-----:R-:W2:Y:S04]  /*62610*/  LDL.LU.64 R22, [R1+0x1a8] ;  /* 0x0001a80001167983 */ /* 0x001ea80000300a00 */
[----:B--2---:R-:W-:Y:S01]  /*62620*/  STL.64 [R1+0x3c40], R22 ;  /* 0x003c401601007387 */ /* 0x004fe20000100a00 */
[----:B------:R-:W-:Y:S02]  /*62630*/  STL.64 [R1+0x3c08], R26 ;  /* 0x003c081a01007387 */ /* 0x000fe40000100a00 */
[----:B------:R0:W-:Y:S02]  /*62640*/  STL.64 [R1+0x3c00], R24 ;  /* 0x003c001801007387 */ /* 0x0001e40000100a00 */
[----:B0-----:R-:W2:Y:S01]  /*62650*/  LDL.LU R24, [R1+0xc0] ;  /* 0x0000c00001187983 */ /* 0x001ea20000300800 */
[----:B------:R-:W2:Y:S02]  /*62660*/  LDL.LU R25, [R1+0xc4] ;  /* 0x0000c40001197983 */ /* 0x000ea40000300800 */
[----:B------:R-:W2:Y:S02]  /*62670*/  LDL.LU R26, [R1+0xc8] ;  /* 0x0000c800011a7983 */ /* 0x000ea40000300800 */
[----:B------:R-:W2:Y:S02]  /*62680*/  LDL.LU R27, [R1+0xcc] ;  /* 0x0000cc00011b7983 */ /* 0x000ea40000300800 */
[----:B---3--:R-:W-:-:S02]  /*62690*/  IMAD.MOV.U32 R22, RZ, RZ, R21 ;  /* 0x000000ffff167224 */ /* 0x008fc400078e0015 */
[----:B------:R-:W-:Y:S01]  /*626a0*/  IMAD.MOV.U32 R23, RZ, RZ, R20 ;  /* 0x000000ffff177224 */ /* 0x000fe200078e0014 */
[----:B------:R-:W3:Y:S01]  /*626b0*/  LDL.LU R4, [R1+0x100] ;  /* 0x0001000001047983 */ /* 0x000ee20000300800 */
[----:B------:R-:W3:Y:S02]  /*626c0*/  LDL.LU R5, [R1+0x104] ;  /* 0x0001040001057983 */ /* 0x000ee40000300800 */
[----:B------:R-:W3:Y:S02]  /*626d0*/  LDL.LU R6, [R1+0x108] ;  /* 0x0001080001067983 */ /* 0x000ee40000300800 */
[----:B------:R-:W3:Y:S01]  /*626e0*/  LDL.LU R7, [R1+0x10c] ;  /* 0x00010c0001077983 */ /* 0x000ee20000300800 */
[----:B------:R0:W-:Y:S04]  /*626f0*/  STL.64 [R1+0x3c58], R22 ;  /* 0x003c581601007387 */ /* 0x0001e80000100a00 */
[----:B0-----:R-:W3:Y:S04]  /*62700*/  LDL.LU.64 R22, [R1+0x1c8] ;  /* 0x0001c80001167983 */ /* 0x001ee80000300a00 */
        /* <DEDUP_REMOVED lines=12> */
[----:B---3--:R-:W-:Y:S01]  /*627d0*/  HMMA.16816.F32 R4, R16, R22, R4 ;  /* 0x000000161004723c */ /* 0x008fe20000001804 */
        /* <DEDUP_REMOVED lines=20> */
[----:B------:R-:W-:Y:S01]  /*62920*/  STL.64 [R1+0x9a0], R4 ;  /* 0x0009a00401007387 */ /* 0x000fe20000100a00 */
[----:B------:R0:W-:Y:S04]  /*62930*/  STL.64 [R1+0x9a8], R6 ;  /* 0x0009a80601007387 */ /* 0x0001e80000100a00 */
[----:B0-----:R-:W2:Y:S01]  /*62940*/  LDL.LU R7, [R1+0x3c64] ;  /* 0x003c640001077983 */ /* 0x001ea20000300800 */
[----:B------:R-:W2:Y:S02]  /*62950*/  LDL.LU R4, [R1+0x3c60] ;  /* 0x003c600001047983 */ /* 0x000ea40000300800 */
[----:B------:R-:W-:-:S02]  /*62960*/  IMAD.MOV.U32 R6, RZ, RZ, R22 ;  /* 0x000000ffff067224 */ /* 0x000fc400078e0016 */
[----:B------:R-:W2:Y:S01]  /*62970*/  LDL.LU.64 R22, [R1+0x3c58] ;  /* 0x003c580001167983 */ /* 0x000ea20000300a00 */
[----:B------:R-:W-:Y:S02]  /*62980*/  STL [R1+0x3b40], R3 ;  /* 0x003b400301007387 */ /* 0x000fe40000100800 */
        /* <DEDUP_REMOVED lines=46> */
[----:B------:R-:W2:Y:S02]  /*62c70*/  LDL.LU.64 R24, [R1+0x3bd0] ;  /* 0x003bd00001187983 */ /* 0x000ea40000300a00 */
[----:B------:R-:W-:-:S02]  /*62c80*/  IMAD.MOV.U32 R3, RZ, RZ, R22 ;  /* 0x000000ffff037224 */ /* 0x000fc400078e0016 */
[----:B------:R-:W-:Y:S11]  /*62c90*/  IMAD.MOV.U32 R6, RZ, RZ, R23 ;  /* 0x000000ffff067224 */ /* 0x000ff600078e0017 */
[----:B------:R-:W-:Y:S05]  /*62ca0*/  @!UPT UIADD3 URZ, URZ, URZ, URZ ;  /* 0x0000003f3f3ff290 */ /* 0x000fea000fffe03f */
[----:B------:R2:W-:Y:S01]  /*62cb0*/  STL.64 [R1+0x940], R16 ;  /* 0x0009401001007387 */ /* 0x0005e20000100a00 */
[----:B------:R0:W-:Y:S02]  /*62cc0*/  STL.64 [R1+0x948], R18 ;  /* 0x0009481201007387 */ /* 0x0001e40000100a00 */
[----:B------:R-:W3:Y:S02]  /*62cd0*/  LDL.LU.64 R22, [R1+0x3bc8] ;  /* 0x003bc80001167983 */ /* 0x000ee40000300a00 */
[----:B------:R-:W3:Y:S02]  /*62ce0*/  LDL.LU.64 R20, [R1+0x3bc0] ;  /* 0x003bc00001147983 */ /* 0x000ee40000300a00 */
[----:B--2---:R-:W-:Y:S02]  /*62cf0*/  IMAD.MOV.U32 R17, RZ, RZ, R25 ;  /* 0x000000ffff117224 */ /* 0x004fe400078e0019 */
[----:B0-----:R-:W-:Y:S02]  /*62d00*/  IMAD.MOV.U32 R18, RZ, RZ, R24 ;  /* 0x000000ffff127224 */ /* 0x001fe400078e0018 */
[C---:B---3--:R-:W-:Y:S01]  /*62d10*/  HMMA.16816.F32 R24, R20.reuse, R26, R12 ;  /* 0x0000001a1418723c */ /* 0x048fe2000000180c */
        /* <DEDUP_REMOVED lines=20> */
[----:B------:R-:W-:Y:S01]  /*62e60*/  IMAD.MOV.U32 R11, RZ, RZ, R29 ;  /* 0x000000ffff0b7224 */ /* 0x000fe200078e001d */
[C---:B--2---:R-:W-:Y:S02]  /*62e70*/  HMMA.16816.F32 R24, R20.reuse, R26, R12 ;  /* 0x0000001a1418723c */ /* 0x044fe4000000180c */
[----:B------:R-:W2:Y:S01]  /*62e80*/  LDL.LU.64 R14, [R1+0x3b70] ;  /* 0x003b7000010e7983 */ /* 0x000ea20000300a00 */
[----:B------:R-:W3:Y:S11]  /*62e90*/  LDL.LU.64 R12, [R1+0x3b68] ;  /* 0x003b6800010c7983 */ /* 0x000ef60000300a00 */
[----:B------:R-:W-:Y:S09]  /*62ea0*/  @!UPT UIADD3 URZ, URZ, URZ, URZ ;  /* 0x0000003f3f3ff290 */ /* 0x000ff2000fffe03f */
[----:B------:R-:W-:Y:S01]  /*62eb0*/  STL.64 [R1+0x900], R24 ;  /* 0x0009001801007387 */ /* 0x000fe20000100a00 */
[----:B------:R-:W-:Y:S01]  /*62ec0*/  STL.64 [R1+0x908], R26 ;  /* 0x0009081a01007387 */ /* 0x000fe20000100a00 */
[----:B--2---:R-:W-:Y:S11]  /*62ed0*/  HMMA.16816.F32 R8, R20, R14, R8 ;  /* 0x0000000e1408723c */ /* 0x004ff60000001808 */
[----:B------:R-:W-:Y:S11]  /*62ee0*/  @!UPT UIADD3 URZ, URZ, URZ, URZ ;  /* 0x0000003f3f3ff290 */ /* 0x000ff6000fffe03f */
[----:B------:R-:W-:Y:S01]  /*62ef0*/  @!UPT UIADD3 URZ, URZ, URZ, URZ ;  /* 0x0000003f3f3ff290 */ /* 0x000fe2000fffe03f */
[----:B------:R-:W-:Y:S01]  /*62f00*/  STL.64 [R1+0x8f0], R8 ;  /* 0x0008f00801007387 */ /* 0x000fe20000100a00 */
[----:B------:R0:W-:Y:S03]  /*62f10*/  STL.64 [R1+0x8f8], R10 ;  /* 0x0008f80a01007387 */ /* 0x0001e60000100a00 */
[----:B0-----:R-:W2:Y:S01]  /*62f20*/  LDL.LU.64 R10, [R1+0x3b60] ;  /* 0x003b6000010a7983 */ /* 0x001ea20000300a00 */
[----:B------:R-:W3:Y:S02]  /*62f30*/  LDL.LU.64 R8, [R1+0x3b58] ;  /* 0x003b580001087983 */ /* 0x000ee40000300a00 */
[----:B------:R-:W-:Y:S02]  /*62f40*/  IMAD.MOV.U32 R16, RZ, RZ, R28 ;  /* 0x000000ffff107224 */ /* 0x000fe400078e001c */
[----:B----4-:R-:W-:Y:S02]  /*62f50*/  IMAD.MOV.U32 R19, RZ, RZ, R0 ;  /* 0x000000ffff137224 */ /* 0x010fe400078e0000 */
[----:B------:R-:W0:Y:S01]  /*62f60*/  S2R R0, SR_TID.X ;  /* 0x0000000000007919 */ /* 0x000e220000002100 */
[----:B------:R-:W-:-:S02]  /*62f70*/  IMAD.MOV.U32 R27, RZ, RZ, R2 ;  /* 0x000000ffff1b7224 */ /* 0x000fc400078e0002 */
[----:B------:R-:W1:Y:S01]  /*62f80*/  S2R R2, SR_TID.X ;  /* 0x0000000000027919 */ /* 0x000e620000002100 */
[----:B0-----:R-:W-:Y:S01]  /*62f90*/  LOP3.LUT R0, R0, 0x7, RZ, 0xc0, !PT ;  /* 0x0000000700007812 */ /* 0x001fe200078ec0ff */
[----:B-1----:R-:W-:-:S04]  /*62fa0*/  IMAD.SHL.U32 R2, R2, 0x2, RZ ;  /* 0x0000000202027824 */ /* 0x002fc800078e00ff */
[----:B------:R-:W-:Y:S02]  /*62fb0*/  IMAD R0, R0, 0x110, RZ ;  /* 0x0000011000007824 */ /* 0x000fe400078e02ff */
[----:B------:R-:W-:Y:S01]  /*62fc0*/  IMAD.MOV.U32 R26, RZ, RZ, R4 ;  /* 0x000000ffff1a7224 */ /* 0x000fe200078e0004 */
[----:B--2---:R-:W-:Y:S11]  /*62fd0*/  HMMA.16816.F32 R16, R20, R10, R16 ;  /* 0x0000000a1410723c */ /* 0x004ff60000001810 */
[----:B------:R-:W-:Y:S11]  /*62fe0*/  @!UPT UIADD3 URZ, URZ, URZ, URZ ;  /* 0x0000003f3f3ff290 */ /* 0x000ff6000fffe03f */
[----:B------:R-:W-:Y:S01]  /*62ff0*/  @!UPT UIADD3 URZ, URZ, URZ, URZ ;  /* 0x0000003f3f3ff290 */ /* 0x000fe2000fffe03f */
[----:B------:R-:W-:Y:S01]  /*63000*/  STL.64 [R1+0xf0], R16 ;  /* 0x0000f01001007387 */ /* 0x000fe20000100a00 */
[----:B------:R-:W-:Y:S02]  /*63010*/  STL.64 [R1+0xf8], R18 ;  /* 0x0000f81201007387 */ /* 0x000fe40000100a00 */
[----:B------:R-:W0:Y:S04]  /*63020*/  LDSM.16.MT88.4 R16, [R7+0x18000] ;  /* 0x018000000710783b */ /* 0x000e280000004200 */
[----:B---3--:R-:W-:Y:S01]  /*63030*/  IMAD.MOV.U32 R14, RZ, RZ, R9 ;  /* 0x000000ffff0e7224 */ /* 0x008fe200078e0009 */
[----:B------:R-:W-:-:S04]  /*63040*/  LOP3.LUT R9, R0, 0x30, R2, 0x78, !PT ;  /* 0x0000003000097812 */ /* 0x000fc800078e7802 */
[----:B------:R-:W-:Y:S01]  /*63050*/  LOP3.LUT R9, R9, 0x40, RZ, 0x3c, !PT ;  /* 0x0000004009097812 */ /* 0x000fe200078e3cff */
[----:B0-----:R-:W-:Y:S01]  /*63060*/  STL.64 [R1+0x3a58], R18 ;  /* 0x003a581201007387 */ /* 0x001fe20000100a00 */
[----:B------:R-:W-:Y:S03]  /*63070*/  STL.64 [R1+0x3a50], R16 ;  /* 0x003a501001007387 */ /* 0x000fe60000100a00 */
[----:B------:R-:W0:Y:S02]  /*63080*/  LDSM.16.M88.4 R16, [R9+0x20080] ;  /* 0x020080000910783b */ /* 0x000e240000000200 */
[----:B0-----:R-:W-:Y:S02]  /*63090*/  STL.64 [R1+0xc0], R16 ;  /* 0x0000c01001007387 */ /* 0x001fe40000100a00 */
[----:B------:R-:W-:Y:S02]  /*630a0*/  IMAD.MOV.U32 R2, RZ, RZ, R16 ;  /* 0x000000ffff027224 */ /* 0x000fe400078e0010 */
[----:B------:R-:W-:Y:S02]  /*630b0*/  STL.64 [R1+0xc8], R18 ;  /* 0x0000c81201007387 */ /* 0x000fe40000100a00 */
[----:B------:R-:W-:-:S02]  /*630c0*/  IMAD.MOV.U32 R0, RZ, RZ, R17 ;  /* 0x000000ffff007224 */ /* 0x000fc400078e0011 */
        /* <DEDUP_REMOVED lines=13> */
[----:B0-----:R-:W-:Y:S01]  /*631a0*/  STL.64 [R1+0x80], R16 ;  /* 0x0000801001007387 */ /* 0x001fe20000100a00 */
[----:B------:R-:W-:Y:S02]  /*631b0*/  STL.64 [R1+0x88], R18 ;  /* 0x0000881201007387 */ /* 0x000fe40000100a00 */
[----:B------:R-:W0:Y:S01]  /*631c0*/  LDSM.16.M88.4 R16, [R9+0x22880] ;  /* 0x022880000910783b */ /* 0x000e220000000200 */
[----:B------:R-:W-:Y:S01]  /*631d0*/  HMMA.16816.F32 R24, R20, R26, R12 ;  /* 0x0000001a1418723c */ /* 0x000fe2000000180c */
[----:B------:R-:W-:Y:S04]  /*631e0*/  LDSM.16.M88.4 R12, [R9+0x23880] ;  /* 0x02388000090c783b */ /* 0x000fe80000000200 */
[----:B0-----:R-:W-:Y:S01]  /*631f0*/  STL.64 [R1+0x70], R16 ;  /* 0x0000701001007387 */ /* 0x001fe20000100a00 */
[----:B------:R-:W-:Y:S02]  /*63200*/  STL.64 [R1+0x78], R18 ;  /* 0x0000781201007387 */ /* 0x000fe40000100a00 */
[----:B------:R-:W0:Y:S11]  /*63210*/  LDSM.16.M88.4 R16, [R9+0x23080] ;  /* 0x023080000910783b */ /* 0x000e360000000200 */
[----:B------:R-:W-:Y:S04]  /*63220*/  @!UPT UIADD3 URZ, URZ, URZ, URZ ;  /* 0x0000003f3f3ff290 */ /* 0x000fe8000fffe03f */
[----:B------:R-:W-:Y:S01]  /*63230*/  STL.64 [R1+0xe0], R24 ;  /* 0x0000e01801007387 */ /* 0x000fe20000100a00 */
[----:B------:R-:W-:Y:S02]  /*63240*/  STL.64 [R1+0xe8], R26 ;  /* 0x0000e81a01007387 */ /* 0x000fe40000100a00 */
[----:B------:R-:W1:Y:S02]  /*63250*/  LDSM.16.M88.4 R24, [R9+0x24080] ;  /* 0x024080000918783b */ /* 0x000e640000000200 */
[----:B0-----:R-:W-:Y:S02]  /*63260*/  STL.64 [R1+0x60], R16 ;  /* 0x0000601001007387 */ /* 0x001fe40000100a00 */
[----:B------:R-:W-:Y:S02]  /*63270*/  STL.64 [R1+0x68], R18 ;  /* 0x0000681201007387 */ /* 0x000fe40000100a00 */
[----:B------:R-:W0:Y:S04]  /*63280*/  LDSM.16.M88.4 R16, [R9+0x24880] ;  /* 0x024880000910783b */ /* 0x000e280000000200 */
[----:B------:R-:W-:Y:S01]  /*63290*/  STL.64 [R1+0x50], R12 ;  /* 0x0000500c01007387 */ /* 0x000fe20000100a00 */
[----:B------:R-:W-:Y:S02]  /*632a0*/  STL.64 [R1+0x58], R14 ;  /* 0x0000580e01007387 */ /* 0x000fe40000100a00 */
[----:B------:R-:W2:Y:S04]  /*632b0*/  LDSM.16.M88.4 R12, [R9+0x25080] ;  /* 0x02508000090c783b */ /* 0x000ea80000000200 */
[----:B-1----:R-:W-:Y:S02]  /*632c0*/  STL.64 [R1+0x40], R24 ;  /* 0x0000401801007387 */ /* 0x002fe40000100a00 */
[----:B------:R-:W-:Y:S02]  /*632d0*/  STL.64 [R1+0x48], R26 ;  /* 0x0000481a01007387 */ /* 0x000fe40000100a00 */
[----:B------:R-:W-:Y:S04]  /*632e0*/  LDSM.16.M88.4 R24, [R9+0x26880] ;  /* 0x026880000918783b */ /* 0x000fe80000000200 */
[----:B0-----:R-:W-:Y:S01]  /*632f0*/  STL.64 [R1+0x30], R16 ;  /* 0x0000301001007387 */ /* 0x001fe20000100a00 */
[----:B------:R-:W-:Y:S02]  /*63300*/  STL.64 [R1+0x38], R18 ;  /* 0x0000381201007387 */ /* 0x000fe40000100a00 */
[----:B------:R-:W0:Y:S04]  /*63310*/  LDSM.16.M88.4 R16, [R9+0x25880] ;  /* 0x025880000910783b */ /* 0x000e280000000200 */
[----:B--2---:R-:W-:Y:S02]  /*63320*/  STL.64 [R1+0x20], R12 ;  /* 0x0000200c01007387 */ /* 0x004fe40000100a00 */
[----:B------:R-:W-:Y:S01]  /*63330*/  IMAD.MOV.U32 R29, RZ, RZ, R12 ;  /* 0x000000ffff1d7224 */ /* 0x000fe200078e000c */
[----:B------:R-:W-:Y:S01]  /*63340*/  STL.64 [R1+0x28], R14 ;  /* 0x0000280e01007387 */ /* 0x000fe20000100a00 */
[----:B------:R-:W-:-:S02]  /*63350*/  IMAD.MOV.U32 R28, RZ, RZ, R13 ;  /* 0x000000ffff1c7224 */ /* 0x000fc400078e000d */
[----:B------:R-:W1:Y:S01]  /*63360*/  LDSM.16.M88.4 R12, [R9+0x26080] ;  /* 0x02608000090c783b */ /* 0x000e620000000200 */
[----:B0-----:R-:W-:Y:S03]  /*63370*/  STL.64 [R1+0x10], R16 ;  /* 0x0000101001007387 */ /* 0x001fe60000100a00 */
[----:B------:R-:W-:Y:S02]  /*63380*/  STL.64 [R1+0x18], R18 ;  /* 0x0000181201007387 */ /* 0x000fe40000100a00 */
[----:B------:R-:W-:Y:S01]  /*63390*/  STL [R1+0x32e4], R26 ;  /* 0x0032e41a01007387 */ /* 0x000fe20000100800 */
[----:B-1----:R-:W-:Y:S01]  /*633a0*/  STL.64 [R1], R12 ;  /* 0x0000000c01007387 */ /* 0x002fe20000100a00 */
[----:B------:R-:W-:Y:S02]  /*633b0*/  STL.64 [R1+0x8], R14 ;  /* 0x0000080e01007387 */ /* 0x000fe40000100a00 */
[----:B------:R-:W0:Y:S04]  /*633c0*/  LDSM.16.M88.4 R12, [R9+0x27080] ;  /* 0x02708000090c783b */ /* 0x000e280000000200 */
[----:B------:R-:W-:Y:S01]  /*633d0*/  STL [R1+0x32e0], R27 ;  /* 0x0032e01b01007387 */ /* 0x000fe20000100800 */
[----:B------:R-:W-:Y:S04]  /*633e0*/  STL.64 [R1+0x3a08], R24 ;  /* 0x003a081801007387 */ /* 0x000fe80000100a00 */
[----:B------:R-:W1:Y:S04]  /*633f0*/  LDSM.16.M88.4 R8, [R9+0x27880] ;  /* 0x027880000908783b */ /* 0x000e680000000200 */
[----:B0-----:R-:W-:Y:S01]  /*63400*/  STL [R1+0x304c], R14 ;  /* 0x00304c0e01007387 */ /* 0x001fe20000100800 */
[----:B------:R-:W-:Y:S02]  /*63410*/  STL [R1+0x3048], R15 ;  /* 0x0030480f01007387 */ /* 0x000fe40000100800 */
[----:B------:R0:W-:Y:S02]  /*63420*/  STL.64 [R1+0x3968], R12 ;  /* 0x0039680c01007387 */ /* 0x0001e40000100a00 */
[----:B0-----:R-:W2:Y:S01]  /*63430*/  LDL.LU R12, [R1+0x4b0] ;  /* 0x0004b000010c7983 */ /* 0x001ea20000300800 */
[----:B------:R-:W2:Y:S02]  /*63440*/  LDL.LU R13, [R1+0x4b4] ;  /* 0x0004b400010d7983 */ /* 0x000ea40000300800 */
[----:B------:R-:W3:Y:S02]  /*63450*/  LDL.LU R14, [R1+0x4b8] ;  /* 0x0004b800010e7983 */ /* 0x000ee40000300800 */
[----:B------:R-:W3:Y:S02]  /*63460*/  LDL.LU R15, [R1+0x4bc] ;  /* 0x0004bc00010f7983 */ /* 0x000ee40000300800 */
[----:B---3--:R-:W-:Y:S01]  /*63470*/  STL.64 [R1+0x3a18], R14 ;  /* 0x003a180e01007387 */ /* 0x008fe20000100a00 */
[----:B--2---:R0:W-:Y:S03]  /*63480*/  STL.64 [R1+0x3a10], R12 ;  /* 0x003a100c01007387 */ /* 0x0041e60000100a00 */
[----:B0-----:R-:W2:Y:S01]  /*63490*/  LDL.64 R12, [R1+0xa0] ;  /* 0x0000a000010c7983 */ /* 0x001ea20000100a00 */
[----:B------:R-:W-:-:S02]  /*634a0*/  IMAD.MOV.U32 R18, RZ, RZ, R3 ;  /* 0x000000ffff127224 */ /* 0x000fc400078e0003 */
[----:B------:R-:W-:Y:S01]  /*634b0*/  IMAD.MOV.U32 R19, RZ, RZ, R6 ;  /* 0x000000ffff137224 */ /* 0x000fe200078e0006 */
[----:B--2---:R0:W-:Y:S04]  /*634c0*/  STL.64 [R1+0x3a28], R12 ;  /* 0x003a280c01007387 */ /* 0x0041e80000100a00 */
[----:B0-----:R-:W2:Y:S01]  /*634d0*/  LDL.LU R12, [R1+0x4e0] ;  /* 0x0004e000010c7983 */ /* 0x001ea20000300800 */
[----:B------:R-:W2:Y:S02]  /*634e0*/  LDL.LU R13, [R1+0x4e4] ;  /* 0x0004e400010d7983 */ /* 0x000ea40000300800 */
[----:B------:R-:W3:Y:S02]  /*634f0*/  LDL.LU R14, [R1+0x4e8] ;  /* 0x0004e800010e7983 */ /* 0x000ee40000300800 */
[----:B------:R-:W3:Y:S01]  /*63500*/  LDL.LU R15, [R1+0x4ec] ;  /* 0x0004ec00010f7983 */ /* 0x000ee20000300800 */
[----:B------:R-:W4:Y:S01]  /*63510*/  LDL.LU R3, [R1+0x3b50] ;  /* 0x003b500001037983 */ /* 0x000f220000300800 */
[----:B------:R-:W4:Y:S02]  /*63520*/  LDL.LU R6, [R1+0x3b4c] ;  /* 0x003b4c0001067983 */ /* 0x000f240000300800 */
[----:B------:R-:W-:Y:S01]  /*63530*/  STL.64 [R1+0x3a70], R18 ;  /* 0x003a701201007387 */ /* 0x000fe20000100a00 */
[----:B---3--:R-:W-:Y:S01]  /*63540*/  STL.64 [R1+0x3a48], R14 ;  /* 0x003a480e01007387 */ /* 0x008fe20000100a00 */
[----:B--2---:R-:W-:Y:S02]  /*63550*/  STL.64 [R1+0x3a40], R12 ;  /* 0x003a400c01007387 */ /* 0x004fe40000100a00 */
[----:B------:R-:W2:Y:S02]  /*63560*/  LDL.64 R24, [R1+0x80] ;  /* 0x0000800001187983 */ /* 0x000ea40000100a00 */
[----:B--2---:R0:W-:Y:S04]  /*63570*/  STL.64 [R1+0x3a20], R24 ;  /* 0x003a201801007387 */ /* 0x0041e80000100a00 */
[----:B0-----:R-:W2:Y:S01]  /*63580*/  LDL.LU R24, [R1+0x4d0] ;  /* 0x0004d00001187983 */ /* 0x001ea20000300800 */
[----:B------:R-:W2:Y:S02]  /*63590*/  LDL.LU R25, [R1+0x4d4] ;  /* 0x0004d40001197983 */ /* 0x000ea40000300800 */
[----:B------:R-:W3:Y:S02]  /*635a0*/  LDL.LU R26, [R1+0x4d8] ;  /* 0x0004d800011a7983 */ /* 0x000ee40000300800 */
[----:B------:R-:W3:Y:S01]  /*635b0*/  LDL.LU R27, [R1+0x4dc] ;  /* 0x0004dc00011b7983 */ /* 0x000ee20000300800 */
[----:B------:R-:W2:Y:S01]  /*635c0*/  LDL.LU R18, [R1+0x178] ;  /* 0x0001780001127983 */ /* 0x000ea20000300800 */
[----:B------:R-:W2:Y:S03]  /*635d0*/  LDL.LU R19, [R1+0x17c] ;  /* 0x00017c0001137983 */ /* 0x000ea60000300800 */
[----:B--2---:R4:W-:Y:S01]  /*635e0*/  STL.64 [R1+0x3a88], R18 ;  /* 0x003a881201007387 */ /* 0x0049e20000100a00 */
[----:B------:R-:W2:Y:S02]  /*635f0*/  LDL.LU R12, [R1+0x4f0] ;  /* 0x0004f000010c7983 */ /* 0x000ea40000300800 */
[----:B------:R-:W2:Y:S02]  /*63600*/  LDL.LU R13, [R1+0x4f4] ;  /* 0x0004f400010d7983 */ /* 0x000ea40000300800 */
[----:B------:R-:W2:Y:S01]  /*63610*/  LDL.LU R14, [R1+0x4f8] ;  /* 0x0004f800010e7983 */ /* 0x000ea20000300800 */
[----:B------:R-:W2:Y:S01]  /*63620*/  LDL.LU R15, [R1+0x4fc] ;  /* 0x0004fc00010f7983 */ /* 0x000ea20000300800 */
[----:B----4-:R-:W-:-:S02]  /*63630*/  IMAD.MOV.U32 R18, RZ, RZ, R6 ;  /* 0x000000ffff127224 */ /* 0x010fc400078e0006 */
[----:B------:R-:W-:Y:S01]  /*63640*/  IMAD.MOV.U32 R19, RZ, RZ, R3 ;  /* 0x000000ffff137224 */ /* 0x000fe200078e0003 */
        /* <DEDUP_REMOVED lines=8> */
[----:B------:R-:W2:Y:S01]  /*636d0*/  LDL.LU R15, [R1+0x50c] ;  /* 0x00050c00010f7983 */ /* 0x000ea20000300800 */
[----:B------:R-:W2:Y:S01]  /*636e0*/  LDL.LU R18, [R1+0x198] ;  /* 0x0001980001127983 */ /* 0x000ea20000300800 */
[----:B------:R-:W2:Y:S03]  /*636f0*/  LDL.LU R19, [R1+0x19c] ;  /* 0x00019c0001137983 */ /* 0x000ea60000300800 */
[----:B--2---:R3:W-:Y:S02]  /*63700*/  STL.64 [R1+0x3ab8], R18 ;  /* 0x003ab81201007387 */ /* 0x0047e40000100a00 */
[----:B---3--:R-:W-:-:S02]  /*63710*/  IMAD.MOV.U32 R18, RZ, RZ, R3 ;  /* 0x000000ffff127224 */ /* 0x008fc400078e0003 */
[----:B----4-:R-:W-:Y:S01]  /*63720*/  IMAD.MOV.U32 R19, RZ, RZ, R6 ;  /* 0x000000ffff137224 */ /* 0x010fe200078e0006 */
[----:B------:R-:W2:Y:S01]  /*63730*/  LDL.LU R3, [R1+0x3b40] ;  /* 0x003b400001037983 */ /* 0x000ea20000300800 */
[----:B------:R-:W3:Y:S03]  /*63740*/  LDL.LU R6, [R1+0x3b3c] ;  /* 0x003b3c0001067983 */ /* 0x000ee60000300800 */
[----:B------:R-:W-:Y:S01]  /*63750*/  STL.64 [R1+0x3ad0], R18 ;  /* 0x003ad01201007387 */ /* 0x000fe20000100a00 */
[----:B------:R-:W-:Y:S02]  /*63760*/  STL.64 [R1+0x3a80], R14 ;  /* 0x003a800e01007387 */ /* 0x000fe40000100a00 */
[----:B------:R0:W-:Y:S02]  /*63770*/  STL.64 [R1+0x3a78], R12 ;  /* 0x003a780c01007387 */ /* 0x0001e40000100a00 */
[----:B0-----:R-:W4:Y:S01]  /*63780*/  LDL.LU R12, [R1+0xa20] ;  /* 0x000a2000010c7983 */ /* 0x001f220000300800 */
[----:B------:R-:W4:Y:S02]  /*63790*/  LDL.LU R13, [R1+0xa24] ;  /* 0x000a2400010d7983 */ /* 0x000f240000300800 */
[----:B------:R-:W2:Y:S02]  /*637a0*/  LDL.LU R14, [R1+0xa28] ;  /* 0x000a2800010e7983 */ /* 0x000ea40000300800 */
[----:B------:R-:W2:Y:S01]  /*637b0*/  LDL.LU R15, [R1+0xa2c] ;  /* 0x000a2c00010f7983 */ /* 0x000ea20000300800 */
[----:B------:R-:W2:Y:S01]  /*637c0*/  LDL.LU R18, [R1+0x1b8] ;  /* 0x0001b80001127983 */ /* 0x000ea20000300800 */
[----:B------:R-:W2:Y:S03]  /*637d0*/  LDL.LU R19, [R1+0x1bc] ;  /* 0x0001bc0001137983 */ /* 0x000ea60000300800 */
        /* <DEDUP_REMOVED lines=19> */
[----:B------:R-:W2:Y:S03]  /*63910*/  LDL.LU R19, [R1+0x1dc] ;  /* 0x0001dc0001137983 */ /* 0x000ea60000300800 */
        /* <DEDUP_REMOVED lines=8> */
[----:B------:R-:W3:Y:S04]  /*639a0*/  LDL.LU R3, [R1+0x3b30] ;  /* 0x003b300001037983 */ /* 0x000ee80000300800 */
        /* <DEDUP_REMOVED lines=18> */
[----:B------:R-:W-:Y:S01]  /*63ad0*/  IMAD.MOV.U32 R19, RZ, RZ, R6 ;  /* 0x000000ffff137224 */ /* 0x000fe200078e0006 */
[----:B----4-:R-:W-:Y:S01]  /*63ae0*/  STL.64 [R1+0x3b28], R14 ;  /* 0x003b280e01007387 */ /* 0x010fe20000100a00 */
[----:B--2---:R0:W-:Y:S03]  /*63af0*/  STL.64 [R1+0x3b20], R12 ;  /* 0x003b200c01007387 */ /* 0x0041e60000100a00 */
[----:B0-----:R-:W2:Y:S01]  /*63b00*/  LDL.LU R12, [R1+0xa90] ;  /* 0x000a9000010c7983 */ /* 0x001ea20000300800 */
[----:B------:R-:W2:Y:S02]  /*63b10*/  LDL.LU R13, [R1+0xa94] ;  /* 0x000a9400010d7983 */ /* 0x000ea40000300800 */
[----:B------:R-:W2:Y:S02]  /*63b20*/  LDL.LU R14, [R1+0xa98] ;  /* 0x000a9800010e7983 */ /* 0x000ea40000300800 */
[----:B------:R-:W2:Y:S01]  /*63b30*/  LDL.LU R15, [R1+0xa9c] ;  /* 0x000a9c00010f7983 */ /* 0x000ea20000300800 */
[----:B------:R-:W-:Y:S01]  /*63b40*/  STL.64 [R1+0x3a38], R26 ;  /* 0x003a381a01007387 */ /* 0x000fe20000100a00 */
[----:B------:R0:W-:Y:S03]  /*63b50*/  STL.64 [R1+0x3a30], R24 ;  /* 0x003a301801007387 */ /* 0x0001e60000100a00 */
[----:B0-----:R-:W4:Y:S01]  /*63b60*/  LDL.64 R24, [R1+0xb0] ;  /* 0x0000b00001187983 */ /* 0x001f220000100a00 */
[----:B-1----:R-:W-:Y:S02]  /*63b70*/  STL [R1+0x3034], R10 ;  /* 0x0030340a01007387 */ /* 0x002fe40000100800 */
[----:B------:R-:W-:Y:S02]  /*63b80*/  STL [R1+0x3030], R11 ;  /* 0x0030300b01007387 */ /* 0x000fe40000100800 */
[----:B------:R0:W-:Y:S02]  /*63b90*/  STL.64 [R1+0x39b0], R8 ;  /* 0x0039b00801007387 */ /* 0x0001e40000100a00 */
[----:B0-----:R-:W-:-:S02]  /*63ba0*/  IMAD.MOV.U32 R8, RZ, RZ, R5 ;  /* 0x000000ffff087224 */ /* 0x001fc400078e0005 */
[----:B------:R-:W-:Y:S02]  /*63bb0*/  IMAD.MOV.U32 R9, RZ, RZ, R4 ;  /* 0x000000ffff097224 */ /* 0x000fe400078e0004 */
[----:B------:R-:W0:Y:S04]  /*63bc0*/  LDSM.16.MT88.4 R4, [R7+0x18080] ;  /* 0x018080000704783b */ /* 0x000e280000004200 */
[----:B0-----:R-:W-:Y:S01]  /*63bd0*/  STL.64 [R1+0x3950], R6 ;  /* 0x0039500601007387 */ /* 0x001fe20000100a00 */
        /* <DEDUP_REMOVED lines=50> */
[----:B------:R-:W-:Y:S02]  /*63f00*/  IMAD.MOV.U32 R4, RZ, RZ, R2 ;  /* 0x000000ffff047224 */ /* 0x000fe400078e0002 */
[----:B------:R-:W-:Y:S01]  /*63f10*/  IMAD.MOV.U32 R5, RZ, RZ, R0 ;  /* 0x000000ffff057224 */ /* 0x000fe200078e0000 */
[C---:B--2---:R-:W-:Y:S01]  /*63f20*/  HMMA.16816.F32 R16, R20.reuse, R18, R12 ;  /* 0x000000121410723c */ /* 0x044fe2000000180c */
[----:B------:R-:W2:Y:S01]  /*63f30*/  LDL.LU.64 R14, [R1+0x3a80] ;  /* 0x003a8000010e7983 */ /* 0x000ea20000300a00 */
[----:B------:R-:W2:Y:S11]  /*63f40*/  LDL.LU.64 R12, [R1+0x3a78] ;  /* 0x003a7800010c7983 */ /* 0x000eb60000300a00 */
[----:B------:R-:W-:Y:S10]  /*63f50*/  @!UPT UIADD3 URZ, URZ, URZ, URZ ;  /* 0x0000003f3f3ff290 */ /* 0x000ff4000fffe03f */
[----:B------:R0:W-:Y:S01]  /*63f60*/  STL.64 [R1+0x5a0], R16 ;  /* 0x0005a01001007387 */ /* 0x0001e20000100a00 */
[----:B------:R-:W-:Y:S02]  /*63f70*/  IMAD.MOV.U32 R2, RZ, RZ, R18 ;  /* 0x000000ffff027224 */ /* 0x000fe400078e0012 */
[----:B------:R-:W-:Y:S02]  /*63f80*/  IMAD.MOV.U32 R0, RZ, RZ, R19 ;  /* 0x000000ffff007224 */ /* 0x000fe400078e0013 */
[----:B------:R-:W2:Y:S03]  /*63f90*/  LDL.LU.64 R18, [R1+0x3a70] ;  /* 0x003a700001127983 */ /* 0x000ea60000300a00 */
[----:B------:R-:W-:Y:S02]  /*63fa0*/  STL [R1+0x3284], R0 ;  /* 0x0032840001007387 */ /* 0x000fe40000100800 */
[----:B------:R-:W-:Y:S01]  /*63fb0*/  STL [R1+0x3280], R2 ;  /* 0x0032800201007387 */ /* 0x000fe20000100800 */
[----:B--2---:R-:W-:Y:S01]  /*63fc0*/  HMMA.16816.F32 R20, R20, R18, R12 ;  /* 0x000000121414723c */ /* 0x004fe2000000180c */
[----:B------:R-:W2:Y:S01]  /*63fd0*/  LDL.LU.64 R14, [R1+0x3a68] ;  /* 0x003a6800010e7983 */ /* 0x000ea20000300a00 */
[----:B------:R-:W2:Y:S02]  /*63fe0*/  LDL.LU.64 R12, [R1+0x3a60] ;  /* 0x003a6000010c7983 */ /* 0x000ea40000300a00 */
[----:B------:R-:W2:Y:S02]  /*63ff0*/  LDL.LU.64 R18, [R1+0x3a58] ;  /* 0x003a580001127983 */ /* 0x000ea40000300a00 */
[----:B0-----:R-:W2:Y:S11]  /*64000*/  LDL.LU.64 R16, [R1+0x3a50] ;  /* 0x003a500001107983 */ /* 0x001eb60000300a00 */
[----:B------:R-:W-:Y:S06]  /*64010*/  @!UPT UIADD3 URZ, URZ, URZ, URZ ;  /* 0x0000003f3f3ff290 */ /* 0x000fec000fffe03f */
[----:B------:R0:W-:Y:S01]  /*64020*/  STL.64 [R1+0xd0], R20 ;  /* 0x0000d01401007387 */ /* 0x0001e20000100a00 */
[----:B------:R1:W-:Y:S03]  /*64030*/  STL.64 [R1+0xd8], R22 ;  /* 0x0000d81601007387 */ /* 0x0003e60000100a00 */
        /* <DEDUP_REMOVED lines=8> */
[----:B------:R-:W-:Y:S02]  /*640c0*/  STL.64 [R1+0x598], R6 ;  /* 0x0005980601007387 */ /* 0x000fe40000100a00 */
[----:B------:R-:W3:Y:S02]  /*640d0*/  LDL.LU.64 R26, [R1+0x3a38] ;  /* 0x003a3800011a7983 */ /* 0x000ee40000300a00 */
[----:B----4-:R-:W-:Y:S02]  /*640e0*/  IMAD.MOV.U32 R5, RZ, RZ, R24 ;  /* 0x000000ffff057224 */ /* 0x010fe400078e0018 */
[----:B------:R-:W-:Y:S01]  /*640f0*/  IMAD.MOV.U32 R4, RZ, RZ, R25 ;  /* 0x000000ffff047224 */ /* 0x000fe200078e0019 */
[----:B--2---:R-:W-:Y:S01]  /*64100*/  HMMA.16816.F32 R12, R16, R24, R12 ;  /* 0x00000018100c723c */ /* 0x004fe2000000180c */
[----:B------:R-:W2:Y:S11]  /*64110*/  LDL.LU.64 R24, [R1+0x3a30] ;  /* 0x003a300001187983 */ /* 0x000eb60000300a00 */
[----:B------:R-:W-:Y:S11]  /*64120*/  @!UPT UIADD3 URZ, URZ, URZ, URZ ;  /* 0x0000003f3f3ff290 */ /* 0x000ff6000fffe03f */
[----:B------:R0:W-:Y:S01]  /*64130*/  STL.64 [R1+0x580], R12 ;  /* 0x0005800c01007387 */ /* 0x0001e20000100a00 */
[----:B------:R-:W-:Y:S03]  /*64140*/  STL [R1+0x588], R14 ;  /* 0x0005880e01007387 */ /* 0x000fe60000100800 */
[----:B0-----:R-:W2:Y:S01]  /*64150*/  LDL.LU.64 R12, [R1+0x3a28] ;  /* 0x003a2800010c7983 */ /* 0x001ea20000300a00 */
[----:B---3--:R-:W-:Y:S02]  /*64160*/  IMAD.MOV.U32 R23, RZ, RZ, R3 ;  /* 0x000000ffff177224 */ /* 0x008fe400078e0003 */
[----:B------:R-:W-:-:S05]  /*64170*/  IMAD.MOV.U32 R3, RZ, RZ, R15 ;  /* 0x000000ffff037224 */ /* 0x000fca00078e000f */
[----:B------:R-:W-:Y:S01]  /*64180*/  STL [R1+0x3130], R3 ;  /* 0x0031300301007387 */ /* 0x000fe20000100800 */
[C---:B--2---:R-:W-:Y:S01]  /*64190*/  HMMA.16816.F32 R24, R16.reuse, R12, R24 ;  /* 0x0000000c1018723c */ /* 0x044fe20000001818 */
[----:B------:R-:W-:Y:S02]  /*641a0*/  IMAD.MOV.U32 R7, RZ, RZ, R12 ;  /* 0x000000ffff077224 */ /* 0x000fe400078e000c */
[----:B------:R-:W-:Y:S11]  /*641b0*/  IMAD.MOV.U32 R6, RZ, RZ, R13 ;  /* 0x000000ffff067224 */ /* 0x000ff600078e000d */
[----:B------:R-:W-:Y:S09]  /*641c0*/  @!UPT UIADD3 URZ, URZ, URZ, URZ ;  /* 0x0000003f3f3ff290 */ /* 0x000ff2000fffe03f */
[----:B------:R0:W-:Y:S01]  /*641d0*/  STL.64 [R1+0x570], R24 ;  /* 0x0005701801007387 */ /* 0x0001e20000100a00 */
[----:B------:R-:W-:Y:S03]  /*641e0*/  STL.64 [R1+0x578], R26 ;  /* 0x0005781a01007387 */ /* 0x000fe60000100a00 */
[----:B0-----:R-:W2:Y:S01]  /*641f0*/  LDL.LU.64 R24, [R1+0x3a20] ;  /* 0x003a200001187983 */ /* 0x001ea20000300a00 */
[----:B------:R-:W2:Y:S02]  /*64200*/  LDL.LU.64 R14, [R1+0x3a18] ;  /* 0x003a1800010e7983 */ /* 0x000ea40000300a00 */
[----:B------:R-:W2:Y:S01]  /*64210*/  LDL.LU.64 R12, [R1+0x3a10] ;  /* 0x003a1000010c7983 */ /* 0x000ea20000300a00 */
[C---:B------:R-:W-:Y:S01]  /*64220*/  HMMA.16816.F32 R8, R16.reuse, R8, R20 ;  /* 0x000000081008723c */ /* 0x040fe20000001814 */
[----:B------:R-:W-:Y:S01]  /*64230*/  STL.64 [R1+0x3978], R6 ;  /* 0x0039780601007387 */ /* 0x000fe20000100a00 */
[----:B------:R2:W-:Y:S11]  /*64240*/  STL.64 [R1+0x3970], R4 ;  /* 0x0039700401007387 */ /* 0x0005f60000100a00 */
[----:B------:R-:W-:Y:S11]  /*64250*/  @!UPT UIADD3 URZ, URZ, URZ, URZ ;  /* 0x0000003f3f3ff290 */ /* 0x000ff6000fffe03f */
[----:B------:R-:W-:Y:S01]  /*64260*/  IMAD.MOV.U32 R3, RZ, RZ, R11 ;  /* 0x000000ffff037224 */ /* 0x000fe200078e000b */
[----:B------:R-:W-:Y:S01]  /*64270*/  STL.64 [R1+0x560], R8 ;  /* 0x0005600801007387 */ /* 0x000fe20000100a00 */
[----:B------:R-:W-:Y:S03]  /*64280*/  STL [R1+0x568], R10 ;  /* 0x0005680a01007387 */ /* 0x000fe60000100800 */
        /* <DEDUP_REMOVED lines=21> */
[----:B------:R-:W-:Y:S02]  /*643e0*/  IMAD.MOV.U32 R0, RZ, RZ, R25 ;  /* 0x000000ffff007224 */ /* 0x000fe400078e0019 */
[----:B------:R-:W3:Y:S04]  /*643f0*/  LDL.64 R24, [R1+0x70] ;  /* 0x0000700001187983 */ /* 0x000ee80000100a00 */
[----:B--2---:R-:W-:Y:S01]  /*64400*/  STL.64 [R1+0x39c0], R10 ;  /* 0x0039c00a01007387 */ /* 0x004fe20000100a00 */
[----:B----4-:R0:W-:Y:S03]  /*64410*/  STL.64 [R1+0x39b8], R8 ;  /* 0x0039b80801007387 */ /* 0x0101e60000100a00 */
[----:B0-----:R-:W2:Y:S04]  /*64420*/  LDL.64 R8, [R1+0x40] ;  /* 0x0000400001087983 */ /* 0x001ea80000100a00 */
[----:B--2---:R0:W-:Y:S01]  /*64430*/  STL.64 [R1+0x39d0], R8 ;  /* 0x0039d00801007387 */ /* 0x0041e20000100a00 */
[----:B------:R-:W2:Y:S03]  /*64440*/  LDL R23, [R1+0x9d0] ;  /* 0x0009d00001177983 */ /* 0x000ea60000100800 */
[----:B0-----:R-:W4:Y:S04]  /*64450*/  LDL R8, [R1+0x50] ;  /* 0x0000500001087983 */ /* 0x001f280000100800 */
[----:B------:R-:W4:Y:S04]  /*64460*/  LDL R9, [R1+0x54] ;  /* 0x0000540001097983 */ /* 0x000f280000100800 */
[----:B--2---:R0:W-:Y:S01]  /*64470*/  STL [R1+0x3a00], R23 ;  /* 0x003a001701007387 */ /* 0x0041e20000100800 */
[----:B------:R-:W3:Y:S02]  /*64480*/  LDL.LU R20, [R1+0x4a0] ;  /* 0x0004a00001147983 */ /* 0x000ee40000300800 */
[----:B------:R-:W3:Y:S02]  /*64490*/  LDL.LU R21, [R1+0x4a4] ;  /* 0x0004a40001157983 */ /* 0x000ee40000300800 */
[----:B------:R-:W3:Y:S01]  /*644a0*/  LDL.LU R22, [R1+0x4a8] ;  /* 0x0004a80001167983 */ /* 0x000ee20000300800 */
[----:B0-----:R-:W3:Y:S01]  /*644b0*/  LDL.LU R23, [R1+0x4ac] ;  /* 0x0004ac0001177983 */ /* 0x001ee20000300800 */
[----:B----4-:R0:W-:Y:S02]  /*644c0*/  STL.64 [R1+0x39e8], R8 ;  /* 0x0039e80801007387 */ /* 0x0101e40000100a00 */
[----:B------:R-:W2:Y:S01]  /*644d0*/  LDL.64 R12, [R1+0x30] ;  /* 0x00003000010c7983 */ /* 0x000ea20000100a00 */
[----:B0-----:R-:W4:Y:S04]  /*644e0*/  LDL.64 R8, [R1+0x60] ;  /* 0x0000600001087983 */ /* 0x001f280000100a00 */
[----:B--2---:R0:W-:Y:S04]  /*644f0*/  STL.64 [R1+0x39c8], R12 ;  /* 0x0039c80c01007387 */ /* 0x0041e80000100a00 */
        /* <DEDUP_REMOVED lines=9> */
[----:B------:R-:W3:Y:S02]  /*64590*/  LDL.LU R14, [R1+0x8d8] ;  /* 0x0008d800010e7983 */ /* 0x000ee40000300800 */
[----:B------:R-:W3:Y:S02]  /*645a0*/  LDL.LU R15, [R1+0x8dc] ;  /* 0x0008dc00010f7983 */ /* 0x000ee40000300800 */
[----:B------:R-:W-:Y:S01]  /*645b0*/  IMAD.MOV.U32 R27, RZ, RZ, R25 ;  /* 0x000000ffff1b7224 */ /* 0x000fe200078e0019 */
[----:B---3--:R-:W-:Y:S01]  /*645c0*/  STL.64 [R1+0x39f8], R14 ;  /* 0x0039f80e01007387 */ /* 0x008fe20000100a00 */
[----:B--2---:R0:W-:Y:S03]  /*645d0*/  STL.64 [R1+0x39f0], R12 ;  /* 0x0039f00c01007387 */ /* 0x0041e60000100a00 */
[----:B0-----:R-:W4:Y:S01]  /*645e0*/  LDL.LU R12, [R1+0x8e0] ;  /* 0x0008e000010c7983 */ /* 0x001f220000300800 */
[----:B------:R-:W4:Y:S02]  /*645f0*/  LDL.LU R13, [R1+0x8e4] ;  /* 0x0008e400010d7983 */ /* 0x000f240000300800 */
[----:B------:R-:W4:Y:S02]  /*64600*/  LDL.LU R14, [R1+0x8e8] ;  /* 0x0008e800010e7983 */ /* 0x000f240000300800 */
[----:B------:R-:W4:Y:S01]  /*64610*/  LDL.LU R15, [R1+0x8ec] ;  /* 0x0008ec00010f7983 */ /* 0x000f220000300800 */
[----:B------:R-:W-:Y:S01]  /*64620*/  STL.64 [R1+0x3998], R6 ;  /* 0x0039980601007387 */ /* 0x000fe20000100a00 */
[----:B------:R0:W-:Y:S02]  /*64630*/  STL.64 [R1+0x3990], R4 ;  /* 0x0039900401007387 */ /* 0x0001e40000100a00 */
[----:B------:R-:W2:Y:S02]  /*64640*/  LDL.LU.64 R24, [R1+0x3a08] ;  /* 0x003a080001187983 */ /* 0x000ea40000300a00 */
[----:B------:R-:W-:Y:S02]  /*64650*/  STL.64 [R1+0x540], R20 ;  /* 0x0005401401007387 */ /* 0x000fe40000100a00 */
[----:B0-----:R-:W-:-:S02]  /*64660*/  IMAD.MOV.U32 R5, RZ, RZ, R28 ;  /* 0x000000ffff057224 */ /* 0x001fc400078e001c */
[----:B------:R-:W-:Y:S02]  /*64670*/  IMAD.MOV.U32 R28, RZ, RZ, R23 ;  /* 0x000000ffff1c7224 */ /* 0x000fe400078e0017 */
[----:B------:R-:W3:Y:S01]  /*64680*/  LDL.LU R23, [R1+0x3a00] ;  /* 0x003a000001177983 */ /* 0x000ee20000300800 */
[----:B------:R-:W-:Y:S02]  /*64690*/  IMAD.MOV.U32 R4, RZ, RZ, R29 ;  /* 0x000000ffff047224 */ /* 0x000fe400078e001d */
[----:B------:R-:W-:Y:S02]  /*646a0*/  IMAD.MOV.U32 R29, RZ, RZ, R22 ;  /* 0x000000ffff1d7224 */ /* 0x000fe400078e0016 */
[----:B------:R-:W-:Y:S01]  /*646b0*/  STL [R1+0x39a8], R27 ;  /* 0x0039a81b01007387 */ /* 0x000fe20000100800 */
[----:B---3--:R-:W0:Y:S01]  /*646c0*/  LDSM.16.MT88.4 R20, [R23+0x18100] ;  /* 0x018100001714783b */ /* 0x008e220000004200 */
[----:B----4-:R-:W-:Y:S03]  /*646d0*/  HMMA.16816.F32 R12, R16, R8, R12 ;  /* 0x00000008100c723c */ /* 0x010fe6000000180c */
[----:B--2---:R1:W-:Y:S04]  /*646e0*/  STL.64 [R1+0x39a0], R24 ;  /* 0x0039a01801007387 */ /* 0x0043e80000100a00 */
[----:B-1----:R-:W2:Y:S01]  /*646f0*/  LDL.LU R24, [R1+0x8a0] ;  /* 0x0008a00001187983 */ /* 0x002ea20000300800 */
[----:B------:R-:W2:Y:S02]  /*64700*/  LDL.LU R25, [R1+0x8a4] ;  /* 0x0008a40001197983 */ /* 0x000ea40000300800 */
[----:B------:R-:W2:Y:S02]  /*64710*/  LDL.LU R26, [R1+0x8a8] ;  /* 0x0008a800011a7983 */ /* 0x000ea40000300800 */
[----:B------:R-:W2:Y:S01]  /*64720*/  LDL.LU R27, [R1+0x8ac] ;  /* 0x0008ac00011b7983 */ /* 0x000ea20000300800 */
[----:B------:R1:W-:Y:S01]  /*64730*/  STL [R1+0x32b0], R28 ;  /* 0x0032b01c01007387 */ /* 0x0003e20000100800 */
[----:B------:R3:W-:Y:S02]  /*64740*/  STL [R1+0x32ac], R29 ;  /* 0x0032ac1d01007387 */ /* 0x0007e40000100800 */
[----:B-1----:R-:W-:-:S02]  /*64750*/  IMAD.MOV.U32 R28, RZ, RZ, R9 ;  /* 0x000000ffff1c7224 */ /* 0x002fc400078e0009 */
[----:B---3--:R-:W-:Y:S01]  /*64760*/  IMAD.MOV.U32 R29, RZ, RZ, R8 ;  /* 0x000000ffff1d7224 */ /* 0x008fe200078e0008 */
[----:B0-----:R-:W-:Y:S01]  /*64770*/  STL.64 [R1+0x3830], R22 ;  /* 0x0038301601007387 */ /* 0x001fe20000100a00 */
[----:B------:R0:W-:Y:S03]  /*64780*/  STL.64 [R1+0x3828], R20 ;  /* 0x0038281401007387 */ /* 0x0001e60000100a00 */
[----:B0-----:R-:W3:Y:S04]  /*64790*/  LDL R20, [R1+0x10] ;  /* 0x0000100001147983 */ /* 0x001ee80000100800 */
[----:B------:R-:W3:Y:S01]  /*647a0*/  LDL R21, [R1+0x14] ;  /* 0x0000140001157983 */ /* 0x000ee20000100800 */
[----:B------:R-:W-:Y:S02]  /*647b0*/  STL.64 [R1+0x8e0], R12 ;  /* 0x0008e00c01007387 */ /* 0x000fe40000100a00 */
[----:B------:R0:W-:Y:S02]  /*647c0*/  STL.64 [R1+0x8e8], R14 ;  /* 0x0008e80e01007387 */ /* 0x0001e40000100a00 */
[----:B0-----:R-:W4:Y:S01]  /*647d0*/  LDL.LU.64 R14, [R1+0x39f8] ;  /* 0x0039f800010e7983 */ /* 0x001f220000300a00 */
[----:B------:R-:W4:Y:S02]  /*647e0*/  LDL.LU.64 R12, [R1+0x39f0] ;  /* 0x0039f000010c7983 */ /* 0x000f240000300a00 */
[----:B------:R-:W4:Y:S02]  /*647f0*/  LDL.LU.64 R8, [R1+0x39e8] ;  /* 0x0039e80001087983 */ /* 0x000f240000300a00 */
[----:B------:R-:W-:Y:S01]  /*64800*/  STL [R1+0x38d8], R28 ;  /* 0x0038d81c01007387 */ /* 0x000fe20000100800 */
[----:B------:R-:W-:Y:S01]  /*64810*/  STL [R1+0x38d4], R29 ;  /* 0x0038d41d01007387 */ /* 0x000fe20000100800 */
[C---:B----4-:R-:W-:Y:S03]  /*64820*/  HMMA.16816.F32 R8, R16.reuse, R8, R12 ;  /* 0x000000081008723c */ /* 0x050fe6000000180c */
[----:B------:R-:W4:Y:S01]  /*64830*/  LDL.LU.64 R14, [R1+0x39e0] ;  /* 0x0039e000010e7983 */ /* 0x000f220000300a00 */
[----:B------:R-:W4:Y:S11]  /*64840*/  LDL.LU.64 R12, [R1+0x39d8] ;  /* 0x0039d800010c7983 */ /* 0x000f360000300a00 */
[----:B------:R-:W-:Y:S08]  /*64850*/  @!UPT UIADD3 URZ, URZ, URZ, URZ ;  /* 0x0000003f3f3ff290 */ /* 0x000ff0000fffe03f */
[----:B------:R0:W-:Y:S01]  /*64860*/  STL.64 [R1+0x8d0], R8 ;  /* 0x0008d00801007387 */ /* 0x0001e20000100a00 */
[----:B------:R-:W-:Y:S03]  /*64870*/  STL.64 [R1+0x8d8], R10 ;  /* 0x0008d80a01007387 */ /* 0x000fe60000100a00 */
[----:B0-----:R-:W4:Y:S02]  /*64880*/  LDL.LU.64 R8, [R1+0x39d0] ;  /* 0x0039d00001087983 */ /* 0x001f240000300a00 */
[C---:B----4-:R-:W-:Y:S01]  /*64890*/  HMMA.16816.F32 R12, R16.reuse, R8, R12 ;  /* 0x00000008100c723c */ /* 0x050fe2000000180c */
[----:B------:R-:W-:Y:S02]  /*648a0*/  IMAD.MOV.U32 R28, RZ, RZ, R8 ;  /* 0x000000ffff1c7224 */ /* 0x000fe400078e0008 */
[----:B------:R-:W-:Y:S11]  /*648b0*/  IMAD.MOV.U32 R29, RZ, RZ, R9 ;  /* 0x000000ffff1d7224 */ /* 0x000ff600078e0009 */
[----:B------:R-:W-:Y:S09]  /*648c0*/  @!UPT UIADD3 URZ, URZ, URZ, URZ ;  /* 0x0000003f3f3ff290 */ /* 0x000ff2000fffe03f */
[----:B------:R0:W-:Y:S01]  /*648d0*/  STL.64 [R1+0x8c0], R12 ;  /* 0x0008c00c01007387 */ /* 0x0001e20000100a00 */
[----:B------:R-:W-:Y:S03]  /*648e0*/  STL.64 [R1+0x8c8], R14 ;  /* 0x0008c80e01007387 */ /* 0x000fe60000100a00 */
[----:B0-----:R-:W4:Y:S01]  /*648f0*/  LDL.LU.64 R12, [R1+0x39c8] ;  /* 0x0039c800010c7983 */ /* 0x001f220000300a00 */
        /* <DEDUP_REMOVED lines=8> */
[C---:B--2---:R-:W-:Y:S01]  /*64980*/  HMMA.16816.F32 R4, R16.reuse, R4, R24 ;  /* 0x000000041004723c */ /* 0x044fe20000001818 */
[----:B-1----:R-:W-:Y:S02]  /*64990*/  IMAD.MOV.U32 R11, RZ, RZ, R12 ;  /* 0x000000ffff0b7224 */ /* 0x002fe400078e000c */
[----:B------:R-:W-:Y:S01]  /*649a0*/  IMAD.MOV.U32 R10, RZ, RZ, R13 ;  /* 0x000000ffff0a7224 */ /* 0x000fe200078e000d */
[----:B------:R-:W2:Y:S01]  /*649b0*/  LDL.LU R12, [R1+0x870] ;  /* 0x00087000010c7983 */ /* 0x000ea20000300800 */
[----:B------:R-:W2:Y:S02]  /*649c0*/  LDL.LU R13, [R1+0x874] ;  /* 0x00087400010d7983 */ /* 0x000ea40000300800 */
[----:B------:R-:W2:Y:S02]  /*649d0*/  LDL.LU R14, [R1+0x878] ;  /* 0x00087800010e7983 */ /* 0x000ea40000300800 */
[----:B------:R-:W2:Y:S01]  /*649e0*/  LDL.LU R15, [R1+0x87c] ;  /* 0x00087c00010f7983 */ /* 0x000ea20000300800 */
[----:B------:R-:W-:Y:S04]  /*649f0*/  STL.64 [R1+0x3960], R10 ;  /* 0x0039600a01007387 */ /* 0x000fe80000100a00 */
[----:B----4-:R0:W-:Y:S04]  /*64a00*/  STL.64 [R1+0x3958], R8 ;  /* 0x0039580801007387 */ /* 0x0101e80000100a00 */
[----:B0-----:R-:W4:Y:S01]  /*64a10*/  LDL.64 R8, [R1] ;  /* 0x0000000001087983 */ /* 0x001f220000100a00 */
[----:B------:R-:W2:Y:S02]  /*64a20*/  LDL.LU R27, [R1+0x39a8] ;  /* 0x0039a800011b7983 */ /* 0x000ea40000300800 */
[----:B------:R-:W2:Y:S02]  /*64a30*/  LDL.LU.64 R24, [R1+0x39a0] ;  /* 0x0039a00001187983 */ /* 0x000ea40000300a00 */
[----:B------:R-:W-:Y:S01]  /*64a40*/  STL.64 [R1+0x8a0], R4 ;  /* 0x0008a00401007387 */ /* 0x000fe20000100a00 */
[----:B------:R0:W-:Y:S04]  /*64a50*/  STL.64 [R1+0x8a8], R6 ;  /* 0x0008a80601007387 */ /* 0x0001e80000100a00 */
        /* <DEDUP_REMOVED lines=9> */
[----:B----4-:R-:W-:Y:S01]  /*64af0*/  IMAD.MOV.U32 R23, RZ, RZ, R9 ;  /* 0x000000ffff177224 */ /* 0x010fe200078e0009 */
[C---:B---3--:R-:W-:Y:S11]  /*64b00*/  HMMA.16816.F32 R4, R16.reuse, R8, R4 ;  /* 0x000000081004723c */ /* 0x048ff60000001804 */
[----:B------:R-:W-:Y:S11]  /*64b10*/  @!UPT UIADD3 URZ, URZ, URZ, URZ ;  /* 0x0000003f3f3ff290 */ /* 0x000ff6000fffe03f */
[----:B------:R-:W-:Y:S01]  /*64b20*/  @!UPT UIADD3 URZ, URZ, URZ, URZ ;  /* 0x0000003f3f3ff290 */ /* 0x000fe2000fffe03f */
[----:B------:R-:W-:Y:S01]  /*64b30*/  STL.64 [R1+0x880], R4 ;  /* 0x0008800401007387 */ /* 0x000fe20000100a00 */
[----:B------:R0:W-:Y:S03]  /*64b40*/  STL.64 [R1+0x888], R6 ;  /* 0x0008880601007387 */ /* 0x0001e60000100a00 */
[----:B0-----:R-:W3:Y:S01]  /*64b50*/  LDL.LU.64 R6, [R1+0x3978] ;  /* 0x0039780001067983 */ /* 0x001ee20000300a00 */
[----:B------:R-:W4:Y:S02]  /*64b60*/  LDL.LU.64 R4, [R1+0x3970] ;  /* 0x0039700001047983 */ /* 0x000f240000300a00 */
[----:B------:R-:W-:Y:S02]  /*64b70*/  STL [R1+0x38f8], R23 ;  /* 0x0038f81701007387 */ /* 0x000fe40000100800 */
[----:B------:R0:W-:Y:S02]  /*64b80*/  STL.64 [R1+0x38f0], R20 ;  /* 0x0038f01401007387 */ /* 0x0001e40000100a00 */
[----:B0-----:R-:W3:Y:S01]  /*64b90*/  LDL.LU R20, [R1+0x450] ;  /* 0x0004500001147983 */ /* 0x001ee20000300800 */
[----:B------:R-:W3:Y:S02]  /*64ba0*/  LDL.LU R21, [R1+0x454] ;  /* 0x0004540001157983 */ /* 0x000ee40000300800 */
[----:B------:R-:W3:Y:S02]  /*64bb0*/  LDL.LU R22, [R1+0x458] ;  /* 0x0004580001167983 */ /* 0x000ee40000300800 */
[----:B------:R-:W3:Y:S01]  /*64bc0*/  LDL.LU R23, [R1+0x45c] ;  /* 0x00045c0001177983 */ /* 0x000ee20000300800 */
[----:B--2---:R-:W-:Y:S01]  /*64bd0*/  HMMA.16816.F32 R12, R16, R24, R12 ;  /* 0x00000018100c723c */ /* 0x004fe2000000180c */
[----:B------:R-:W-:Y:S01]  /*64be0*/  IMAD.MOV.U32 R26, RZ, RZ, R8 ;  /* 0x000000ffff1a7224 */ /* 0x000fe200078e0008 */
[----:B---3--:R-:W-:Y:S01]  /*64bf0*/  STL.64 [R1+0x3908], R22 ;  /* 0x0039081601007387 */ /* 0x008fe20000100a00 */
[----:B------:R0:W-:Y:S02]  /*64c00*/  STL.64 [R1+0x3900], R20 ;  /* 0x0039001401007387 */ /* 0x0001e40000100a00 */
[----:B0-----:R-:W-:-:S02]  /*64c10*/  IMAD.MOV.U32 R20, RZ, RZ, R7 ;  /* 0x000000ffff147224 */ /* 0x001fc400078e0007 */
[----:B------:R-:W-:-:S05]  /*64c20*/  IMAD.MOV.U32 R21, RZ, RZ, R6 ;  /* 0x000000ffff157224 */ /* 0x000fca00078e0006 */
[----:B------:R4:W-:Y:S02]  /*64c30*/  STL.64 [R1+0x3918], R20 ;  /* 0x0039181401007387 */ /* 0x0009e40000100a00 */
[----:B----4-:R-:W-:Y:S02]  /*64c40*/  IMAD.MOV.U32 R21, RZ, RZ, R4 ;  /* 0x000000ffff157224 */ /* 0x010fe400078e0004 */
[----:B------:R-:W-:Y:S01]  /*64c50*/  IMAD.MOV.U32 R20, RZ, RZ, R5 ;  /* 0x000000ffff147224 */ /* 0x000fe200078e0005 */
[----:B------:R-:W2:Y:S01]  /*64c60*/  LDL.LU R4, [R1+0x490] ;  /* 0x0004900001047983 */ /* 0x000ea20000300800 */
        /* <DEDUP_REMOVED lines=9> */
[----:B------:R0:W-:Y:S02]  /*64d00*/  STL.64 [R1+0x870], R12 ;  /* 0x0008700c01007387 */ /* 0x0001e40000100a00 */
[----:B------:R-:W-:Y:S01]  /*64d10*/  STL.64 [R1+0x878], R14 ;  /* 0x0008780e01007387 */ /* 0x000fe20000100a00 */
[----:B0-----:R-:W3:Y:S01]  /*64d20*/  LDL.LU.64 R12, [R1+0x3968] ;  /* 0x00396800010c7983 */ /* 0x001ee20000300a00 */
[----:B------:R0:W-:Y:S02]  /*64d30*/  STL.64 [R1+0x3848], R24 ;  /* 0x0038481801007387 */ /* 0x0001e40000100a00 */
[----:B------:R1:W-:Y:S02]  /*64d40*/  STL [R1+0x38d0], R26 ;  /* 0x0038d01a01007387 */ /* 0x0003e40000100800 */
[----:B------:R0:W-:Y:S02]  /*64d50*/  STL [R1+0x38dc], R27 ;  /* 0x0038dc1b01007387 */ /* 0x0001e40000100800 */
[----:B0-----:R-:W2:Y:S01]  /*64d60*/  LDL.LU R24, [R1+0x440] ;  /* 0x0004400001187983 */ /* 0x001ea20000300800 */
[----:B------:R-:W2:Y:S02]  /*64d70*/  LDL.LU R25, [R1+0x444] ;  /* 0x0004440001197983 */ /* 0x000ea40000300800 */
[----:B-1----:R-:W2:Y:S02]  /*64d80*/  LDL.LU R26, [R1+0x448] ;  /* 0x00044800011a7983 */ /* 0x002ea40000300800 */
        /* <DEDUP_REMOVED lines=26> */
[----:B--2---:R-:W-:Y:S01]  /*64f30*/  HMMA.16816.F32 R16, R16, R8, R4 ;  /* 0x000000081010723c */ /* 0x004fe20000001804 */
[----:B------:R-:W2:Y:S01]  /*64f40*/  LDL.LU.64 R6, [R1+0x3950] ;  /* 0x0039500001067983 */ /* 0x000ea20000300a00 */
[----:B------:R-:W2:Y:S11]  /*64f50*/  LDL.LU.64 R4, [R1+0x3948] ;  /* 0x0039480001047983 */ /* 0x000eb60000300a00 */
[----:B------:R-:W-:Y:S10]  /*64f60*/  @!UPT UIADD3 URZ, URZ, URZ, URZ ;  /* 0x0000003f3f3ff290 */ /* 0x000ff4000fffe03f */
[----:B------:R0:W-:Y:S01]  /*64f70*/  STL.64 [R1+0x530], R16 ;  /* 0x0005301001007387 */ /* 0x0001e20000100a00 */
[----:B------:R-:W-:Y:S02]  /*64f80*/  STL.64 [R1+0x538], R18 ;  /* 0x0005381201007387 */ /* 0x000fe40000100a00 */
[----:B0-----:R-:W-:Y:S02]  /*64f90*/  IMAD.MOV.U32 R16, RZ, RZ, R2 ;  /* 0x000000ffff107224 */ /* 0x001fe400078e0002 */
[----:B------:R-:W-:Y:S02]  /*64fa0*/  IMAD.MOV.U32 R17, RZ, RZ, R0 ;  /* 0x000000ffff117224 */ /* 0x000fe400078e0000 */
[----:B----4-:R-:W-:Y:S02]  /*64fb0*/  IMAD.MOV.U32 R2, RZ, RZ, R20 ;  /* 0x000000ffff027224 */ /* 0x010fe400078e0014 */
        /* <DEDUP_REMOVED lines=11> */
[----:B------:R-:W2:Y:S11]  /*65070*/  LDL.LU.64 R24, [R1+0x3920] ;  /* 0x0039200001187983 */ /* 0x000eb60000300a00 */
[----:B------:R-:W-:Y:S10]  /*65080*/  @!UPT UIADD3 URZ, URZ, URZ, URZ ;  /* 0x0000003f3f3ff290 */ /* 0x000ff4000fffe03f */
[----:B------:R0:W-:Y:S04]  /*65090*/  STL.64 [R1+0x510], R20 ;  /* 0x0005101401007387 */ /* 0x0001e80000100a00 */
[----:B0-----:R-:W2:Y:S01]  /*650a0*/  LDL.LU.64 R20, [R1+0x3918] ;  /* 0x0039180001147983 */ /* 0x001ea20000300a00 */
[----:B------:R-:W-:Y:S02]  /*650b0*/  IMAD.MOV.U32 R14, RZ, RZ, R22 ;  /* 0x000000ffff0e7224 */ /* 0x000fe400078e0016 */
[----:B------:R-:W-:-:S05]  /*650c0*/  IMAD.MOV.U32 R15, RZ, RZ, R23 ;  /* 0x000000ffff0f7224 */ /* 0x000fca00078e0017 */
[----:B------:R-:W-:Y:S01]  /*650d0*/  STL [R1+0x3054], R15 ;  /* 0x0030540f01007387 */ /* 0x000fe20000100800 */
[----:B------:R0:W-:Y:S03]  /*650e0*/  STL [R1+0x3050], R14 ;  /* 0x0030500e01007387 */ /* 0x0001e60000100800 */
[----:B0-----:R-:W4:Y:S01]  /*650f0*/  LDL R14, [R1+0x9d0] ;  /* 0x0009d000010e7983 */ /* 0x001f220000100800 */
[C---:B--2---:R-:W-:Y:S03]  /*65100*/  HMMA.16816.F32 R20, R4.reuse, R20, R24 ;  /* 0x000000140414723c */ /* 0x044fe60000001818 */
        /* <DEDUP_REMOVED lines=14> */
[----:B------:R-:W-:Y:S01]  /*651f0*/  IMAD.MOV.U32 R3, RZ, RZ, R25 ;  /* 0x000000ffff037224 */ /* 0x000fe200078e0019 */
[----:B------:R-:W3:Y:S01]  /*65200*/  LDL.LU.64 R26, [R1+0x38e8] ;  /* 0x0038e800011a7983 */ /* 0x000ee20000300a00 */
[----:B------:R-:W3:Y:S02]  /*65210*/  LDL.LU.64 R24, [R1+0x38e0] ;  /* 0x0038e00001187983 */ /* 0x000ee40000300a00 */
[----:B------:R-:W-:Y:S01]  /*65220*/  STL [R1+0x3868], R22 ;  /* 0x0038681601007387 */ /* 0x000fe20000100800 */
[----:B--2---:R0:W-:Y:S04]  /*65230*/  STL.64 [R1+0x3860], R20 ;  /* 0x0038601401007387 */ /* 0x0041e80000100a00 */
[----:B0-----:R-:W2:Y:S01]  /*65240*/  LDL.64 R20, [R1+0x20] ;  /* 0x0000200001147983 */ /* 0x001ea20000100a00 */
[----:B---3--:R-:W-:Y:S03]  /*65250*/  HMMA.16816.F32 R16, R4, R16, R24 ;  /* 0x000000100410723c */ /* 0x008fe60000001818 */
[----:B--2---:R0:W-:Y:S02]  /*65260*/  STL.64 [R1+0x3870], R20 ;  /* 0x0038701401007387 */ /* 0x0041e40000100a00 */
[----:B0-----:R-:W-:-:S02]  /*65270*/  IMAD.MOV.U32 R20, RZ, RZ, R11 ;  /* 0x000000ffff147224 */ /* 0x001fc400078e000b */
[----:B------:R-:W-:-:S05]  /*65280*/  IMAD.MOV.U32 R21, RZ, RZ, R10 ;  /* 0x000000ffff157224 */ /* 0x000fca00078e000a */
[----:B------:R0:W-:Y:S01]  /*65290*/  STL.64 [R1+0x3888], R20 ;  /* 0x0038881401007387 */ /* 0x0001e20000100a00 */
[----:B------:R-:W2:Y:S10]  /*652a0*/  LDL.LU R27, [R1+0x38dc] ;  /* 0x0038dc00011b7983 */ /* 0x000eb40000300800 */
[----:B------:R1:W-:Y:S02]  /*652b0*/  STL.64 [R1+0x4e0], R16 ;  /* 0x0004e01001007387 */ /* 0x0003e40000100a00 */
[----:B------:R-:W-:-:S02]  /*652c0*/  IMAD.MOV.U32 R10, RZ, RZ, R18 ;  /* 0x000000ffff0a7224 */ /* 0x000fc400078e0012 */
[----:B------:R-:W-:Y:S02]  /*652d0*/  IMAD.MOV.U32 R11, RZ, RZ, R19 ;  /* 0x000000ffff0b7224 */ /* 0x000fe400078e0013 */
[----:B0-----:R-:W-:Y:S02]  /*652e0*/  IMAD.MOV.U32 R20, RZ, RZ, R28 ;  /* 0x000000ffff147224 */ /* 0x001fe400078e001c */
[----:B------:R-:W-:Y:S01]  /*652f0*/  IMAD.MOV.U32 R21, RZ, RZ, R29 ;  /* 0x000000ffff157224 */ /* 0x000fe200078e001d */
[----:B------:R-:W3:Y:S01]  /*65300*/  LDL.LU R28, [R1+0x38d8] ;  /* 0x0038d800011c7983 */ /* 0x000ee20000300800 */
[----:B------:R-:W3:Y:S02]  /*65310*/  LDL.LU R29, [R1+0x38d4] ;  /* 0x0038d400011d7983 */ /* 0x000ee40000300800 */
[----:B-1----:R-:W3:Y:S02]  /*65320*/  LDL R16, [R1+0x70] ;  /* 0x0000700001107983 */ /* 0x002ee40000100800 */
[----:B------:R-:W3:Y:S01]  /*65330*/  LDL.LU R24, [R1+0x430] ;  /* 0x0004300001187983 */ /* 0x000ee20000300800 */
[----:B------:R-:W3:Y:S01]  /*65340*/  LDL.LU R25, [R1+0x434] ;  /* 0x0004340001197983 */ /* 0x000ee20000300800 */
[----:B------:R-:W3:Y:S02]  /*65350*/  LDL.LU R26, [R1+0x438] ;  /* 0x00043800011a7983 */ /* 0x000ee40000300800 */
[----:B--2---:R-:W-:-:S02]  /*65360*/  IMAD.MOV.U32 R17, RZ, RZ, R27 ;  /* 0x000000ffff117224 */ /* 0x004fc400078e001b */
[----:B------:R-:W3:Y:S01]  /*65370*/  LDL.LU R27, [R1+0x43c] ;  /* 0x00043c00011b7983 */ /* 0x000ee20000300800 */
[----:B------:R-:W-:Y:S02]  /*65380*/  STL.64 [R1+0x38a0], R20 ;  /* 0x0038a01401007387 */ /* 0x000fe40000100a00 */
[----:B------:R-:W-:Y:S02]  /*65390*/  STL.64 [R1+0x3840], R10 ;  /* 0x0038400a01007387 */ /* 0x000fe40000100a00 */
[----:B------:R0:W-:Y:S02]  /*653a0*/  STL.64 [R1+0x3838], R8 ;  /* 0x0038380801007387 */ /* 0x0001e40000100a00 */
[----:B0-----:R-:W2:Y:S01]  /*653b0*/  LDL.LU R8, [R1+0x800] ;  /* 0x0008000001087983 */ /* 0x001ea20000300800 */
[----:B------:R-:W2:Y:S02]  /*653c0*/  LDL.LU R9, [R1+0x804] ;  /* 0x0008040001097983 */ /* 0x000ea40000300800 */
[----:B------:R-:W2:Y:S02]  /*653d0*/  LDL.LU R10, [R1+0x808] ;  /* 0x00080800010a7983 */ /* 0x000ea40000300800 */
[----:B------:R-:W2:Y:S01]  /*653e0*/  LDL.LU R11, [R1+0x80c] ;  /* 0x00080c00010b7983 */ /* 0x000ea20000300800 */
[----:B------:R-:W2:Y:S04]  /*653f0*/  LDL R20, [R1+0x50] ;  /* 0x0000500001147983 */ /* 0x000ea80000100800 */
[----:B------:R-:W2:Y:S04]  /*65400*/  LDL R21, [R1+0x54] ;  /* 0x0000540001157983 */ /* 0x000ea80000100800 */
[----:B--2---:R-:W-:Y:S01]  /*65410*/  STL.64 [R1+0x38b8], R20 ;  /* 0x0038b81401007387 */ /* 0x004fe20000100a00 */
        /* <DEDUP_REMOVED lines=19> */
[----:B------:R-:W-:Y:S01]  /*65550*/  IMAD.MOV.U32 R20, RZ, RZ, R29 ;  /* 0x000000ffff147224 */ /* 0x000fe200078e001d */
[----:B--2---:R-:W-:Y:S01]  /*65560*/  STL.64 [R1+0x38c8], R10 ;  /* 0x0038c80a01007387 */ /* 0x004fe20000100a00 */
[----:B------:R0:W-:Y:S03]  /*65570*/  STL.64 [R1+0x38c0], R8 ;  /* 0x0038c00801007387 */ /* 0x0001e60000100a00 */
[----:B0-----:R-:W2:Y:S01]  /*65580*/  LDL.LU R8, [R1+0x850] ;  /* 0x0008500001087983 */ /* 0x001ea20000300800 */
[----:B------:R-:W2:Y:S02]  /*65590*/  LDL.LU R9, [R1+0x854] ;  /* 0x0008540001097983 */ /* 0x000ea40000300800 */
[----:B------:R-:W2:Y:S02]  /*655a0*/  LDL.LU R10, [R1+0x858] ;  /* 0x00085800010a7983 */ /* 0x000ea40000300800 */
[----:B------:R-:W2:Y:S01]  /*655b0*/  LDL.LU R11, [R1+0x85c] ;  /* 0x00085c00010b7983 */ /* 0x000ea20000300800 */
[----:B------:R-:W3:Y:S11]  /*655c0*/  LDL.LU R26, [R1+0x38d0] ;  /* 0x0038d000011a7983 */ /* 0x000ef60000300800 */
[----:B------:R-:W-:Y:S02]  /*655d0*/  STL.64 [R1+0x4d0], R16 ;  /* 0x0004d01001007387 */ /* 0x000fe40000100a00 */
[----:B------:R-:W-:Y:S02]  /*655e0*/  STL [R1+0x4d8], R18 ;  /* 0x0004d81201007387 */ /* 0x000fe40000100800 */
[----:B------:R-:W-:-:S02]  /*655f0*/  IMAD.MOV.U32 R15, RZ, RZ, R19 ;  /* 0x000000ffff0f7224 */ /* 0x000fc400078e0013 */
[----:B----4-:R-:W0:Y:S01]  /*65600*/  LDSM.16.MT88.4 R16, [R14+0x18180] ;  /* 0x018180000e10783b */ /* 0x010e220000004200 */
[----:B------:R-:W-:Y:S02]  /*65610*/  IMAD.MOV.U32 R21, RZ, RZ, R28 ;  /* 0x000000ffff157224 */ /* 0x000fe400078e001c */
[----:B------:R-:W-:Y:S01]  /*65620*/  IMAD.MOV.U32 R25, RZ, RZ, R23 ;  /* 0x000000ffff197224 */ /* 0x000fe200078e0017 */
[----:B------:R-:W-:Y:S01]  /*65630*/  STL [R1+0x32b4], R15 ;  /* 0x0032b40f01007387 */ /* 0x000fe20000100800 */
[----:B------:R-:W-:Y:S02]  /*65640*/  STL [R1+0x3858], R14 ;  /* 0x0038580e01007387 */ /* 0x000fe40000100800 */
[----:B------:R1:W-:Y:S02]  /*65650*/  STL.64 [R1+0x3850], R12 ;  /* 0x0038500c01007387 */ /* 0x0003e40000100a00 */
[----:B-1----:R-:W4:Y:S01]  /*65660*/  LDL.LU R12, [R1+0x7f0] ;  /* 0x0007f000010c7983 */ /* 0x002f220000300800 */
[----:B------:R-:W4:Y:S02]  /*65670*/  LDL.LU R13, [R1+0x7f4] ;  /* 0x0007f400010d7983 */ /* 0x000f240000300800 */
[----:B------:R-:W4:Y:S02]  /*65680*/  LDL.LU R14, [R1+0x7f8] ;  /* 0x0007f800010e7983 */ /* 0x000f240000300800 */
[----:B------:R-:W4:Y:S01]  /*65690*/  LDL.LU R15, [R1+0x7fc] ;  /* 0x0007fc00010f7983 */ /* 0x000f220000300800 */
[----:B0-----:R-:W-:Y:S01]  /*656a0*/  STL.64 [R1+0x3728], R18 ;  /* 0x0037281201007387 */ /* 0x001fe20000100a00 */
[----:B------:R0:W-:Y:S03]  /*656b0*/  STL.64 [R1+0x3720], R16 ;  /* 0x0037201001007387 */ /* 0x0001e60000100a00 */
        /* <DEDUP_REMOVED lines=31> */
[----:B0-----:R-:W3:Y:S02]  /*658b0*/  LDL.LU.64 R20, [R1+0x3870] ;  /* 0x0038700001147983 */ /* 0x001ee40000300a00 */
[----:B---3--:R-:W-:Y:S11]  /*658c0*/  HMMA.16816.F32 R16, R4, R20, R16 ;  /* 0x000000140410723c */ /* 0x008ff60000001810 */
[----:B------:R-:W-:Y:S11]  /*658d0*/  @!UPT UIADD3 URZ, URZ, URZ, URZ ;  /* 0x0000003f3f3ff290 */ /* 0x000ff6000fffe03f */
[----:B------:R-:W-:Y:S01]  /*658e0*/  @!UPT UIADD3 URZ, URZ, URZ, URZ ;  /* 0x0000003f3f3ff290 */ /* 0x000fe2000fffe03f */
[----:B------:R0:W-:Y:S01]  /*658f0*/  STL.64 [R1+0x810], R16 ;  /* 0x0008101001007387 */ /* 0x0001e20000100a00 */
[----:B------:R-:W-:Y:S02]  /*65900*/  STL.64 [R1+0x818], R18 ;  /* 0x0008181201007387 */ /* 0x000fe40000100a00 */
[----:B-1----:R-:W3:Y:S02]  /*65910*/  LDL.LU R22, [R1+0x3868] ;  /* 0x0038680001167983 */ /* 0x002ee40000300800 */
[----:B0-----:R-:W-:Y:S02]  /*65920*/  IMAD.MOV.U32 R17, RZ, RZ, R20 ;  /* 0x000000ffff117224 */ /* 0x001fe400078e0014 */
[----:B------:R-:W-:Y:S02]  /*65930*/  IMAD.MOV.U32 R16, RZ, RZ, R21 ;  /* 0x000000ffff107224 */ /* 0x000fe400078e0015 */
[----:B------:R-:W2:Y:S03]  /*65940*/  LDL.LU.64 R20, [R1+0x3860] ;  /* 0x0038600001147983 */ /* 0x000ea60000300a00 */
[----:B------:R0:W-:Y:S02]  /*65950*/  STL.64 [R1+0x37c8], R16 ;  /* 0x0037c81001007387 */ /* 0x0001e40000100a00 */
[----:B0-----:R-:W2:Y:S04]  /*65960*/  LDL.64 R16, [R1+0x80] ;  /* 0x0000800001107983 */ /* 0x001ea80000100a00 */
[----:B--2---:R3:W-:Y:S02]  /*65970*/  STL.64 [R1+0x37d8], R16 ;  /* 0x0037d81001007387 */ /* 0x0047e40000100a00 */
[----:B---3--:R-:W-:-:S02]  /*65980*/  IMAD.MOV.U32 R16, RZ, RZ, R22 ;  /* 0x000000ffff107224 */ /* 0x008fc400078e0016 */
[----:B------:R-:W-:-:S05]  /*65990*/  IMAD.MOV.U32 R17, RZ, RZ, R3 ;  /* 0x000000ffff117224 */ /* 0x000fca00078e0003 */
[----:B------:R0:W-:Y:S04]  /*659a0*/  STL.64 [R1+0x37f0], R16 ;  /* 0x0037f01001007387 */ /* 0x0001e80000100a00 */
[----:B0-----:R-:W2:Y:S01]  /*659b0*/  LDL.64 R16, [R1+0xa0] ;  /* 0x0000a00001107983 */ /* 0x001ea20000100a00 */
[C---:B------:R-:W-:Y:S01]  /*659c0*/  HMMA.16816.F32 R8, R4.reuse, R20, R8 ;  /* 0x000000140408723c */ /* 0x040fe20000001808 */
[----:B------:R-:W-:Y:S02]  /*659d0*/  IMAD.MOV.U32 R24, RZ, RZ, R26 ;  /* 0x000000ffff187224 */ /* 0x000fe400078e001a */
[----:B--2---:R-:W-:Y:S01]  /*659e0*/  STL.64 [R1+0x3808], R16 ;  /* 0x0038081001007387 */ /* 0x004fe20000100a00 */
[----:B------:R-:W2:Y:S11]  /*659f0*/  LDL.LU R20, [R1+0x420] ;  /* 0x0004200001147983 */ /* 0x000eb60000300800 */
[----:B------:R-:W-:Y:S08]  /*65a00*/  @!UPT UIADD3 URZ, URZ, URZ, URZ ;  /* 0x0000003f3f3ff290 */ /* 0x000ff0000fffe03f */
[----:B------:R0:W-:Y:S02]  /*65a10*/  STL.64 [R1+0x800], R8 ;  /* 0x0008000801007387 */ /* 0x0001e40000100a00 */
[----:B------:R1:W-:Y:S01]  /*65a20*/  STL.64 [R1+0x808], R10 ;  /* 0x0008080a01007387 */ /* 0x0003e20000100a00 */
[----:B------:R-:W2:Y:S01]  /*65a30*/  LDL.LU R21, [R1+0x424] ;  /* 0x0004240001157983 */ /* 0x000ea20000300800 */
[----:B------:R-:W2:Y:S02]  /*65a40*/  LDL.LU R22, [R1+0x428] ;  /* 0x0004280001167983 */ /* 0x000ea40000300800 */
[----:B------:R-:W2:Y:S01]  /*65a50*/  LDL.LU R23, [R1+0x42c] ;  /* 0x00042c0001177983 */ /* 0x000ea20000300800 */
[----:B0-----:R-:W3:Y:S01]  /*65a60*/  LDL.LU R8, [R1+0x7d0] ;  /* 0x0007d00001087983 */ /* 0x001ee20000300800 */
[----:B------:R-:W3:Y:S02]  /*65a70*/  LDL.LU R9, [R1+0x7d4] ;  /* 0x0007d40001097983 */ /* 0x000ee40000300800 */
[----:B-1----:R-:W3:Y:S02]  /*65a80*/  LDL.LU R10, [R1+0x7d8] ;  /* 0x0007d800010a7983 */ /* 0x002ee40000300800 */
[----:B------:R-:W3:Y:S01]  /*65a90*/  LDL.LU R11, [R1+0x7dc] ;  /* 0x0007dc00010b7983 */ /* 0x000ee20000300800 */
[----:B------:R-:W2:Y:S01]  /*65aa0*/  LDL.64 R16, [R1+0xb0] ;  /* 0x0000b00001107983 */ /* 0x000ea20000100a00 */
[C---:B----4-:R-:W-:Y:S03]  /*65ab0*/  HMMA.16816.F32 R24, R4.reuse, R24, R12 ;  /* 0x000000180418723c */ /* 0x050fe6000000180c */
[----:B--2---:R0:W-:Y:S04]  /*65ac0*/  STL.64 [R1+0x3810], R16 ;  /* 0x0038101001007387 */ /* 0x0041e80000100a00 */
[----:B0-----:R-:W2:Y:S01]  /*65ad0*/  LDL.LU R16, [R1+0x7e0] ;  /* 0x0007e00001107983 */ /* 0x001ea20000300800 */
[----:B------:R-:W2:Y:S02]  /*65ae0*/  LDL.LU R17, [R1+0x7e4] ;  /* 0x0007e40001117983 */ /* 0x000ea40000300800 */
[----:B------:R-:W2:Y:S02]  /*65af0*/  LDL.LU R18, [R1+0x7e8] ;  /* 0x0007e80001127983 */ /* 0x000ea40000300800 */
[----:B------:R-:W2:Y:S01]  /*65b00*/  LDL.LU R19, [R1+0x7ec] ;  /* 0x0007ec0001137983 */ /* 0x000ea20000300800 */
[----:B------:R-:W4:Y:S01]  /*65b10*/  LDL.LU R14, [R1+0x3858] ;  /* 0x00385800010e7983 */ /* 0x000f220000300800 */
[----:B------:R-:W3:Y:S09]  /*65b20*/  LDL.LU.64 R12, [R1+0x3850] ;  /* 0x00385000010c7983 */ /* 0x000ef20000300a00 */
[----:B------:R0:W-:Y:S02]  /*65b30*/  STL.64 [R1+0x7f0], R24 ;  /* 0x0007f01801007387 */ /* 0x0001e40000100a00 */
[----:B------:R-:W-:Y:S01]  /*65b40*/  STL.64 [R1+0x7f8], R26 ;  /* 0x0007f81a01007387 */ /* 0x000fe20000100a00 */
[----:B0-----:R-:W2:Y:S02]  /*65b50*/  LDL.LU.64 R24, [R1+0x3848] ;  /* 0x0038480001187983 */ /* 0x001ea40000300a00 */
[C---:B--2---:R-:W-:Y:S11]  /*65b60*/  HMMA.16816.F32 R16, R4.reuse, R24, R16 ;  /* 0x000000180410723c */ /* 0x044ff60000001810 */
[----:B------:R-:W-:Y:S11]  /*65b70*/  @!UPT UIADD3 URZ, URZ, URZ, URZ ;  /* 0x0000003f3f3ff290 */ /* 0x000ff6000fffe03f */
[----:B------:R-:W-:Y:S01]  /*65b80*/  @!UPT UIADD3 URZ, URZ, URZ, URZ ;  /* 0x0000003f3f3ff290 */ /* 0x000fe2000fffe03f */
[----:B------:R-:W-:Y:S01]  /*65b90*/  STL.64 [R1+0x7e0], R16 ;  /* 0x0007e01001007387 */ /* 0x000fe20000100a00 */
        /* <DEDUP_REMOVED lines=31> */
[----:B------:R-:W-:-:S02]  /*65d90*/  IMAD.MOV.U32 R16, RZ, RZ, R2 ;  /* 0x000000ffff107224 */ /* 0x000fc400078e0002 */
[----:B------:R-:W-:Y:S01]  /*65da0*/  IMAD.MOV.U32 R17, RZ, RZ, R0 ;  /* 0x000000ffff117224 */ /* 0x000fe200078e0000 */
[----:B--2---:R-:W-:Y:S01]  /*65db0*/  HMMA.16816.F32 R4, R4, R8, R20 ;  /* 0x000000080404723c */ /* 0x004fe20000001814 */
        /* <DEDUP_REMOVED lines=9> */
[----:B---3--:R-:W-:Y:S01]  /*65e50*/  STL.64 [R1+0x3738], R10 ;  /* 0x0037380a01007387 */ /* 0x008fe20000100a00 */
        /* <DEDUP_REMOVED lines=10> */
[----:B------:R-:W-:Y:S03]  /*65f00*/  STL.64 [R1+0x4b8], R18 ;  /* 0x0004b81201007387 */ /* 0x000fe60000100a00 */
[----:B0-----:R-:W3:Y:S02]  /*65f10*/  LDL.LU.64 R16, [R1+0x3810] ;  /* 0x0038100001107983 */ /* 0x001ee40000300a00 */
[C---:B---3--:R-:W-:Y:S01]  /*65f20*/  HMMA.16816.F32 R8, R20.reuse, R16, R8 ;  /* 0x000000101408723c */ /* 0x048fe20000001808 */
[----:B------:R-:W-:Y:S11]  /*65f30*/  IMAD.MOV.U32 R3, RZ, RZ, R17 ;  /* 0x000000ffff037224 */ /* 0x000ff600078e0011 */
[----:B------:R-:W-:Y:S11]  /*65f40*/  @!UPT UIADD3 URZ, URZ, URZ, URZ ;  /* 0x0000003f3f3ff290 */ /* 0x000ff6000fffe03f */
[----:B------:R0:W-:Y:S01]  /*65f50*/  STL.64 [R1+0x4a0], R8 ;  /* 0x0004a00801007387 */ /* 0x0001e20000100a00 */
[----:B------:R1:W-:Y:S02]  /*65f60*/  STL.64 [R1+0x4a8], R10 ;  /* 0x0004a80a01007387 */ /* 0x0003e40000100a00 */
[----:B0-----:R-:W-:Y:S02]  /*65f70*/  IMAD.MOV.U32 R8, RZ, RZ, R16 ;  /* 0x000000ffff087224 */ /* 0x001fe400078e0010 */
        /* <DEDUP_REMOVED lines=21> */
[----:B------:R0:W-:Y:S01]  /*660d0*/  STL.64 [R1+0x470], R24 ;  /* 0x0004701801007387 */ /* 0x0001e20000100a00 */
[----:B------:R-:W-:Y:S03]  /*660e0*/  STL.64 [R1+0x478], R26 ;  /* 0x0004781a01007387 */ /* 0x000fe60000100a00 */
[----:B0-----:R-:W4:Y:S01]  /*660f0*/  LDL.LU.64 R24, [R1+0x37d0] ;  /* 0x0037d00001187983 */ /* 0x001f220000300a00 */
[----:B------:R-:W2:Y:S02]  /*66100*/  LDL.LU.64 R16, [R1+0x37c8] ;  /* 0x0037c80001107983 */ /* 0x000ea40000300a00 */
[----:B------:R-:W-:Y:S02]  /*66110*/  STL.64 [R1+0x3748], R10 ;  /* 0x0037480a01007387 */ /* 0x000fe40000100a00 */
[----:B------:R0:W-:Y:S02]  /*66120*/  STL.64 [R1+0x3740], R8 ;  /* 0x0037400801007387 */ /* 0x0001e40000100a00 */
[----:B0-----:R-:W3:Y:S01]  /*66130*/  LDL.64 R8, [R1] ;  /* 0x0000000001087983 */ /* 0x001ee20000100a00 */
[----:B----4-:R-:W-:Y:S01]  /*66140*/  HMMA.16816.F32 R4, R20, R24, R4 ;  /* 0x000000181404723c */ /* 0x010fe20000001804 */
[----:B------:R-:W-:-:S02]  /*66150*/  IMAD.MOV.U32 R2, RZ, RZ, R24 ;  /* 0x000000ffff027224 */ /* 0x000fc400078e0018 */
[----:B------:R-:W-:Y:S01]  /*66160*/  IMAD.MOV.U32 R0, RZ, RZ, R25 ;  /* 0x000000ffff007224 */ /* 0x000fe200078e0019 */
[----:B---3--:R-:W-:Y:S11]  /*66170*/  STL.64 [R1+0x3760], R8 ;  /* 0x0037600801007387 */ /* 0x008ff60000100a00 */
[----:B------:R-:W-:Y:S08]  /*66180*/  @!UPT UIADD3 URZ, URZ, URZ, URZ ;  /* 0x0000003f3f3ff290 */ /* 0x000ff0000fffe03f */
[----:B------:R-:W-:Y:S01]  /*66190*/  STL.64 [R1+0x460], R4 ;  /* 0x0004600401007387 */ /* 0x000fe20000100a00 */
[----:B------:R-:W-:Y:S02]  /*661a0*/  STL.64 [R1+0x468], R6 ;  /* 0x0004680601007387 */ /* 0x000fe40000100a00 */
[----:B------:R-:W3:Y:S02]  /*661b0*/  LDL.LU R24, [R1+0x770] ;  /* 0x0007700001187983 */ /* 0x000ee40000300800 */
[----:B------:R-:W3:Y:S01]  /*661c0*/  LDL.LU R25, [R1+0x774] ;  /* 0x0007740001197983 */ /* 0x000ee20000300800 */
[----:B------:R-:W4:Y:S01]  /*661d0*/  LDL.LU R26, [R1+0x778] ;  /* 0x00077800011a7983 */ /* 0x000f220000300800 */
[----:B------:R-:W4:Y:S03]  /*661e0*/  LDL.LU R27, [R1+0x77c] ;  /* 0x00077c00011b7983 */ /* 0x000f260000300800 */
[----:B------:R-:W0:Y:S04]  /*661f0*/  LDSM.16.MT88.4 R4, [R14+0x18200] ;  /* 0x018200000e04783b */ /* 0x000e280000004200 */
[----:B----4-:R-:W-:Y:S01]  /*66200*/  STL.64 [R1+0x3778], R26 ;  /* 0x0037781a01007387 */ /* 0x010fe20000100a00 */
[----:B---3--:R2:W-:Y:S02]  /*66210*/  STL.64 [R1+0x3770], R24 ;  /* 0x0037701801007387 */ /* 0x0085e40000100a00 */
[----:B--2---:R-:W-:-:S02]  /*66220*/  IMAD.MOV.U32 R24, RZ, RZ, R17 ;  /* 0x000000ffff187224 */ /* 0x004fc400078e0011 */
[----:B------:R-:W-:-:S05]  /*66230*/  IMAD.MOV.U32 R25, RZ, RZ, R16 ;  /* 0x000000ffff197224 */ /* 0x000fca00078e0010 */
[----:B------:R1:W-:Y:S04]  /*66240*/  STL.64 [R1+0x3788], R24 ;  /* 0x0037881801007387 */ /* 0x0003e80000100a00 */
[----:B-1----:R-:W2:Y:S04]  /*66250*/  LDL.64 R24, [R1+0x30] ;  /* 0x0000300001187983 */ /* 0x002ea80000100a00 */
[----:B--2---:R1:W-:Y:S04]  /*66260*/  STL.64 [R1+0x37a0], R24 ;  /* 0x0037a01801007387 */ /* 0x0043e80000100a00 */
[----:B-1----:R-:W2:Y:S04]  /*66270*/  LDL.64 R24, [R1+0x40] ;  /* 0x0000400001187983 */ /* 0x002ea80000100a00 */
[----:B--2---:R-:W-:Y:S01]  /*66280*/  STL.64 [R1+0x37b8], R24 ;  /* 0x0037b81801007387 */ /* 0x004fe20000100a00 */
[----:B------:R-:W2:Y:S03]  /*66290*/  LDL.64 R8, [R1+0x10] ;  /* 0x0000100001087983 */ /* 0x000ea60000100a00 */
[----:B--2---:R1:W-:Y:S04]  /*662a0*/  STL.64 [R1+0x3780], R8 ;  /* 0x0037800801007387 */ /* 0x0043e80000100a00 */
[----:B-1----:R-:W2:Y:S01]  /*662b0*/  LDL.LU R8, [R1+0x780] ;  /* 0x0007800001087983 */ /* 0x002ea20000300800 */
[----:B------:R-:W2:Y:S02]  /*662c0*/  LDL.LU R9, [R1+0x784] ;  /* 0x0007840001097983 */ /* 0x000ea40000300800 */
[----:B------:R-:W3:Y:S02]  /*662d0*/  LDL.LU R10, [R1+0x788] ;  /* 0x00078800010a7983 */ /* 0x000ee40000300800 */
[----:B------:R-:W3:Y:S01]  /*662e0*/  LDL.LU R11, [R1+0x78c] ;  /* 0x00078c00010b7983 */ /* 0x000ee20000300800 */
[----:B------:R-:W4:Y:S04]  /*662f0*/  LDL.64 R24, [R1+0x50] ;  /* 0x0000500001187983 */ /* 0x000f280000100a00 */
[----:B----4-:R1:W-:Y:S04]  /*66300*/  STL.64 [R1+0x37c0], R24 ;  /* 0x0037c01801007387 */ /* 0x0103e80000100a00 */
[----:B-1----:R-:W4:Y:S01]  /*66310*/  LDL.64 R24, [R1+0x60] ;  /* 0x0000600001187983 */ /* 0x002f220000100a00 */
[----:B---3--:R-:W-:Y:S02]  /*66320*/  STL.64 [R1+0x3798], R10 ;  /* 0x0037980a01007387 */ /* 0x008fe40000100a00 */
[----:B--2---:R1:W-:Y:S02]  /*66330*/  STL.64 [R1+0x3790], R8 ;  /* 0x0037900801007387 */ /* 0x0043e40000100a00 */
[----:B-1----:R-:W2:Y:S01]  /*66340*/  LDL.LU R8, [R1+0x790] ;  /* 0x0007900001087983 */ /* 0x002ea20000300800 */
[----:B------:R-:W2:Y:S02]  /*66350*/  LDL.LU R9, [R1+0x794] ;  /* 0x0007940001097983 */ /* 0x000ea40000300800 */
[----:B------:R-:W3:Y:S02]  /*66360*/  LDL.LU R10, [R1+0x798] ;  /* 0x00079800010a7983 */ /* 0x000ee40000300800 */
[----:B------:R-:W3:Y:S02]  /*66370*/  LDL.LU R11, [R1+0x79c] ;  /* 0x00079c00010b7983 */ /* 0x000ee40000300800 */
[----:B---3--:R-:W-:Y:S01]  /*66380*/  STL.64 [R1+0x37b0], R10 ;  /* 0x0037b00a01007387 */ /* 0x008fe20000100a00 */
[----:B--2---:R1:W-:Y:S03]  /*66390*/  STL.64 [R1+0x37a8], R8 ;  /* 0x0037a80801007387 */ /* 0x0043e60000100a00 */
[----:B-1----:R-:W2:Y:S01]  /*663a0*/  LDL.LU R8, [R1+0x7a0] ;  /* 0x0007a00001087983 */ /* 0x002ea20000300800 */
        /* <DEDUP_REMOVED lines=9> */
[----:B-1----:R-:W2:Y:S01]  /*66440*/  LDL.LU R16, [R1+0x760] ;  /* 0x0007600001107983 */ /* 0x002ea20000300800 */
[----:B------:R-:W2:Y:S02]  /*66450*/  LDL.LU R17, [R1+0x764] ;  /* 0x0007640001117983 */ /* 0x000ea40000300800 */
[----:B------:R-:W2:Y:S02]  /*66460*/  LDL.LU R18, [R1+0x768] ;  /* 0x0007680001127983 */ /* 0x000ea40000300800 */
[----:B------:R-:W2:Y:S01]  /*66470*/  LDL.LU R19, [R1+0x76c] ;  /* 0x00076c0001137983 */ /* 0x000ea20000300800 */
[----:B------:R-:W-:Y:S01]  /*66480*/  STL [R1+0x3698], R14 ;  /* 0x0036980e01007387 */ /* 0x000fe20000100800 */
[----:B0-----:R-:W-:Y:S02]  /*66490*/  STL.64 [R1+0x35d0], R6 ;  /* 0x0035d00601007387 */ /* 0x001fe40000100a00 */
[----:B------:R0:W-:Y:S02]  /*664a0*/  STL.64 [R1+0x35c8], R4 ;  /* 0x0035c80401007387 */ /* 0x0001e40000100a00 */
[----:B0-----:R-:W4:Y:S01]  /*664b0*/  LDL.LU R4, [R1+0x7c0] ;  /* 0x0007c00001047983 */ /* 0x001f220000300800 */
[----:B------:R-:W4:Y:S02]  /*664c0*/  LDL.LU R5, [R1+0x7c4] ;  /* 0x0007c40001057983 */ /* 0x000f240000300800 */
[----:B------:R-:W4:Y:S02]  /*664d0*/  LDL.LU R6, [R1+0x7c8] ;  /* 0x0007c80001067983 */ /* 0x000f240000300800 */
[----:B------:R-:W4:Y:S02]  /*664e0*/  LDL.LU R7, [R1+0x7cc] ;  /* 0x0007cc0001077983 */ /* 0x000f240000300800 */
[C---:B----4-:R-:W-:Y:S11]  /*664f0*/  HMMA.16816.F32 R4, R20.reuse, R24, R4 ;  /* 0x000000181404723c */ /* 0x050ff60000001804 */
[----:B------:R-:W-:Y:S11]  /*66500*/  @!UPT UIADD3 URZ, URZ, URZ, URZ ;  /* 0x0000003f3f3ff290 */ /* 0x000ff6000fffe03f */
[----:B------:R-:W-:Y:S01]  /*66510*/  @!UPT UIADD3 URZ, URZ, URZ, URZ ;  /* 0x0000003f3f3ff290 */ /* 0x000fe2000fffe03f */
[----:B------:R0:W-:Y:S01]  /*66520*/  STL.64 [R1+0x7c0], R4 ;  /* 0x0007c00401007387 */ /* 0x0001e20000100a00 */
[----:B------:R-:W-:Y:S02]  /*66530*/  STL.64 [R1+0x7c8], R6 ;  /* 0x0007c80601007387 */ /* 0x000fe40000100a00 */
[----:B0-----:R-:W-:Y:S02]  /*66540*/  IMAD.MOV.U32 R4, RZ, RZ, R25 ;  /* 0x000000ffff047224 */ /* 0x001fe400078e0019 */
[----:B------:R-:W-:Y:S02]  /*66550*/  IMAD.MOV.U32 R5, RZ, RZ, R24 ;  /* 0x000000ffff057224 */ /* 0x000fe400078e0018 */
[----:B------:R-:W3:Y:S01]  /*66560*/  LDL.LU.64 R24, [R1+0x37c0] ;  /* 0x0037c00001187983 */ /* 0x000ee20000300a00 */
[----:B------:R0:W-:Y:S02]  /*66570*/  STL [R1+0x36a0], R4 ;  /* 0x0036a00401007387 */ /* 0x0001e40000100800 */
[----:B------:R1:W-:Y:S01]  /*66580*/  STL [R1+0x369c], R5 ;  /* 0x00369c0501007387 */ /* 0x0003e20000100800 */
[----:B0-----:R-:W3:Y:S01]  /*66590*/  LDL.LU R4, [R1+0x7b0] ;  /* 0x0007b00001047983 */ /* 0x001ee20000300800 */
[----:B-1----:R-:W3:Y:S02]  /*665a0*/  LDL.LU R5, [R1+0x7b4] ;  /* 0x0007b40001057983 */ /* 0x002ee40000300800 */
[----:B------:R-:W3:Y:S02]  /*665b0*/  LDL.LU R6, [R1+0x7b8] ;  /* 0x0007b80001067983 */ /* 0x000ee40000300800 */
[----:B------:R-:W3:Y:S02]  /*665c0*/  LDL.LU R7, [R1+0x7bc] ;  /* 0x0007bc0001077983 */ /* 0x000ee40000300800 */
        /* <DEDUP_REMOVED lines=8> */
[----:B------:R-:W-:Y:S01]  /*66650*/  STL [R1+0x36a4], R7 ;  /* 0x0036a40701007387 */ /* 0x000fe20000100800 */
        /* <DEDUP_REMOVED lines=18> */
[C---:B---3--:R-:W-:Y:S01]  /*66780*/  HMMA.16816.F32 R24, R20.reuse, R24, R8 ;  /* 0x000000181418723c */ /* 0x048fe20000001808 */
[----:B------:R-:W3:Y:S11]  /*66790*/  LDL.LU.64 R8, [R1+0x3780] ;  /* 0x0037800001087983 */ /* 0x000ef60000300a00 */
[----:B------:R-:W-:Y:S11]  /*667a0*/  @!UPT UIADD3 URZ, URZ, URZ, URZ ;  /* 0x0000003f3f3ff290 */ /* 0x000ff6000fffe03f */
        /* <DEDUP_REMOVED lines=12> */
[----:B------:R-:W2:Y:S02]  /*66870*/  LDL.LU.64 R8, [R1+0x3760] ;  /* 0x0037600001087983 */ /* 0x000ea40000300a00 */
[----:B--2---:R-:W-:Y:S11]  /*66880*/  HMMA.16816.F32 R16, R20, R8, R16 ;  /* 0x000000081410723c */ /* 0x004ff60000001810 */
[----:B------:R-:W-:Y:S11]  /*66890*/  @!UPT UIADD3 URZ, URZ, URZ, URZ ;  /* 0x0000003f3f3ff290 */ /* 0x000ff6000fffe03f */
[----:B------:R-:W-:Y:S01]  /*668a0*/  @!UPT UIADD3 URZ, URZ, URZ, URZ ;  /* 0x0000003f3f3ff290 */ /* 0x000fe2000fffe03f */
[----:B------:R-:W-:Y:S01]  /*668b0*/  STL.64 [R1+0x760], R16 ;  /* 0x0007601001007387 */ /* 0x000fe20000100a00 */
[----:B------:R0:W-:Y:S03]  /*668c0*/  STL.64 [R1+0x768], R18 ;  /* 0x0007681201007387 */ /* 0x0001e60000100a00 */
[----:B0-----:R-:W3:Y:S01]  /*668d0*/  LDL.LU.64 R18, [R1+0x3758] ;  /* 0x0037580001127983 */ /* 0x001ee20000300a00 */
[----:B------:R-:W3:Y:S02]  /*668e0*/  LDL.LU.64 R16, [R1+0x3750] ;  /* 0x0037500001107983 */ /* 0x000ee40000300a00 */
[----:B------:R-:W2:Y:S02]  /*668f0*/  LDL.LU.64 R10, [R1+0x3748] ;  /* 0x00374800010a7983 */ /* 0x000ea40000300a00 */
[----:B------:R-:W-:Y:S02]  /*66900*/  IMAD.MOV.U32 R7, RZ, RZ, R8 ;  /* 0x000000ffff077224 */ /* 0x000fe400078e0008 */
[----:B------:R-:W-:-:S02]  /*66910*/  IMAD.MOV.U32 R4, RZ, RZ, R9 ;  /* 0x000000ffff047224 */ /* 0x000fc400078e0009 */
[----:B------:R-:W4:Y:S01]  /*66920*/  LDL.LU.64 R8, [R1+0x3740] ;  /* 0x0037400001087983 */ /* 0x000f220000300a00 */
[----:B------:R-:W-:Y:S02]  /*66930*/  STL.64 [R1+0x36b0], R6 ;  /* 0x0036b00601007387 */ /* 0x000fe40000100a00 */
[----:B------:R0:W-:Y:S02]  /*66940*/  STL.64 [R1+0x36a8], R4 ;  /* 0x0036a80401007387 */ /* 0x0001e40000100a00 */
[----:B0-----:R-:W-:Y:S02]  /*66950*/  IMAD.MOV.U32 R4, RZ, RZ, R15 ;  /* 0x000000ffff047224 */ /* 0x001fe400078e000f */
[----:B--2---:R-:W-:-:S05]  /*66960*/  IMAD.MOV.U32 R5, RZ, RZ, R11 ;  /* 0x000000ffff057224 */ /* 0x004fca00078e000b */
[----:B------:R0:W-:Y:S04]  /*66970*/  STL.64 [R1+0x36c0], R4 ;  /* 0x0036c00401007387 */ /* 0x0001e80000100a00 */
[----:B0-----:R-:W2:Y:S01]  /*66980*/  LDL.64 R4, [R1+0x90] ;  /* 0x0000900001047983 */ /* 0x001ea20000100a00 */
[----:B---3--:R-:W-:Y:S03]  /*66990*/  HMMA.16816.F32 R16, R20, R24, R16 ;  /* 0x000000181410723c */ /* 0x008fe60000001810 */
[----:B--2---:R0:W-:Y:S02]  /*669a0*/  STL.64 [R1+0x36d8], R4 ;  /* 0x0036d80401007387 */ /* 0x0041e40000100a00 */
[----:B0-----:R-:W-:-:S02]  /*669b0*/  IMAD.MOV.U32 R4, RZ, RZ, R10 ;  /* 0x000000ffff047224 */ /* 0x001fc400078e000a */
[----:B----4-:R-:W-:-:S05]  /*669c0*/  IMAD.MOV.U32 R5, RZ, RZ, R9 ;  /* 0x000000ffff057224 */ /* 0x010fca00078e0009 */
[----:B------:R-:W-:Y:S11]  /*669d0*/  STL.64 [R1+0x36f0], R4 ;  /* 0x0036f00401007387 */ /* 0x000ff60000100a00 */
[----:B------:R0:W-:Y:S02]  /*669e0*/  STL.64 [R1+0x750], R16 ;  /* 0x0007501001007387 */ /* 0x0001e40000100a00 */
[----:B------:R1:W-:Y:S01]  /*669f0*/  STL.64 [R1+0x758], R18 ;  /* 0x0007581201007387 */ /* 0x0003e20000100a00 */
[----:B0-----:R-:W2:Y:S01]  /*66a00*/  LDL.LU R16, [R1+0x3b0] ;  /* 0x0003b00001107983 */ /* 0x001ea20000300800 */
[----:B------:R-:W2:Y:S02]  /*66a10*/  LDL.LU R17, [R1+0x3b4] ;  /* 0x0003b40001117983 */ /* 0x000ea40000300800 */
[----:B-1----:R-:W2:Y:S02]  /*66a20*/  LDL.LU R18, [R1+0x3b8] ;  /* 0x0003b80001127983 */ /* 0x002ea40000300800 */
[----:B------:R-:W-:-:S02]  /*66a30*/  IMAD.MOV.U32 R4, RZ, RZ, R8 ;  /* 0x000000ffff047224 */ /* 0x000fc400078e0008 */
[----:B------:R-:W-:Y:S01]  /*66a40*/  IMAD.MOV.U32 R5, RZ, RZ, R3 ;  /* 0x000000ffff057224 */ /* 0x000fe200078e0003 */
[----:B------:R-:W2:Y:S01]  /*66a50*/  LDL.LU R19, [R1+0x3bc] ;  /* 0x0003bc0001137983 */ /* 0x000ea20000300800 */
[----:B------:R-:W3:Y:S02]  /*66a60*/  LDL.LU R8, [R1+0x740] ;  /* 0x0007400001087983 */ /* 0x000ee40000300800 */
[----:B------:R-:W3:Y:S02]  /*66a70*/  LDL.LU R9, [R1+0x744] ;  /* 0x0007440001097983 */ /* 0x000ee40000300800 */
[----:B------:R-:W3:Y:S01]  /*66a80*/  LDL.LU R10, [R1+0x748] ;  /* 0x00074800010a7983 */ /* 0x000ee20000300800 */
[----:B------:R-:W3:Y:S01]  /*66a90*/  LDL.LU R11, [R1+0x74c] ;  /* 0x00074c00010b7983 */ /* 0x000ee20000300800 */
[----:B------:R0:W-:Y:S03]  /*66aa0*/  STL.64 [R1+0x3708], R4 ;  /* 0x0037080401007387 */ /* 0x0001e60000100a00 */
[----:B0-----:R-:W4:Y:S01]  /*66ab0*/  LDL.64 R4, [R1+0xc0] ;  /* 0x0000c00001047983 */ /* 0x001f220000100a00 */
        /* <DEDUP_REMOVED lines=39> */
[----:B------:R-:W-:Y:S01]  /*66d30*/  STL.64 [R1+0x450], R20 ;  /* 0x0004501401007387 */ /* 0x000fe20000100a00 */
[----:B------:R-:W-:Y:S02]  /*66d40*/  STL.64 [R1+0x458], R22 ;  /* 0x0004581601007387 */ /* 0x000fe40000100a00 */
[----:B---3--:R-:W-:Y:S02]  /*66d50*/  STL.64 [R1+0x35e0], R10 ;  /* 0x0035e00a01007387 */ /* 0x008fe40000100a00 */
        /* <DEDUP_REMOVED lines=41> */
[----:B------:R-:W2:Y:S11]  /*66ff0*/  LDL.LU.64 R26, [R1+0x36b8] ;  /* 0x0036b800011a7983 */ /* 0x000eb60000300a00 */
[----:B------:R-:W-:Y:S11]  /*67000*/  @!UPT UIADD3 URZ, URZ, URZ, URZ ;  /* 0x0000003f3f3ff290 */ /* 0x000ff6000fffe03f */
[----:B------:R-:W-:Y:S01]  /*67010*/  STL.64 [R1+0x400], R4 ;  /* 0x0004000401007387 */ /* 0x000fe20000100a00 */
[----:B------:R0:W-:Y:S03]  /*67020*/  STL.64 [R1+0x408], R6 ;  /* 0x0004080601007387 */ /* 0x0001e60000100a00 */
[----:B0-----:R-:W4:Y:S01]  /*67030*/  LDL.LU.64 R6, [R1+0x36b0] ;  /* 0x0036b00001067983 */ /* 0x001f220000300a00 */
[----:B------:R-:W2:Y:S01]  /*67040*/  LDL.LU.64 R4, [R1+0x36a8] ;  /* 0x0036a80001047983 */ /* 0x000ea20000300a00 */
[----:B---3--:R-:W-:Y:S01]  /*67050*/  HMMA.16816.F32 R20, R16, R20, R8 ;  /* 0x000000141014723c */ /* 0x008fe20000001808 */
[----:B----4-:R-:W-:Y:S02]  /*67060*/  IMAD.MOV.U32 R24, RZ, RZ, R7 ;  /* 0x000000ffff187224 */ /* 0x010fe400078e0007 */
[----:B--2---:R-:W-:Y:S01]  /*67070*/  IMAD.MOV.U32 R25, RZ, RZ, R4 ;  /* 0x000000ffff197224 */ /* 0x004fe200078e0004 */
[----:B------:R-:W2:Y:S01]  /*67080*/  LDL.LU R7, [R1+0x36a4] ;  /* 0x0036a40001077983 */ /* 0x000ea20000300800 */
[----:B------:R-:W3:Y:S03]  /*67090*/  LDL.LU R4, [R1+0x36a0] ;  /* 0x0036a00001047983 */ /* 0x000ee60000300800 */
[----:B------:R0:W-:Y:S01]  /*670a0*/  STL.64 [R1+0x3610], R24 ;  /* 0x0036101801007387 */ /* 0x0001e20000100a00 */
[----:B------:R-:W4:Y:S11]  /*670b0*/  LDL.LU R8, [R1+0x6e0] ;  /* 0x0006e00001087983 */ /* 0x000f360000300800 */
[----:B------:R-:W-:Y:S03]  /*670c0*/  @!UPT UIADD3 URZ, URZ, URZ, URZ ;  /* 0x0000003f3f3ff290 */ /* 0x000fe6000fffe03f */
[----:B------:R-:W-:Y:S02]  /*670d0*/  STL.64 [R1+0x3f0], R20 ;  /* 0x0003f01401007387 */ /* 0x000fe40000100a00 */
[----:B------:R-:W-:Y:S01]  /*670e0*/  STL.64 [R1+0x3f8], R22 ;  /* 0x0003f81601007387 */ /* 0x000fe20000100a00 */
[----:B------:R-:W4:Y:S01]  /*670f0*/  LDL.LU R9, [R1+0x6e4] ;  /* 0x0006e40001097983 */ /* 0x000f220000300800 */
[----:B------:R-:W2:Y:S02]  /*67100*/  LDL.LU R10, [R1+0x6e8] ;  /* 0x0006e800010a7983 */ /* 0x000ea40000300800 */
[----:B------:R-:W2:Y:S02]  /*67110*/  LDL.LU R11, [R1+0x6ec] ;  /* 0x0006ec00010b7983 */ /* 0x000ea40000300800 */
[----:B0-----:R-:W-:Y:S02]  /*67120*/  IMAD.MOV.U32 R24, RZ, RZ, R27 ;  /* 0x000000ffff187224 */ /* 0x001fe400078e001b */
[----:B------:R-:W-:-:S05]  /*67130*/  IMAD.MOV.U32 R25, RZ, RZ, R26 ;  /* 0x000000ffff197224 */ /* 0x000fca00078e001a */
[----:B------:R0:W-:Y:S04]  /*67140*/  STL.64 [R1+0x3628], R24 ;  /* 0x0036281801007387 */ /* 0x0001e80000100a00 */
[----:B0-----:R-:W2:Y:S01]  /*67150*/  LDL.LU R24, [R1+0x720] ;  /* 0x0007200001187983 */ /* 0x001ea20000300800 */
[----:B------:R-:W2:Y:S02]  /*67160*/  LDL.LU R25, [R1+0x724] ;  /* 0x0007240001197983 */ /* 0x000ea40000300800 */
[----:B------:R-:W2:Y:S02]  /*67170*/  LDL.LU R26, [R1+0x728] ;  /* 0x00072800011a7983 */ /* 0x000ea40000300800 */
[----:B------:R-:W2:Y:S02]  /*67180*/  LDL.LU R27, [R1+0x72c] ;  /* 0x00072c00011b7983 */ /* 0x000ea40000300800 */
[----:B--2---:R-:W-:Y:S01]  /*67190*/  STL.64 [R1+0x3638], R26 ;  /* 0x0036381a01007387 */ /* 0x004fe20000100a00 */
[----:B------:R0:W-:Y:S02]  /*671a0*/  STL.64 [R1+0x3630], R24 ;  /* 0x0036301801007387 */ /* 0x0001e40000100a00 */
[----:B0-----:R-:W-:-:S02]  /*671b0*/  IMAD.MOV.U32 R24, RZ, RZ, R5 ;  /* 0x000000ffff187224 */ /* 0x001fc400078e0005 */
[----:B------:R-:W-:Y:S01]  /*671c0*/  IMAD.MOV.U32 R25, RZ, RZ, R14 ;  /* 0x000000ffff197224 */ /* 0x000fe200078e000e */
[----:B------:R-:W2:Y:S01]  /*671d0*/  LDL.LU R5, [R1+0x369c] ;  /* 0x00369c0001057983 */ /* 0x000ea20000300800 */
[----:B------:R-:W2:Y:S03]  /*671e0*/  LDL.LU R14, [R1+0x3698] ;  /* 0x00369800010e7983 */ /* 0x000ea60000300800 */
[----:B------:R0:W-:Y:S02]  /*671f0*/  STL.64 [R1+0x3650], R24 ;  /* 0x0036501801007387 */ /* 0x0001e40000100a00 */
[----:B0-----:R-:W-:Y:S02]  /*67200*/  IMAD.MOV.U32 R24, RZ, RZ, R29 ;  /* 0x000000ffff187224 */ /* 0x001fe400078e001d */
[----:B------:R-:W-:-:S05]  /*67210*/  IMAD.MOV.U32 R25, RZ, RZ, R28 ;  /* 0x000000ffff197224 */ /* 0x000fca00078e001c */
[----:B------:R-:W-:Y:S01]  /*67220*/  STL.64 [R1+0x3668], R24 ;  /* 0x0036681801007387 */ /* 0x000fe20000100a00 */
[----:B------:R-:W-:Y:S02]  /*67230*/  STL.64 [R1+0x35f0], R10 ;  /* 0x0035f00a01007387 */ /* 0x000fe40000100a00 */
[----:B----4-:R0:W-:Y:S02]  /*67240*/  STL.64 [R1+0x35e8], R8 ;  /* 0x0035e80801007387 */ /* 0x0101e40000100a00 */
[----:B0-----:R-:W4:Y:S01]  /*67250*/  LDL.LU R8, [R1+0x6f0] ;  /* 0x0006f00001087983 */ /* 0x001f220000300800 */
[----:B------:R-:W4:Y:S02]  /*67260*/  LDL.LU R9, [R1+0x6f4] ;  /* 0x0006f40001097983 */ /* 0x000f240000300800 */
[----:B------:R-:W3:Y:S02]  /*67270*/  LDL.LU R10, [R1+0x6f8] ;  /* 0x0006f800010a7983 */ /* 0x000ee40000300800 */
[----:B------:R-:W3:Y:S02]  /*67280*/  LDL.LU R11, [R1+0x6fc] ;  /* 0x0006fc00010b7983 */ /* 0x000ee40000300800 */
[----:B------:R-:W-:-:S02]  /*67290*/  IMAD.MOV.U32 R24, RZ, RZ, R7 ;  /* 0x000000ffff187224 */ /* 0x000fc400078e0007 */
[----:B------:R-:W-:-:S05]  /*672a0*/  IMAD.MOV.U32 R25, RZ, RZ, R6 ;  /* 0x000000ffff197224 */ /* 0x000fca00078e0006 */
[----:B------:R-:W-:Y:S04]  /*672b0*/  STL.64 [R1+0x3680], R24 ;  /* 0x0036801801007387 */ /* 0x000fe80000100a00 */
[----:B--2---:R-:W0:Y:S04]  /*672c0*/  LDSM.16.MT88.4 R20, [R14+0x18280] ;  /* 0x018280000e14783b */ /* 0x004e280000004200 */
[----:B---3--:R-:W-:Y:S01]  /*672d0*/  STL.64 [R1+0x3608], R10 ;  /* 0x0036080a01007387 */ /* 0x008fe20000100a00 */
[----:B----4-:R1:W-:Y:S03]  /*672e0*/  STL.64 [R1+0x3600], R8 ;  /* 0x0036000801007387 */ /* 0x0103e60000100a00 */
        /* <DEDUP_REMOVED lines=28> */
[----:B------:R-:W-:-:S02]  /*674b0*/  IMAD.MOV.U32 R24, RZ, RZ, R5 ;  /* 0x000000ffff187224 */ /* 0x000fc400078e0005 */
[----:B------:R-:W-:Y:S01]  /*674c0*/  IMAD.MOV.U32 R25, RZ, RZ, R4 ;  /* 0x000000ffff197224 */ /* 0x000fe200078e0004 */
        /* <DEDUP_REMOVED lines=8> */
[----:B------:R-:W3:Y:S02]  /*67550*/  LDL.LU R6, [R1+0x348] ;  /* 0x0003480001067983 */ /* 0x000ee40000300800 */
[----:B------:R-:W3:Y:S01]  /*67560*/  LDL.LU R7, [R1+0x34c] ;  /* 0x00034c0001077983 */ /* 0x000ee20000300800 */
[----:B0-----:R-:W-:Y:S01]  /*67570*/  STL.64 [R1+0x34d0], R22 ;  /* 0x0034d01601007387 */ /* 0x001fe20000100a00 */
[----:B------:R0:W-:Y:S03]  /*67580*/  STL.64 [R1+0x34c8], R20 ;  /* 0x0034c81401007387 */ /* 0x0001e60000100a00 */
[----:B0-----:R-:W4:Y:S01]  /*67590*/  LDL.64 R20, [R1+0x20] ;  /* 0x0000200001147983 */ /* 0x001f220000100a00 */
        /* <DEDUP_REMOVED lines=33> */
[----:B------:R-:W-:Y:S03]  /*677b0*/  STL.64 [R1+0x3a8], R26 ;  /* 0x0003a81a01007387 */ /* 0x000fe60000100a00 */
[----:B0-----:R-:W2:Y:S01]  /*677c0*/  LDL.LU.64 R24, [R1+0x3628] ;  /* 0x0036280001187983 */ /* 0x001ea20000300a00 */
[----:B------:R0:W-:Y:S03]  /*677d0*/  STL.64 [R1+0x3528], R20 ;  /* 0x0035281401007387 */ /* 0x0001e60000100a00 */
[----:B0-----:R-:W4:Y:S01]  /*677e0*/  LDL.64 R20, [R1+0xa0] ;  /* 0x0000a00001147983 */ /* 0x001f220000100a00 */
[C---:B--2---:R-:W-:Y:S03]  /*677f0*/  HMMA.16816.F32 R24, R16.reuse, R24, R8 ;  /* 0x000000181018723c */ /* 0x044fe60000001808 */
[----:B----4-:R-:W-:Y:S01]  /*67800*/  STL.64 [R1+0x35b0], R20 ;  /* 0x0035b01401007387 */ /* 0x010fe20000100a00 */
[----:B------:R-:W2:Y:S02]  /*67810*/  LDL.LU.64 R10, [R1+0x3620] ;  /* 0x00362000010a7983 */ /* 0x000ea40000300a00 */
[----:B------:R-:W2:Y:S11]  /*67820*/  LDL.LU.64 R8, [R1+0x3618] ;  /* 0x0036180001087983 */ /* 0x000eb60000300a00 */
[----:B------:R-:W-:Y:S06]  /*67830*/  @!UPT UIADD3 URZ, URZ, URZ, URZ ;  /* 0x0000003f3f3ff290 */ /* 0x000fec000fffe03f */
        /* <DEDUP_REMOVED lines=13> */
[----:B------:R-:W-:Y:S01]  /*67910*/  STL.64 [R1+0x370], R8 ;  /* 0x0003700801007387 */ /* 0x000fe20000100a00 */
[----:B------:R0:W-:Y:S03]  /*67920*/  STL.64 [R1+0x378], R10 ;  /* 0x0003780a01007387 */ /* 0x0001e60000100a00 */
[----:B0-----:R-:W2:Y:S01]  /*67930*/  LDL.LU.64 R10, [R1+0x35f0] ;  /* 0x0035f000010a7983 */ /* 0x001ea20000300a00 */
[----:B------:R-:W2:Y:S02]  /*67940*/  LDL.LU.64 R8, [R1+0x35e8] ;  /* 0x0035e80001087983 */ /* 0x000ea40000300a00 */
[----:B------:R0:W-:Y:S02]  /*67950*/  STL [R1+0x34fc], R24 ;  /* 0x0034fc1801007387 */ /* 0x0001e40000100800 */
[----:B------:R1:W-:Y:S01]  /*67960*/  STL [R1+0x34f8], R25 ;  /* 0x0034f81901007387 */ /* 0x0003e20000100800 */
        /* <DEDUP_REMOVED lines=16> */
[----:B------:R-:W-:Y:S02]  /*67a70*/  STL [R1+0x3578], R14 ;  /* 0x0035780e01007387 */ /* 0x000fe40000100800 */
[----:B------:R-:W-:Y:S02]  /*67a80*/  STL.64 [R1+0x3570], R12 ;  /* 0x0035700c01007387 */ /* 0x000fe40000100a00 */
[----:B------:R-:W-:-:S02]  /*67a90*/  IMAD.MOV.U32 R20, RZ, RZ, R2 ;  /* 0x000000ffff147224 */ /* 0x000fc400078e0002 */
[----:B------:R-:W-:Y:S01]  /*67aa0*/  IMAD.MOV.U32 R21, RZ, RZ, R0 ;  /* 0x000000ffff157224 */ /* 0x000fe200078e0000 */
        /* <DEDUP_REMOVED lines=12> */
[----:B0-----:R-:W3:Y:S01]  /*67b70*/  LDL.64 R8, [R1+0xb0] ;  /* 0x0000b00001087983 */ /* 0x001ee20000100a00 */
[C---:B--2---:R-:W-:Y:S03]  /*67b80*/  HMMA.16816.F32 R20, R4.reuse, R20, R24 ;  /* 0x000000140414723c */ /* 0x044fe60000001818 */
[----:B------:R-:W3:Y:S01]  /*67b90*/  LDL.LU.64 R26, [R1+0x35c0] ;  /* 0x0035c000011a7983 */ /* 0x000ee20000300a00 */
[----:B------:R-:W3:Y:S11]  /*67ba0*/  LDL.LU.64 R24, [R1+0x35b8] ;  /* 0x0035b80001187983 */ /* 0x000ef60000300a00 */
[----:B------:R-:W-:Y:S08]  /*67bb0*/  @!UPT UIADD3 URZ, URZ, URZ, URZ ;  /* 0x0000003f3f3ff290 */ /* 0x000ff0000fffe03f */
[----:B------:R0:W-:Y:S01]  /*67bc0*/  STL.64 [R1+0x350], R20 ;  /* 0x0003501401007387 */ /* 0x0001e20000100a00 */
[----:B------:R-:W-:Y:S03]  /*67bd0*/  STL.64 [R1+0x358], R22 ;  /* 0x0003581601007387 */ /* 0x000fe60000100a00 */
[----:B0-----:R-:W4:Y:S01]  /*67be0*/  LDL.LU.64 R20, [R1+0x35b0] ;  /* 0x0035b00001147983 */ /* 0x001f220000300a00 */
[C---:B---3--:R-:W-:Y:S11]  /*67bf0*/  HMMA.16816.F32 R24, R4.reuse, R8, R24 ;  /* 0x000000080418723c */ /* 0x048ff60000001818 */
[----:B------:R-:W-:Y:S11]  /*67c00*/  @!UPT UIADD3 URZ, URZ, URZ, URZ ;  /* 0x0000003f3f3ff290 */ /* 0x000ff6000fffe03f */
[----:B------:R-:W-:Y:S01]  /*67c10*/  @!UPT UIADD3 URZ, URZ, URZ, URZ ;  /* 0x0000003f3f3ff290 */ /* 0x000fe2000fffe03f */
[----:B------:R0:W-:Y:S02]  /*67c20*/  STL.64 [R1+0x340], R24 ;  /* 0x0003401801007387 */ /* 0x0001e40000100a00 */
[----:B0-----:R-:W-:Y:S02]  /*67c30*/  IMAD.MOV.U32 R24, RZ, RZ, R8 ;  /* 0x000000ffff187224 */ /* 0x001fe400078e0008 */
[----:B------:R-:W-:Y:S02]  /*67c40*/  IMAD.MOV.U32 R25, RZ, RZ, R9 ;  /* 0x000000ffff197224 */ /* 0x000fe400078e0009 */
[----:B----4-:R-:W-:Y:S01]  /*67c50*/  HMMA.16816.F32 R8, R4, R20, R16 ;  /* 0x000000140408723c */ /* 0x010fe20000001810 */
[----:B------:R-:W-:Y:S02]  /*67c60*/  STL.64 [R1+0x348], R26 ;  /* 0x0003481a01007387 */ /* 0x000fe40000100a00 */
[----:B------:R0:W-:Y:S02]  /*67c70*/  STL.64 [R1+0x3590], R24 ;  /* 0x0035901801007387 */ /* 0x0001e40000100a00 */
[----:B------:R-:W-:-:S02]  /*67c80*/  IMAD.MOV.U32 R2, RZ, RZ, R20 ;  /* 0x000000ffff027224 */ /* 0x000fc400078e0014 */
[----:B------:R-:W-:Y:S11]  /*67c90*/  IMAD.MOV.U32 R0, RZ, RZ, R21 ;  /* 0x000000ffff007224 */ /* 0x000ff600078e0015 */
[----:B------:R-:W-:Y:S05]  /*67ca0*/  @!UPT UIADD3 URZ, URZ, URZ, URZ ;  /* 0x0000003f3f3ff290 */ /* 0x000fea000fffe03f */
[----:B------:R-:W-:Y:S01]  /*67cb0*/  STL.64 [R1+0x330], R8 ;  /* 0x0003300801007387 */ /* 0x000fe20000100a00 */
[----:B------:R-:W-:Y:S02]  /*67cc0*/  STL.64 [R1+0x338], R10 ;  /* 0x0003380a01007387 */ /* 0x000fe40000100a00 */
[----:B------:R-:W2:Y:S02]  /*67cd0*/  LDL.LU R20, [R1+0x6a0] ;  /* 0x0006a00001147983 */ /* 0x000ea40000300800 */
[----:B------:R-:W2:Y:S01]  /*67ce0*/  LDL.LU R21, [R1+0x6a4] ;  /* 0x0006a40001157983 */ /* 0x000ea20000300800 */
[----:B------:R-:W3:Y:S01]  /*67cf0*/  LDL.LU R22, [R1+0x6a8] ;  /* 0x0006a80001167983 */ /* 0x000ee20000300800 */
[----:B------:R-:W3:Y:S02]  /*67d00*/  LDL.LU R23, [R1+0x6ac] ;  /* 0x0006ac0001177983 */ /* 0x000ee40000300800 */
[----:B0-----:R-:W4:Y:S02]  /*67d10*/  LDL.LU R24, [R1+0x2f0] ;  /* 0x0002f00001187983 */ /* 0x001f240000300800 */
[----:B------:R-:W4:Y:S01]  /*67d20*/  LDL.LU R25, [R1+0x2f4] ;  /* 0x0002f40001197983 */ /* 0x000f220000300800 */
[----:B------:R-:W2:Y:S01]  /*67d30*/  LDL.LU R26, [R1+0x2f8] ;  /* 0x0002f800011a7983 */ /* 0x000ea20000300800 */
[----:B------:R-:W2:Y:S03]  /*67d40*/  LDL.LU R27, [R1+0x2fc] ;  /* 0x0002fc00011b7983 */ /* 0x000ea60000300800 */
[----:B--2---:R-:W-:Y:S01]  /*67d50*/  STL.64 [R1+0x35a0], R26 ;  /* 0x0035a01a01007387 */ /* 0x004fe20000100a00 */
[----:B----4-:R0:W-:Y:S02]  /*67d60*/  STL.64 [R1+0x3598], R24 ;  /* 0x0035981801007387 */ /* 0x0101e40000100a00 */
[----:B------:R-:W2:Y:S02]  /*67d70*/  LDL.LU R12, [R1+0x2e0] ;  /* 0x0002e000010c7983 */ /* 0x000ea40000300800 */
[----:B------:R-:W2:Y:S01]  /*67d80*/  LDL.LU R13, [R1+0x2e4] ;  /* 0x0002e400010d7983 */ /* 0x000ea20000300800 */
[----:B------:R-:W4:Y:S01]  /*67d90*/  LDL.LU R14, [R1+0x2e8] ;  /* 0x0002e800010e7983 */ /* 0x000f220000300800 */
[----:B0-----:R-:W-:-:S03]  /*67da0*/  IMAD.MOV.U32 R24, RZ, RZ, R15 ;  /* 0x000000ffff187224 */ /* 0x001fc600078e000f */
[----:B------:R-:W4:Y:S04]  /*67db0*/  LDL.LU R15, [R1+0x2ec] ;  /* 0x0002ec00010f7983 */ /* 0x000f280000300800 */
[----:B----4-:R-:W-:Y:S01]  /*67dc0*/  STL.64 [R1+0x3588], R14 ;  /* 0x0035880e01007387 */ /* 0x010fe20000100a00 */
[----:B--2---:R0:W-:Y:S03]  /*67dd0*/  STL.64 [R1+0x3580], R12 ;  /* 0x0035800c01007387 */ /* 0x0041e60000100a00 */
        /* <DEDUP_REMOVED lines=9> */
[----:B0-----:R-:W3:Y:S04]  /*67e70*/  LDL.64 R20, [R1+0x40] ;  /* 0x0000400001147983 */ /* 0x001ee80000100a00 */
[----:B---3--:R0:W-:Y:S04]  /*67e80*/  STL.64 [R1+0x3550], R20 ;  /* 0x0035501401007387 */ /* 0x0081e80000100a00 */
[----:B0-----:R-:W3:Y:S04]  /*67e90*/  LDL.64 R20, [R1+0x50] ;  /* 0x0000500001147983 */ /* 0x001ee80000100a00 */
[----:B---3--:R0:W-:Y:S04]  /*67ea0*/  STL.64 [R1+0x3568], R20 ;  /* 0x0035681401007387 */ /* 0x0081e80000100a00 */
[----:B0-----:R-:W3:Y:S01]  /*67eb0*/  LDL.64 R20, [R1+0x60] ;  /* 0x0000600001147983 */ /* 0x001ee20000100a00 */
[----:B------:R-:W3:Y:S02]  /*67ec0*/  LDL.LU R8, [R1+0x690] ;  /* 0x0006900001087983 */ /* 0x000ee40000300800 */
[----:B------:R-:W3:Y:S02]  /*67ed0*/  LDL.LU R9, [R1+0x694] ;  /* 0x0006940001097983 */ /* 0x000ee40000300800 */
[----:B------:R-:W3:Y:S01]  /*67ee0*/  LDL.LU R10, [R1+0x698] ;  /* 0x00069800010a7983 */ /* 0x000ee20000300800 */
[----:B------:R-:W3:Y:S01]  /*67ef0*/  LDL.LU R11, [R1+0x69c] ;  /* 0x00069c00010b7983 */ /* 0x000ee20000300800 */
[----:B------:R-:W-:-:S07]  /*67f00*/  IMAD.MOV.U32 R25, RZ, RZ, R3 ;  /* 0x000000ffff197224 */ /* 0x000fce00078e0003 */
[C---:B--2---:R-:W-:Y:S01]  /*67f10*/  HMMA.16816.F32 R24, R4.reuse, R24, R12 ;  /* 0x000000180418723c */ /* 0x044fe2000000180c */
[----:B---3--:R-:W-:Y:S01]  /*67f20*/  STL.64 [R1+0x3548], R10 ;  /* 0x0035480a01007387 */ /* 0x008fe20000100a00 */
        /* <DEDUP_REMOVED lines=24> */
[----:B------:R-:W4:Y:S01]  /*680b0*/  LDL.LU.64 R14, [R1+0x3588] ;  /* 0x00358800010e7983 */ /* 0x000f220000300a00 */
[----:B------:R-:W4:Y:S02]  /*680c0*/  LDL.LU.64 R12, [R1+0x3580] ;  /* 0x00358000010c7983 */ /* 0x000f240000300a00 */
[----:B------:R-:W-:Y:S01]  /*680d0*/  STL.64 [R1+0x3508], R26 ;  /* 0x0035081a01007387 */ /* 0x000fe20000100a00 */
[C---:B----4-:R-:W-:Y:S01]  /*680e0*/  HMMA.16816.F32 R12, R4.reuse, R16, R12 ;  /* 0x00000010040c723c */ /* 0x050fe2000000180c */
[----:B---3--:R0:W-:Y:S04]  /*680f0*/  STL.64 [R1+0x3500], R24 ;  /* 0x0035001801007387 */ /* 0x0081e80000100a00 */
[----:B0-----:R-:W3:Y:S11]  /*68100*/  LDL.64 R24, [R1+0x30] ;  /* 0x0000300001187983 */ /* 0x001ef60000100a00 */
[----:B------:R-:W-:Y:S07]  /*68110*/  @!UPT UIADD3 URZ, URZ, URZ, URZ ;  /* 0x0000003f3f3ff290 */ /* 0x000fee000fffe03f */
[----:B------:R-:W-:Y:S01]  /*68120*/  STL.64 [R1+0x300], R12 ;  /* 0x0003000c01007387 */ /* 0x000fe20000100a00 */
[----:B------:R0:W-:Y:S03]  /*68130*/  STL.64 [R1+0x308], R14 ;  /* 0x0003080e01007387 */ /* 0x0001e60000100a00 */
[----:B0-----:R-:W4:Y:S01]  /*68140*/  LDL.LU R14, [R1+0x3578] ;  /* 0x00357800010e7983 */ /* 0x001f220000300800 */
[----:B------:R-:W-:Y:S02]  /*68150*/  IMAD.MOV.U32 R15, RZ, RZ, R16 ;  /* 0x000000ffff0f7224 */ /* 0x000fe400078e0010 */
[----:B------:R-:W-:Y:S02]  /*68160*/  IMAD.MOV.U32 R3, RZ, RZ, R17 ;  /* 0x000000ffff037224 */ /* 0x000fe400078e0011 */
[----:B------:R-:W2:Y:S03]  /*68170*/  LDL.LU.64 R12, [R1+0x3570] ;  /* 0x00357000010c7983 */ /* 0x000ea60000300a00 */
[----:B------:R-:W-:Y:S01]  /*68180*/  STL [R1+0x3464], R3 ;  /* 0x0034640301007387 */ /* 0x000fe20000100800 */
[----:B------:R-:W-:Y:S03]  /*68190*/  STL [R1+0x3460], R15 ;  /* 0x0034600f01007387 */ /* 0x000fe60000100800 */
[----:B----4-:R-:W0:Y:S04]  /*681a0*/  LDSM.16.MT88.4 R16, [R14+0x18300] ;  /* 0x018300000e10783b */ /* 0x010e280000004200 */
[----:B------:R-:W-:Y:S04]  /*681b0*/  STL [R1+0x3468], R14 ;  /* 0x0034680e01007387 */ /* 0x000fe80000100800 */
[----:B0-----:R-:W-:Y:S01]  /*681c0*/  STL.64 [R1+0x3398], R18 ;  /* 0x0033981201007387 */ /* 0x001fe20000100a00 */
[----:B------:R0:W-:Y:S03]  /*681d0*/  STL.64 [R1+0x3390], R16 ;  /* 0x0033901001007387 */ /* 0x0001e60000100a00 */
        /* <DEDUP_REMOVED lines=8> */
[----:B------:R1:W-:Y:S02]  /*68260*/  STL.64 [R1+0x2f8], R18 ;  /* 0x0002f81201007387 */ /* 0x0003e40000100a00 */
[----:B0-----:R-:W-:Y:S02]  /*68270*/  IMAD.MOV.U32 R17, RZ, RZ, R20 ;  /* 0x000000ffff117224 */ /* 0x001fe400078e0014 */
[----:B------:R-:W-:Y:S02]  /*68280*/  IMAD.MOV.U32 R16, RZ, RZ, R21 ;  /* 0x000000ffff107224 */ /* 0x000fe400078e0015 */
[----:B------:R-:W2:Y:S01]  /*68290*/  LDL.LU.64 R20, [R1+0x3568] ;  /* 0x0035680001147983 */ /* 0x000ea20000300a00 */
[----:B------:R-:W-:Y:S01]  /*682a0*/  STL [R1+0x346c], R17 ;  /* 0x00346c1101007387 */ /* 0x000fe20000100800 */
        /* <DEDUP_REMOVED lines=17> */
[----:B------:R-:W4:Y:S02]  /*683c0*/  LDL.LU.64 R22, [R1+0x3538] ;  /* 0x0035380001167983 */ /* 0x000f240000300a00 */
[----:B------:R-:W4:Y:S02]  /*683d0*/  LDL.LU.64 R20, [R1+0x3530] ;  /* 0x0035300001147983 */ /* 0x000f240000300a00 */
[----:B---3--:R-:W-:-:S02]  /*683e0*/  IMAD.MOV.U32 R3, RZ, RZ, R24 ;  /* 0x000000ffff037224 */ /* 0x008fc400078e0018 */
[----:B------:R-:W-:Y:S01]  /*683f0*/  IMAD.MOV.U32 R15, RZ, RZ, R25 ;  /* 0x000000ffff0f7224 */ /* 0x000fe200078e0019 */
[C---:B----4-:R-:W-:Y:S11]  /*68400*/  HMMA.16816.F32 R20, R4.reuse, R24, R20 ;  /* 0x000000180414723c */ /* 0x050ff60000001814 */
[----:B------:R-:W-:Y:S11]  /*68410*/  @!UPT UIADD3 URZ, URZ, URZ, URZ ;  /* 0x0000003f3f3ff290 */ /* 0x000ff6000fffe03f */
[----:B------:R-:W-:Y:S01]  /*68420*/  @!UPT UIADD3 URZ, URZ, URZ, URZ ;  /* 0x0000003f3f3ff290 */ /* 0x000fe2000fffe03f */
[----:B------:R0:W-:Y:S01]  /*68430*/  STL.64 [R1+0x700], R20 ;  /* 0x0007001401007387 */ /* 0x0001e20000100a00 */
[----:B------:R-:W-:Y:S03]  /*68440*/  STL.64 [R1+0x708], R22 ;  /* 0x0007081601007387 */ /* 0x000fe60000100a00 */
[----:B0-----:R-:W2:Y:S01]  /*68450*/  LDL.LU.64 R20, [R1+0x3528] ;  /* 0x0035280001147983 */ /* 0x001ea20000300a00 */
[----:B------:R-:W3:Y:S01]  /*68460*/  LDL.64 R24, [R1] ;  /* 0x0000000001187983 */ /* 0x000ee20000100a00 */
[----:B--2---:R-:W-:Y:S01]  /*68470*/  HMMA.16816.F32 R8, R4, R20, R8 ;  /* 0x000000140408723c */ /* 0x004fe20000001808 */
[----:B------:R-:W-:Y:S01]  /*68480*/  IMAD.MOV.U32 R14, RZ, RZ, R21 ;  /* 0x000000ffff0e7224 */ /* 0x000fe200078e0015 */
[----:B---3--:R0:W-:Y:S11]  /*68490*/  STL.64 [R1+0x3520], R24 ;  /* 0x0035201801007387 */ /* 0x0081f60000100a00 */
[----:B------:R-:W-:Y:S10]  /*684a0*/  @!UPT UIADD3 URZ, URZ, URZ, URZ ;  /* 0x0000003f3f3ff290 */ /* 0x000ff4000fffe03f */
[----:B------:R-:W-:Y:S01]  /*684b0*/  STL.64 [R1+0x6f0], R8 ;  /* 0x0006f00801007387 */ /* 0x000fe20000100a00 */
[----:B------:R-:W-:Y:S02]  /*684c0*/  STL.64 [R1+0x6f8], R10 ;  /* 0x0006f80a01007387 */ /* 0x000fe40000100a00 */
[----:B0-----:R-:W2:Y:S02]  /*684d0*/  LDL.64 R24, [R1+0x10] ;  /* 0x0000100001187983 */ /* 0x001ea40000100a00 */
[----:B------:R-:W-:Y:S01]  /*684e0*/  STL.64 [R1+0x34f0], R14 ;  /* 0x0034f00e01007387 */ /* 0x000fe20000100a00 */
[----:B------:R0:W-:Y:S04]  /*684f0*/  STL.64 [R1+0x34e8], R12 ;  /* 0x0034e80c01007387 */ /* 0x0001e80000100a00 */
        /* <DEDUP_REMOVED lines=11> */
[----:B------:R-:W4:Y:S01]  /*685b0*/  LDL.LU R8, [R1+0x650] ;  /* 0x0006500001087983 */ /* 0x000f220000300800 */
[----:B------:R-:W4:Y:S02]  /*685c0*/  LDL.LU R9, [R1+0x654] ;  /* 0x0006540001097983 */ /* 0x000f240000300800 */
[----:B------:R-:W4:Y:S02]  /*685d0*/  LDL.LU R10, [R1+0x658] ;  /* 0x00065800010a7983 */ /* 0x000f240000300800 */
[----:B------:R-:W4:Y:S01]  /*685e0*/  LDL.LU R11, [R1+0x65c] ;  /* 0x00065c00010b7983 */ /* 0x000f220000300800 */
[----:B------:R-:W-:Y:S01]  /*685f0*/  STL.64 [R1+0x3478], R18 ;  /* 0x0034781201007387 */ /* 0x000fe20000100a00 */
[----:B------:R0:W-:Y:S03]  /*68600*/  STL.64 [R1+0x3470], R16 ;  /* 0x0034701001007387 */ /* 0x0001e60000100a00 */
[----:B0-----:R-:W2:Y:S01]  /*68610*/  LDL.LU R16, [R1+0x290] ;  /* 0x0002900001107983 */ /* 0x001ea20000300800 */
[----:B------:R-:W2:Y:S02]  /*68620*/  LDL.LU R17, [R1+0x294] ;  /* 0x0002940001117983 */ /* 0x000ea40000300800 */
[----:B------:R-:W2:Y:S02]  /*68630*/  LDL.LU R18, [R1+0x298] ;  /* 0x0002980001127983 */ /* 0x000ea40000300800 */
[----:B------:R-:W2:Y:S02]  /*68640*/  LDL.LU R19, [R1+0x29c] ;  /* 0x00029c0001137983 */ /* 0x000ea40000300800 */
[----:B--2---:R-:W-:Y:S01]  /*68650*/  STL.64 [R1+0x3488], R18 ;  /* 0x0034881201007387 */ /* 0x004fe20000100a00 */
[----:B------:R0:W-:Y:S02]  /*68660*/  STL.64 [R1+0x3480], R16 ;  /* 0x0034801001007387 */ /* 0x0001e40000100a00 */
[----:B------:R-:W2:Y:S02]  /*68670*/  LDL.LU R20, [R1+0x2d0] ;  /* 0x0002d00001147983 */ /* 0x000ea40000300800 */
[----:B------:R-:W2:Y:S01]  /*68680*/  LDL.LU R21, [R1+0x2d4] ;  /* 0x0002d40001157983 */ /* 0x000ea20000300800 */
[----:B------:R-:W2:Y:S01]  /*68690*/  LDL.LU R22, [R1+0x2d8] ;  /* 0x0002d80001167983 */ /* 0x000ea20000300800 */
[----:B------:R-:W2:Y:S02]  /*686a0*/  LDL.LU R23, [R1+0x2dc] ;  /* 0x0002dc0001177983 */ /* 0x000ea40000300800 */
[----:B0-----:R-:W-:-:S02]  /*686b0*/  IMAD.MOV.U32 R16, RZ, RZ, R2 ;  /* 0x000000ffff107224 */ /* 0x001fc400078e0002 */
[----:B------:R-:W-:-:S05]  /*686c0*/  IMAD.MOV.U32 R17, RZ, RZ, R0 ;  /* 0x000000ffff117224 */ /* 0x000fca00078e0000 */
[----:B------:R0:W-:Y:S04]  /*686d0*/  STL.64 [R1+0x34a0], R16 ;  /* 0x0034a01001007387 */ /* 0x0001e80000100a00 */
[----:B0-----:R-:W2:Y:S01]  /*686e0*/  LDL.LU R16, [R1+0x680] ;  /* 0x0006800001107983 */ /* 0x001ea20000300800 */
[----:B------:R-:W2:Y:S02]  /*686f0*/  LDL.LU R17, [R1+0x684] ;  /* 0x0006840001117983 */ /* 0x000ea40000300800 */
[----:B------:R-:W2:Y:S02]  /*68700*/  LDL.LU R18, [R1+0x688] ;  /* 0x0006880001127983 */ /* 0x000ea40000300800 */
[----:B------:R-:W2:Y:S02]  /*68710*/  LDL.LU R19, [R1+0x68c] ;  /* 0x00068c0001137983 */ /* 0x000ea40000300800 */
[C---:B--2---:R-:W-:Y:S11]  /*68720*/  HMMA.16816.F32 R16, R4.reuse, R24, R16 ;  /* 0x000000180410723c */ /* 0x044ff60000001810 */
[----:B------:R-:W-:Y:S11]  /*68730*/  @!UPT UIADD3 URZ, URZ, URZ, URZ ;  /* 0x0000003f3f3ff290 */ /* 0x000ff6000fffe03f */
[----:B------:R-:W-:Y:S01]  /*68740*/  @!UPT UIADD3 URZ, URZ, URZ, URZ ;  /* 0x0000003f3f3ff290 */ /* 0x000fe2000fffe03f */
[----:B------:R-:W-:Y:S01]  /*68750*/  STL.64 [R1+0x6e0], R16 ;  /* 0x0006e01001007387 */ /* 0x000fe20000100a00 */
[----:B------:R0:W-:Y:S02]  /*68760*/  STL.64 [R1+0x6e8], R18 ;  /* 0x0006e81201007387 */ /* 0x0001e40000100a00 */
[----:B0-----:R-:W-:Y:S02]  /*68770*/  IMAD.MOV.U32 R19, RZ, RZ, R24 ;  /* 0x000000ffff137224 */ /* 0x001fe400078e0018 */
[----:B------:R-:W-:Y:S02]  /*68780*/  IMAD.MOV.U32 R18, RZ, RZ, R25 ;  /* 0x000000ffff127224 */ /* 0x000fe400078e0019 */
[----:B------:R-:W3:Y:S02]  /*68790*/  LDL.LU.64 R24, [R1+0x3520] ;  /* 0x0035200001187983 */ /* 0x000ee40000300a00 */
[----:B---3--:R-:W-:Y:S01]  /*687a0*/  HMMA.16816.F32 R12, R4, R24, R12 ;  /* 0x00000018040c723c */ /* 0x008fe2000000180c */
        /* <DEDUP_REMOVED lines=9> */
[----:B--2---:R-:W-:-:S02]  /*68840*/  IMAD.MOV.U32 R16, RZ, RZ, R24 ;  /* 0x000000ffff107224 */ /* 0x004fc400078e0018 */
[----:B------:R-:W-:Y:S01]  /*68850*/  IMAD.MOV.U32 R17, RZ, RZ, R25 ;  /* 0x000000ffff117224 */ /* 0x000fe200078e0019 */
[----:B------:R-:W2:Y:S01]  /*68860*/  LDL.LU R24, [R1+0x34fc] ;  /* 0x0034fc0001187983 */ /* 0x000ea20000300800 */
[----:B------:R-:W2:Y:S02]  /*68870*/  LDL.LU R25, [R1+0x34f8] ;  /* 0x0034f80001197983 */ /* 0x000ea40000300800 */
[----:B------:R-:W-:Y:S01]  /*68880*/  STL.64 [R1+0x34c0], R18 ;  /* 0x0034c01201007387 */ /* 0x000fe20000100a00 */
[----:B------:R0:W-:Y:S04]  /*68890*/  STL.64 [R1+0x34b8], R16 ;  /* 0x0034b81001007387 */ /* 0x0001e80000100a00 */
        /* <DEDUP_REMOVED lines=10> */
[----:B------:R-:W4:Y:S02]  /*68940*/  LDL.LU.64 R12, [R1+0x34e8] ;  /* 0x0034e800010c7983 */ /* 0x000f240000300a00 */
[----:B------:R0:W-:Y:S02]  /*68950*/  STL.64 [R1+0x33c0], R24 ;  /* 0x0033c01801007387 */ /* 0x0001e40000100a00 */
[----:B0-----:R-:W2:Y:S04]  /*68960*/  LDL R24, [R1+0xc0] ;  /* 0x0000c00001187983 */ /* 0x001ea80000100800 */
[----:B------:R-:W2:Y:S01]  /*68970*/  LDL R25, [R1+0xc4] ;  /* 0x0000c40001197983 */ /* 0x000ea20000100800 */
[C---:B----4-:R-:W-:Y:S11]  /*68980*/  HMMA.16816.F32 R8, R4.reuse, R12, R8 ;  /* 0x0000000c0408723c */ /* 0x050ff60000001808 */
[----:B------:R-:W-:Y:S11]  /*68990*/  @!UPT UIADD3 URZ, URZ, URZ, URZ ;  /* 0x0000003f3f3ff290 */ /* 0x000ff6000fffe03f */
[----:B------:R-:W-:Y:S01]  /*689a0*/  @!UPT UIADD3 URZ, URZ, URZ, URZ ;  /* 0x0000003f3f3ff290 */ /* 0x000fe2000fffe03f */
[----:B------:R-:W-:Y:S01]  /*689b0*/  STL.64 [R1+0x6b0], R8 ;  /* 0x0006b00801007387 */ /* 0x000fe20000100a00 */
[----:B------:R0:W-:Y:S03]  /*689c0*/  STL.64 [R1+0x6b8], R10 ;  /* 0x0006b80a01007387 */ /* 0x0001e60000100a00 */
[----:B0-----:R-:W4:Y:S01]  /*689d0*/  LDL.LU.64 R10, [R1+0x34e0] ;  /* 0x0034e000010a7983 */ /* 0x001f220000300a00 */
[----:B------:R-:W3:Y:S02]  /*689e0*/  LDL.LU.64 R8, [R1+0x34d8] ;  /* 0x0034d80001087983 */ /* 0x000ee40000300a00 */
[----:B--2---:R-:W-:Y:S02]  /*689f0*/  STL.64 [R1+0x3498], R14 ;  /* 0x0034980e01007387 */ /* 0x004fe40000100a00 */
[----:B------:R0:W-:Y:S02]  /*68a00*/  STL.64 [R1+0x3490], R12 ;  /* 0x0034900c01007387 */ /* 0x0001e40000100a00 */
        /* <DEDUP_REMOVED lines=11> */
[----:B------:R-:W3:Y:S01]  /*68ac0*/  LDL.LU.64 R22, [R1+0x34d0] ;  /* 0x0034d00001167983 */ /* 0x000ee20000300a00 */
[----:B------:R-:W3:Y:S11]  /*68ad0*/  LDL.LU.64 R20, [R1+0x34c8] ;  /* 0x0034c80001147983 */ /* 0x000ef60000300a00 */
[----:B------:R0:W-:Y:S02]  /*68ae0*/  STL.64 [R1+0x2e0], R4 ;  /* 0x0002e00401007387 */ /* 0x0001e40000100a00 */
[----:B0-----:R-:W-:-:S02]  /*68af0*/  IMAD.MOV.U32 R4, RZ, RZ, R27 ;  /* 0x000000ffff047224 */ /* 0x001fc400078e001b */
[----:B------:R-:W-:Y:S01]  /*68b00*/  IMAD.MOV.U32 R5, RZ, RZ, R26 ;  /* 0x000000ffff057224 */ /* 0x000fe200078e001a */
[----:B------:R-:W-:Y:S01]  /*68b10*/  STL.64 [R1+0x2e8], R6 ;  /* 0x0002e80601007387 */ /* 0x000fe20000100a00 */
[----:B----4-:R-:W-:Y:S02]  /*68b20*/  STL.64 [R1+0x33a8], R10 ;  /* 0x0033a80a01007387 */ /* 0x010fe40000100a00 */
[----:B------:R0:W-:Y:S02]  /*68b30*/  STL.64 [R1+0x33a0], R8 ;  /* 0x0033a00801007387 */ /* 0x0001e40000100a00 */
[----:B0-----:R-:W4:Y:S01]  /*68b40*/  LDL.LU R8, [R1+0x280] ;  /* 0x0002800001087983 */ /* 0x001f220000300800 */
[----:B------:R-:W4:Y:S02]  /*68b50*/  LDL.LU R9, [R1+0x284] ;  /* 0x0002840001097983 */ /* 0x000f240000300800 */
[----:B------:R-:W4:Y:S02]  /*68b60*/  LDL.LU R10, [R1+0x288] ;  /* 0x00028800010a7983 */ /* 0x000f240000300800 */
[----:B------:R-:W4:Y:S01]  /*68b70*/  LDL.LU R11, [R1+0x28c] ;  /* 0x00028c00010b7983 */ /* 0x000f220000300800 */
[----:B---3--:R-:W-:Y:S01]  /*68b80*/  HMMA.16816.F32 R24, R20, R24, R16 ;  /* 0x000000181418723c */ /* 0x008fe20000001810 */
[----:B------:R-:W3:Y:S01]  /*68b90*/  LDL.LU.64 R18, [R1+0x34c0] ;  /* 0x0034c00001127983 */ /* 0x000ee20000300a00 */
        /* <DEDUP_REMOVED lines=9> */
[----:B------:R3:W-:Y:S02]  /*68c30*/  STL.64 [R1+0x33c8], R24 ;  /* 0x0033c81801007387 */ /* 0x0007e40000100a00 */
[----:B---3--:R-:W-:-:S02]  /*68c40*/  IMAD.MOV.U32 R24, RZ, RZ, R19 ;  /* 0x000000ffff187224 */ /* 0x008fc400078e0013 */
[----:B------:R-:W-:Y:S02]  /*68c50*/  IMAD.MOV.U32 R25, RZ, RZ, R18 ;  /* 0x000000ffff197224 */ /* 0x000fe400078e0012 */
[C---:B------:R-:W-:Y:S03]  /*68c60*/  HMMA.16816.F32 R16, R20.reuse, R16, R12 ;  /* 0x000000101410723c */ /* 0x040fe6000000180c */
[----:B------:R0:W-:Y:S04]  /*68c70*/  STL.64 [R1+0x33e8], R24 ;  /* 0x0033e81801007387 */ /* 0x0001e80000100a00 */
[----:B0-----:R-:W2:Y:S04]  /*68c80*/  LDL R24, [R1+0x90] ;  /* 0x0000900001187983 */ /* 0x001ea80000100800 */
[----:B------:R-:W2:Y:S01]  /*68c90*/  LDL R25, [R1+0x94] ;  /* 0x0000940001197983 */ /* 0x000ea20000100800 */
[----:B------:R-:W3:Y:S02]  /*68ca0*/  LDL.LU.64 R14, [R1+0x34b0] ;  /* 0x0034b000010e7983 */ /* 0x000ee40000300a00 */
[----:B------:R-:W3:Y:S09]  /*68cb0*/  LDL.LU.64 R12, [R1+0x34a8] ;  /* 0x0034a800010c7983 */ /* 0x000ef20000300a00 */
[----:B------:R0:W-:Y:S01]  /*68cc0*/  STL.64 [R1+0x690], R16 ;  /* 0x0006901001007387 */ /* 0x0001e20000100a00 */
[----:B------:R3:W-:Y:S03]  /*68cd0*/  STL.64 [R1+0x698], R18 ;  /* 0x0006981201007387 */ /* 0x0007e60000100a00 */
        /* <DEDUP_REMOVED lines=8> */
[----:B------:R-:W2:Y:S01]  /*68d60*/  LDL.LU.64 R16, [R1+0x3480] ;  /* 0x0034800001107983 */ /* 0x000ea20000300a00 */
[C---:B----4-:R-:W-:Y:S08]  /*68d70*/  HMMA.16816.F32 R4, R20.reuse, R4, R8 ;  /* 0x000000041404723c */ /* 0x050ff00000001808 */
[----:B--2---:R-:W-:Y:S01]  /*68d80*/  HMMA.16816.F32 R24, R20, R24, R16 ;  /* 0x000000181418723c */ /* 0x004fe20000001810 */
[----:B------:R-:W2:Y:S01]  /*68d90*/  LDL.LU.64 R18, [R1+0x3478] ;  /* 0x0034780001127983 */ /* 0x000ea20000300a00 */
[----:B------:R-:W4:Y:S11]  /*68da0*/  LDL.LU.64 R16, [R1+0x3470] ;  /* 0x0034700001107983 */ /* 0x000f360000300a00 */
[----:B------:R-:W-:Y:S10]  /*68db0*/  @!UPT UIADD3 URZ, URZ, URZ, URZ ;  /* 0x0000003f3f3ff290 */ /* 0x000ff4000fffe03f */
[----:B------:R3:W-:Y:S01]  /*68dc0*/  STL.64 [R1+0x670], R24 ;  /* 0x0006701801007387 */ /* 0x0007e20000100a00 */
[----:B------:R-:W-:Y:S02]  /*68dd0*/  STL.64 [R1+0x678], R26 ;  /* 0x0006781a01007387 */ /* 0x000fe40000100a00 */
[----:B---3--:R-:W-:Y:S02]  /*68de0*/  IMAD.MOV.U32 R25, RZ, RZ, R14 ;  /* 0x000000ffff197224 */ /* 0x008fe400078e000e */
[----:B----4-:R-:W-:Y:S02]  /*68df0*/  IMAD.MOV.U32 R24, RZ, RZ, R17 ;  /* 0x000000ffff187224 */ /* 0x010fe400078e0011 */
[----:B------:R-:W3:Y:S01]  /*68e00*/  LDL.LU R17, [R1+0x346c] ;  /* 0x00346c0001117983 */ /* 0x000ee20000300800 */
[----:B------:R-:W-:Y:S02]  /*68e10*/  STL.64 [R1+0x660], R4 ;  /* 0x0006600401007387 */ /* 0x000fe40000100a00 */
[----:B------:R-:W-:Y:S02]  /*68e20*/  STL.64 [R1+0x668], R6 ;  /* 0x0006680601007387 */ /* 0x000fe40000100a00 */
[----:B------:R-:W4:Y:S01]  /*68e30*/  LDL.LU R14, [R1+0x3468] ;  /* 0x00346800010e7983 */ /* 0x000f220000300800 */
[----:B------:R0:W-:Y:S01]  /*68e40*/  STL.64 [R1+0x3400], R24 ;  /* 0x0034001801007387 */ /* 0x0001e20000100a00 */
[----:B------:R-:W2:Y:S02]  /*68e50*/  LDL.LU R8, [R1+0x5c0] ;  /* 0x0005c00001087983 */ /* 0x000ea40000300800 */
[----:B------:R-:W2:Y:S02]  /*68e60*/  LDL.LU R9, [R1+0x5c4] ;  /* 0x0005c40001097983 */ /* 0x000ea40000300800 */
[----:B------:R-:W2:Y:S01]  /*68e70*/  LDL.LU R10, [R1+0x5c8] ;  /* 0x0005c800010a7983 */ /* 0x000ea20000300800 */
[----:B------:R-:W2:Y:S01]  /*68e80*/  LDL.LU R11, [R1+0x5cc] ;  /* 0x0005cc00010b7983 */ /* 0x000ea20000300800 */
[----:B0-----:R-:W-:-:S02]  /*68e90*/  IMAD.MOV.U32 R24, RZ, RZ, R3 ;  /* 0x000000ffff187224 */ /* 0x001fc400078e0003 */
        /* <DEDUP_REMOVED lines=51> */
[----:B------:R-:W-:Y:S02]  /*691d0*/  IMAD.MOV.U32 R25, RZ, RZ, R16 ;  /* 0x000000ffff197224 */ /* 0x000fe400078e0010 */
[----:B------:R-:W-:Y:S02]  /*691e0*/  IMAD.MOV.U32 R16, RZ, RZ, R15 ;  /* 0x000000ffff107224 */ /* 0x000fe400078e000f */
[----:B------:R-:W-:-:S07]  /*691f0*/  IMAD.MOV.U32 R17, RZ, RZ, R3 ;  /* 0x000000ffff117224 */ /* 0x000fce00078e0003 */
[C---:B------:R-:W-:Y:S01]  /*69200*/  HMMA.16816.F32 R4, R20.reuse, R16, R4 ;  /* 0x000000101404723c */ /* 0x040fe20000001804 */
[----:B--2---:R-:W-:Y:S01]  /*69210*/  STL.64 [R1+0x3458], R10 ;  /* 0x0034580a01007387 */ /* 0x004fe20000100a00 */
[----:B------:R0:W-:Y:S03]  /*69220*/  STL.64 [R1+0x3450], R8 ;  /* 0x0034500801007387 */ /* 0x0001e60000100a00 */
[----:B0-----:R-:W2:Y:S01]  /*69230*/  LDL.LU R8, [R1+0x640] ;  /* 0x0006400001087983 */ /* 0x001ea20000300800 */
[----:B------:R-:W2:Y:S02]  /*69240*/  LDL.LU R9, [R1+0x644] ;  /* 0x0006440001097983 */ /* 0x000ea40000300800 */
[----:B------:R-:W2:Y:S02]  /*69250*/  LDL.LU R10, [R1+0x648] ;  /* 0x00064800010a7983 */ /* 0x000ea40000300800 */
[----:B------:R-:W2:Y:S01]  /*69260*/  LDL.LU R11, [R1+0x64c] ;  /* 0x00064c00010b7983 */ /* 0x000ea20000300800 */
[----:B------:R-:W3:Y:S11]  /*69270*/  LDL.LU R16, [R1+0x260] ;  /* 0x0002600001107983 */ /* 0x000ef60000300800 */
[----:B------:R-:W-:Y:S01]  /*69280*/  @!UPT UIADD3 URZ, URZ, URZ, URZ ;  /* 0x0000003f3f3ff290 */ /* 0x000fe2000fffe03f */
[----:B------:R-:W-:Y:S02]  /*69290*/  STL.64 [R1+0x650], R4 ;  /* 0x0006500401007387 */ /* 0x000fe40000100a00 */
[----:B------:R-:W-:Y:S02]  /*692a0*/  STL.64 [R1+0x658], R6 ;  /* 0x0006580601007387 */ /* 0x000fe40000100a00 */
[----:B----4-:R-:W0:Y:S04]  /*692b0*/  LDSM.16.MT88.4 R4, [R14+0x18380] ;  /* 0x018380000e04783b */ /* 0x010e280000004200 */
[----:B------:R-:W3:Y:S01]  /*692c0*/  LDL.LU R17, [R1+0x264] ;  /* 0x0002640001117983 */ /* 0x000ee20000300800 */
[----:B------:R-:W3:Y:S02]  /*692d0*/  LDL.LU R18, [R1+0x268] ;  /* 0x0002680001127983 */ /* 0x000ee40000300800 */
[----:B------:R-:W3:Y:S01]  /*692e0*/  LDL.LU R19, [R1+0x26c] ;  /* 0x00026c0001137983 */ /* 0x000ee20000300800 */
[----:B0-----:R-:W-:Y:S01]  /*692f0*/  STL.64 [R1+0x3290], R6 ;  /* 0x0032900601007387 */ /* 0x001fe20000100a00 */
        /* <DEDUP_REMOVED lines=51> */
[----:B0-----:R-:W4:Y:S01]  /*69630*/  LDL.LU R4, [R1+0x250] ;  /* 0x0002500001047983 */ /* 0x001f220000300800 */
[----:B------:R-:W4:Y:S02]  /*69640*/  LDL.LU R5, [R1+0x254] ;  /* 0x0002540001057983 */ /* 0x000f240000300800 */
[----:B-1----:R-:W4:Y:S02]  /*69650*/  LDL.LU R6, [R1+0x258] ;  /* 0x0002580001067983 */ /* 0x002f240000300800 */
[----:B------:R-:W4:Y:S01]  /*69660*/  LDL.LU R7, [R1+0x25c] ;  /* 0x00025c0001077983 */ /* 0x000f220000300800 */
        /* <DEDUP_REMOVED lines=8> */
[----:B0-----:R-:W2:Y:S04]  /*696f0*/  LDL.LU.64 R24, [R1+0x70] ;  /* 0x0000700001187983 */ /* 0x001ea80000300a00 */
[----:B--2---:R0:W-:Y:S04]  /*69700*/  STL.64 [R1+0x3368], R24 ;  /* 0x0033681801007387 */ /* 0x0041e80000100a00 */
[----:B0-----:R-:W2:Y:S04]  /*69710*/  LDL.LU.64 R24, [R1+0x90] ;  /* 0x0000900001187983 */ /* 0x001ea80000300a00 */
[----:B--2---:R0:W-:Y:S04]  /*69720*/  STL.64 [R1+0x3378], R24 ;  /* 0x0033781801007387 */ /* 0x0041e80000100a00 */
[----:B0-----:R-:W2:Y:S01]  /*69730*/  LDL.LU.64 R24, [R1+0xa0] ;  /* 0x0000a00001187983 */ /* 0x001ea20000300a00 */
[C---:B------:R-:W-:Y:S03]  /*69740*/  HMMA.16816.F32 R8, R20.reuse, R12, R8 ;  /* 0x0000000c1408723c */ /* 0x040fe60000001808 */
[----:B--2---:R0:W-:Y:S04]  /*69750*/  STL.64 [R1+0x3380], R24 ;  /* 0x0033801801007387 */ /* 0x0041e80000100a00 */
[----:B0-----:R-:W2:Y:S04]  /*69760*/  LDL.LU.64 R24, [R1+0xb0] ;  /* 0x0000b00001187983 */ /* 0x001ea80000300a00 */
[----:B--2---:R0:W-:Y:S04]  /*69770*/  STL.64 [R1+0x3388], R24 ;  /* 0x0033881801007387 */ /* 0x0041e80000100a00 */
[----:B0-----:R-:W4:Y:S08]  /*69780*/  LDL.LU.64 R24, [R1+0xc0] ;  /* 0x0000c00001187983 */ /* 0x001f300000300a00 */
[----:B------:R-:W-:Y:S02]  /*69790*/  STL.64 [R1+0x5c0], R8 ;  /* 0x0005c00801007387 */ /* 0x000fe40000100a00 */
[----:B------:R0:W-:Y:S02]  /*697a0*/  STL.64 [R1+0x5c8], R10 ;  /* 0x0005c80a01007387 */ /* 0x0001e40000100a00 */
[----:B0-----:R-:W2:Y:S01]  /*697b0*/  LDL.LU.64 R10, [R1+0x33a8] ;  /* 0x0033a800010a7983 */ /* 0x001ea20000300a00 */
[----:B------:R-:W3:Y:S02]  /*697c0*/  LDL.LU.64 R8, [R1+0x33a0] ;  /* 0x0033a00001087983 */ /* 0x000ee40000300a00 */
[----:B------:R0:W-:Y:S02]  /*697d0*/  STL [R1+0x32bc], R12 ;  /* 0x0032bc0c01007387 */ /* 0x0001e40000100800 */
[----:B------:R1:W-:Y:S01]  /*697e0*/  STL [R1+0x32b8], R13 ;  /* 0x0032b80d01007387 */ /* 0x0003e20000100800 */
[----:B------:R1:W-:Y:S04]  /*697f0*/  STL [R1+0x3370], R14 ;  /* 0x0033700e01007387 */ /* 0x0003e80000100800 */
[----:B0-----:R-:W2:Y:S01]  /*69800*/  LDL.LU R12, [R1+0x220] ;  /* 0x00022000010c7983 */ /* 0x001ea20000300800 */
[----:B-1----:R-:W2:Y:S02]  /*69810*/  LDL.LU R13, [R1+0x224] ;  /* 0x00022400010d7983 */ /* 0x002ea40000300800 */
[----:B------:R-:W2:Y:S01]  /*69820*/  LDL.LU R14, [R1+0x228] ;  /* 0x00022800010e7983 */ /* 0x000ea20000300800 */
[----:B------:R-:W2:Y:S01]  /*69830*/  LDL.LU R15, [R1+0x22c] ;  /* 0x00022c00010f7983 */ /* 0x000ea20000300800 */
[----:B---3--:R-:W-:Y:S03]  /*69840*/  HMMA.16816.F32 R20, R20, R8, R16 ;  /* 0x000000081414723c */ /* 0x008fe60000001810 */
[----:B------:R-:W4:Y:S01]  /*69850*/  LDL.LU.64 R18, [R1+0x3398] ;  /* 0x0033980001127983 */ /* 0x000f220000300a00 */
[----:B------:R-:W4:Y:S11]  /*69860*/  LDL.LU.64 R16, [R1+0x3390] ;  /* 0x0033900001107983 */ /* 0x000f360000300a00 */
[----:B------:R-:W-:Y:S08]  /*69870*/  @!UPT UIADD3 URZ, URZ, URZ, URZ ;  /* 0x0000003f3f3ff290 */ /* 0x000ff0000fffe03f */
[----:B------:R0:W-:Y:S01]  /*69880*/  STL.64 [R1+0x2d0], R20 ;  /* 0x0002d01401007387 */ /* 0x0001e20000100a00 */
[----:B------:R1:W-:Y:S03]  /*69890*/  STL.64 [R1+0x2d8], R22 ;  /* 0x0002d81601007387 */ /* 0x0003e60000100a00 */
[----:B0-----:R-:W3:Y:S01]  /*698a0*/  LDL.LU R20, [R1+0x200] ;  /* 0x0002000001147983 */ /* 0x001ee20000300800 */
[----:B------:R-:W3:Y:S02]  /*698b0*/  LDL.LU R21, [R1+0x204] ;  /* 0x0002040001157983 */ /* 0x000ee40000300800 */
[----:B-1----:R-:W3:Y:S02]  /*698c0*/  LDL.LU R22, [R1+0x208] ;  /* 0x0002080001167983 */ /* 0x002ee40000300800 */
[----:B------:R-:W3:Y:S01]  /*698d0*/  LDL.LU R23, [R1+0x20c] ;  /* 0x00020c0001177983 */ /* 0x000ee20000300800 */
[----:B--2---:R-:W-:Y:S01]  /*698e0*/  STL.64 [R1+0x32a0], R10 ;  /* 0x0032a00a01007387 */ /* 0x004fe20000100a00 */
[----:B------:R0:W-:Y:S03]  /*698f0*/  STL.64 [R1+0x3298], R8 ;  /* 0x0032980801007387 */ /* 0x0001e60000100a00 */
[----:B0-----:R-:W2:Y:S01]  /*69900*/  LDL.LU R8, [R1+0x230] ;  /* 0x0002300001087983 */ /* 0x001ea20000300800 */
[----:B------:R-:W2:Y:S02]  /*69910*/  LDL.LU R9, [R1+0x234] ;  /* 0x0002340001097983 */ /* 0x000ea40000300800 */
[----:B------:R-:W2:Y:S02]  /*69920*/  LDL.LU R10, [R1+0x238] ;  /* 0x00023800010a7983 */ /* 0x000ea40000300800 */
[----:B------:R-:W2:Y:S01]  /*69930*/  LDL.LU R11, [R1+0x23c] ;  /* 0x00023c00010b7983 */ /* 0x000ea20000300800 */
        /* <DEDUP_REMOVED lines=8> */
[----:B------:R0:W-:Y:S02]  /*699c0*/  STL [R1+0x32c4], R4 ;  /* 0x0032c40401007387 */ /* 0x0001e40000100800 */
[----:B------:R1:W-:Y:S01]  /*699d0*/  STL [R1+0x32c0], R5 ;  /* 0x0032c00501007387 */ /* 0x0003e20000100800 */
[----:B0-----:R-:W4:Y:S01]  /*699e0*/  LDL.LU R4, [R1+0x240] ;  /* 0x0002400001047983 */ /* 0x001f220000300800 */
[----:B-1----:R-:W4:Y:S02]  /*699f0*/  LDL.LU R5, [R1+0x244] ;  /* 0x0002440001057983 */ /* 0x002f240000300800 */
        /* <DEDUP_REMOVED lines=10> */
[----:B------:R-:W-:Y:S02]  /*69aa0*/  STL [R1+0x32cc], R6 ;  /* 0x0032cc0601007387 */ /* 0x000fe40000100800 */
[----:B------:R-:W-:Y:S02]  /*69ab0*/  STL [R1+0x32c8], R7 ;  /* 0x0032c80701007387 */ /* 0x000fe40000100800 */
[----:B------:R-:W4:Y:S01]  /*69ac0*/  LDL.LU.64 R4, [R1+0x80] ;  /* 0x0000800001047983 */ /* 0x000f220000300a00 */
[C---:B--2---:R-:W-:Y:S11]  /*69ad0*/  HMMA.16816.F32 R8, R16.reuse, R24, R8 ;  /* 0x000000181008723c */ /* 0x044ff60000001808 */
        /* <DEDUP_REMOVED lines=13> */
[----:B0-----:R-:W2:Y:S01]  /*69bb0*/  LDL.LU R14, [R1+0x3370] ;  /* 0x00337000010e7983 */ /* 0x001ea20000300800 */
[----:B------:R-:W3:Y:S02]  /*69bc0*/  LDL.LU.64 R24, [R1+0x3368] ;  /* 0x0033680001187983 */ /* 0x000ee40000300a00 */
[----:B------:R-:W-:Y:S02]  /*69bd0*/  STL.64 [R1+0x32d8], R10 ;  /* 0x0032d80a01007387 */ /* 0x000fe40000100a00 */
[----:B------:R0:W-:Y:S02]  /*69be0*/  STL.64 [R1+0x32d0], R8 ;  /* 0x0032d00801007387 */ /* 0x0001e40000100a00 */
[----:B0-----:R-:W2:Y:S01]  /*69bf0*/  LDL.LU R8, [R1+0x210] ;  /* 0x0002100001087983 */ /* 0x001ea20000300800 */
[----:B------:R-:W2:Y:S02]  /*69c00*/  LDL.LU R9, [R1+0x214] ;  /* 0x0002140001097983 */ /* 0x000ea40000300800 */
[----:B------:R-:W2:Y:S02]  /*69c10*/  LDL.LU R10, [R1+0x218] ;  /* 0x00021800010a7983 */ /* 0x000ea40000300800 */
[----:B------:R-:W2:Y:S02]  /*69c20*/  LDL.LU R11, [R1+0x21c] ;  /* 0x00021c00010b7983 */ /* 0x000ea40000300800 */
[----:B----4-:R-:W-:-:S02]  /*69c30*/  IMAD.MOV.U32 R29, RZ, RZ, R4 ;  /* 0x000000ffff1d7224 */ /* 0x010fc400078e0004 */
[----:B------:R-:W-:Y:S01]  /*69c40*/  IMAD.MOV.U32 R3, RZ, RZ, R5 ;  /* 0x000000ffff037224 */ /* 0x000fe200078e0005 */
[C---:B--2---:R-:W-:Y:S08]  /*69c50*/  HMMA.16816.F32 R8, R16.reuse, R4, R8 ;  /* 0x000000041008723c */ /* 0x044ff00000001808 */
[----:B---3--:R-:W-:Y:S01]  /*69c60*/  HMMA.16816.F32 R4, R16, R24, R20 ;  /* 0x000000181004723c */ /* 0x008fe20000001814 */
[----:B------:R-:W-:-:S02]  /*69c70*/  IMAD.MOV.U32 R15, RZ, RZ, R24 ;  /* 0x000000ffff0f7224 */ /* 0x000fc400078e0018 */
[----:B------:R-:W-:Y:S11]  /*69c80*/  IMAD.MOV.U32 R28, RZ, RZ, R25 ;  /* 0x000000ffff1c7224 */ /* 0x000ff600078e0019 */
[----:B------:R-:W-:Y:S01]  /*69c90*/  @!UPT UIADD3 URZ, URZ, URZ, URZ ;  /* 0x0000003f3f3ff290 */ /* 0x000fe2000fffe03f */
[----:B------:R0:W-:Y:S01]  /*69ca0*/  STL.64 [R1+0x280], R8 ;  /* 0x0002800801007387 */ /* 0x0001e20000100a00 */
[----:B------:R1:W-:Y:S07]  /*69cb0*/  STL.64 [R1+0x288], R10 ;  /* 0x0002880a01007387 */ /* 0x0003ee0000100a00 */
[----:B------:R2:W-:Y:S02]  /*69cc0*/  STL.64 [R1+0x270], R4 ;  /* 0x0002700401007387 */ /* 0x0005e40000100a00 */
[----:B------:R3:W-:Y:S01]  /*69cd0*/  STL.64 [R1+0x278], R6 ;  /* 0x0002780601007387 */ /* 0x0007e20000100a00 */
[----:B------:R2:W-:Y:S04]  /*69ce0*/  STL.64 [R1+0x3360], R14 ;  /* 0x0033600e01007387 */ /* 0x0005e80000100a00 */
[----:B0-----:R-:W4:Y:S01]  /*69cf0*/  LDL.LU R8, [R1+0x960] ;  /* 0x0009600001087983 */ /* 0x001f220000300800 */
[----:B------:R-:W4:Y:S02]  /*69d00*/  LDL.LU R9, [R1+0x964] ;  /* 0x0009640001097983 */ /* 0x000f240000300800 */
[----:B-1----:R-:W4:Y:S02]  /*69d10*/  LDL.LU R10, [R1+0x968] ;  /* 0x00096800010a7983 */ /* 0x002f240000300800 */
[----:B------:R-:W4:Y:S01]  /*69d20*/  LDL.LU R11, [R1+0x96c] ;  /* 0x00096c00010b7983 */ /* 0x000f220000300800 */
[----:B------:R-:W4:Y:S01]  /*69d30*/  LDL.LU R24, [R1+0x980] ;  /* 0x0009800001187983 */ /* 0x000f220000300800 */
[----:B------:R-:W4:Y:S02]  /*69d40*/  LDL.LU R25, [R1+0x984] ;  /* 0x0009840001197983 */ /* 0x000f240000300800 */
[----:B------:R-:W4:Y:S02]  /*69d50*/  LDL.LU R26, [R1+0x988] ;  /* 0x00098800011a7983 */ /* 0x000f240000300800 */
[----:B------:R-:W4:Y:S01]  /*69d60*/  LDL.LU R27, [R1+0x98c] ;  /* 0x00098c00011b7983 */ /* 0x000f220000300800 */
[----:B--2---:R-:W2:Y:S01]  /*69d70*/  LDL.LU R4, [R1+0x9a0] ;  /* 0x0009a00001047983 */ /* 0x004ea20000300800 */
[----:B------:R-:W2:Y:S02]  /*69d80*/  LDL.LU R5, [R1+0x9a4] ;  /* 0x0009a40001057983 */ /* 0x000ea40000300800 */
[----:B---3--:R-:W3:Y:S02]  /*69d90*/  LDL.LU R6, [R1+0x9a8] ;  /* 0x0009a80001067983 */ /* 0x008ee40000300800 */
[----:B------:R-:W3:Y:S01]  /*69da0*/  LDL.LU R7, [R1+0x9ac] ;  /* 0x0009ac0001077983 */ /* 0x000ee20000300800 */
[----:B------:R-:W2:Y:S01]  /*69db0*/  LDL.LU R12, [R1+0x1f0] ;  /* 0x0001f000010c7983 */ /* 0x000ea20000300800 */
[----:B------:R-:W4:Y:S02]  /*69dc0*/  LDL.LU R13, [R1+0x1f4] ;  /* 0x0001f400010d7983 */ /* 0x000f240000300800 */
[----:B------:R-:W4:Y:S02]  /*69dd0*/  LDL.LU R14, [R1+0x1f8] ;  /* 0x0001f800010e7983 */ /* 0x000f240000300800 */
[----:B------:R-:W4:Y:S01]  /*69de0*/  LDL.LU R15, [R1+0x1fc] ;  /* 0x0001fc00010f7983 */ /* 0x000f220000300800 */
[----:B------:R-:W4:Y:S04]  /*69df0*/  LDL.LU.64 R20, [R1+0x60] ;  /* 0x0000600001147983 */ /* 0x000f280000300a00 */
[----:B---3--:R-:W-:Y:S01]  /*69e00*/  STL.64 [R1+0x3338], R6 ;  /* 0x0033380601007387 */ /* 0x008fe20000100a00 */
[----:B--2---:R0:W-:Y:S03]  /*69e10*/  STL.64 [R1+0x3330], R4 ;  /* 0x0033300401007387 */ /* 0x0041e60000100a00 */
[----:B0-----:R-:W2:Y:S04]  /*69e20*/  LDL.LU.64 R4, [R1+0x40] ;  /* 0x0000400001047983 */ /* 0x001ea80000300a00 */
[----:B--2---:R0:W-:Y:S04]  /*69e30*/  STL.64 [R1+0x3348], R4 ;  /* 0x0033480401007387 */ /* 0x0041e80000100a00 */
[----:B0-----:R-:W2:Y:S01]  /*69e40*/  LDL.LU.64 R4, [R1+0x50] ;  /* 0x0000500001047983 */ /* 0x001ea20000300a00 */
[----:B----4-:R-:W-:Y:S02]  /*69e50*/  STL.64 [R1+0x3318], R26 ;  /* 0x0033181a01007387 */ /* 0x010fe40000100a00 */
[----:B------:R0:W-:Y:S02]  /*69e60*/  STL.64 [R1+0x3310], R24 ;  /* 0x0033101801007387 */ /* 0x0001e40000100a00 */
[----:B0-----:R-:W3:Y:S04]  /*69e70*/  LDL.LU.64 R24, [R1+0x20] ;  /* 0x0000200001187983 */ /* 0x001ee80000300a00 */
[----:B---3--:R0:W-:Y:S04]  /*69e80*/  STL.64 [R1+0x3328], R24 ;  /* 0x0033281801007387 */ /* 0x0081e80000100a00 */
[----:B0-----:R-:W3:Y:S04]  /*69e90*/  LDL.LU.64 R24, [R1+0x30] ;  /* 0x0000300001187983 */ /* 0x001ee80000300a00 */
[----:B---3--:R0:W-:Y:S04]  /*69ea0*/  STL.64 [R1+0x3340], R24 ;  /* 0x0033401801007387 */ /* 0x0081e80000100a00 */
[----:B0-----:R-:W3:Y:S01]  /*69eb0*/  LDL.LU R24, [R1+0x9b0] ;  /* 0x0009b00001187983 */ /* 0x001ee20000300800 */
[----:B------:R-:W3:Y:S02]  /*69ec0*/  LDL.LU R25, [R1+0x9b4] ;  /* 0x0009b40001197983 */ /* 0x000ee40000300800 */
[----:B------:R-:W4:Y:S02]  /*69ed0*/  LDL.LU R26, [R1+0x9b8] ;  /* 0x0009b800011a7983 */ /* 0x000f240000300800 */
[----:B------:R-:W4:Y:S02]  /*69ee0*/  LDL.LU R27, [R1+0x9bc] ;  /* 0x0009bc00011b7983 */ /* 0x000f240000300800 */
[----:B----4-:R-:W-:Y:S01]  /*69ef0*/  STL.64 [R1+0x3358], R26 ;  /* 0x0033581a01007387 */ /* 0x010fe20000100a00 */
        /* <DEDUP_REMOVED lines=9> */
[----:B------:R-:W4:Y:S02]  /*69f90*/  LDL.LU R10, [R1+0x978] ;  /* 0x00097800010a7983 */ /* 0x000f240000300800 */
[----:B------:R-:W4:Y:S01]  /*69fa0*/  LDL.LU R11, [R1+0x97c] ;  /* 0x00097c00010b7983 */ /* 0x000f220000300800 */
[----:B------:R-:W-:Y:S01]  /*69fb0*/  HMMA.16816.F32 R12, R16, R20, R12 ;  /* 0x00000014100c723c */ /* 0x000fe2000000180c */
[----:B----4-:R-:W-:Y:S01]  /*69fc0*/  STL.64 [R1+0x3300], R10 ;  /* 0x0033000a01007387 */ /* 0x010fe20000100a00 */
[----:B---3--:R0:W-:Y:S03]  /*69fd0*/  STL.64 [R1+0x32f8], R8 ;  /* 0x0032f80801007387 */ /* 0x0081e60000100a00 */
[----:B0-----:R-:W3:Y:S04]  /*69fe0*/  LDL.LU.64 R8, [R1+0x10] ;  /* 0x0000100001087983 */ /* 0x001ee80000300a00 */
[----:B---3--:R0:W-:Y:S04]  /*69ff0*/  STL.64 [R1+0x3320], R8 ;  /* 0x0033200801007387 */ /* 0x0081e80000100a00 */
[----:B0-----:R-:W3:Y:S01]  /*6a000*/  LDL.LU R8, [R1+0x990] ;  /* 0x0009900001087983 */ /* 0x001ee20000300800 */
[----:B------:R-:W3:Y:S02]  /*6a010*/  LDL.LU R9, [R1+0x994] ;  /* 0x0009940001097983 */ /* 0x000ee40000300800 */
[----:B------:R-:W3:Y:S02]  /*6a020*/  LDL.LU R10, [R1+0x998] ;  /* 0x00099800010a7983 */ /* 0x000ee40000300800 */
[----:B------:R-:W3:Y:S05]  /*6a030*/  LDL.LU R11, [R1+0x99c] ;  /* 0x00099c00010b7983 */ /* 0x000eea0000300800 */
[----:B------:R-:W-:Y:S01]  /*6a040*/  STL.64 [R1+0x260], R12 ;  /* 0x0002600c01007387 */ /* 0x000fe20000100a00 */
[----:B------:R0:W-:Y:S03]  /*6a050*/  STL.64 [R1+0x268], R14 ;  /* 0x0002680e01007387 */ /* 0x0001e60000100a00 */
[----:B0-----:R-:W4:Y:S01]  /*6a060*/  LDL.LU.64 R14, [R1+0x3360] ;  /* 0x00336000010e7983 */ /* 0x001f220000300a00 */
[----:B------:R-:W-:-:S02]  /*6a070*/  IMAD.MOV.U32 R0, RZ, RZ, R20 ;  /* 0x000000ffff007224 */ /* 0x000fc400078e0014 */
[----:B------:R-:W-:Y:S02]  /*6a080*/  IMAD.MOV.U32 R2, RZ, RZ, R21 ;  /* 0x000000ffff027224 */ /* 0x000fe400078e0015 */
[----:B----4-:R-:W0:Y:S04]  /*6a090*/  LDSM.16.MT88.4 R20, [R14+0x1c000] ;  /* 0x01c000000e14783b */ /* 0x010e280000004200 */
[----:B0-----:R-:W-:Y:S01]  /*6a0a0*/  STL.64 [R1+0x3140], R22 ;  /* 0x0031401601007387 */ /* 0x001fe20000100a00 */
[----:B------:R0:W-:Y:S03]  /*6a0b0*/  STL.64 [R1+0x3138], R20 ;  /* 0x0031381401007387 */ /* 0x0001e60000100a00 */
[----:B0-----:R-:W4:Y:S01]  /*6a0c0*/  LDL.LU R20, [R1+0x5b0] ;  /* 0x0005b00001147983 */ /* 0x001f220000300800 */
[----:B------:R-:W4:Y:S02]  /*6a0d0*/  LDL.LU R21, [R1+0x5b4] ;  /* 0x0005b40001157983 */ /* 0x000f240000300800 */
[----:B------:R-:W3:Y:S02]  /*6a0e0*/  LDL.LU R22, [R1+0x5b8] ;  /* 0x0005b80001167983 */ /* 0x000ee40000300800 */
[----:B------:R-:W3:Y:S01]  /*6a0f0*/  LDL.LU R23, [R1+0x5bc] ;  /* 0x0005bc0001177983 */ /* 0x000ee20000300800 */
[C---:B--2---:R-:W-:Y:S01]  /*6a100*/  HMMA.16816.F32 R24, R16.reuse, R4, R24 ;  /* 0x000000041018723c */ /* 0x044fe20000001818 */
[----:B---3--:R-:W-:Y:S01]  /*6a110*/  STL.64 [R1+0x3150], R22 ;  /* 0x0031501601007387 */ /* 0x008fe20000100a00 */
[----:B----4-:R0:W-:Y:S03]  /*6a120*/  STL.64 [R1+0x3148], R20 ;  /* 0x0031481401007387 */ /* 0x0101e60000100a00 */
[----:B0-----:R-:W2:Y:S01]  /*6a130*/  LDL.LU R20, [R1] ;  /* 0x0000000001147983 */ /* 0x001ea20000300800 */
[----:B------:R-:W2:Y:S11]  /*6a140*/  LDL.LU R21, [R1+0x4] ;  /* 0x0000040001157983 */ /* 0x000eb60000300800 */
[----:B------:R-:W-:Y:S06]  /*6a150*/  @!UPT UIADD3 URZ, URZ, URZ, URZ ;  /* 0x0000003f3f3ff290 */ /* 0x000fec000fffe03f */
[----:B------:R-:W-:Y:S02]  /*6a160*/  STL.64 [R1+0x250], R24 ;  /* 0x0002501801007387 */ /* 0x000fe40000100a00 */
[----:B------:R0:W-:Y:S02]  /*6a170*/  STL.64 [R1+0x258], R26 ;  /* 0x0002581a01007387 */ /* 0x0001e40000100a00 */
[----:B------:R-:W-:Y:S02]  /*6a180*/  IMAD.MOV.U32 R23, RZ, RZ, R4 ;  /* 0x000000ffff177224 */ /* 0x000fe400078e0004 */
[----:B------:R-:W-:Y:S01]  /*6a190*/  IMAD.MOV.U32 R22, RZ, RZ, R5 ;  /* 0x000000ffff167224 */ /* 0x000fe200078e0005 */
[----:B0-----:R-:W3:Y:S01]  /*6a1a0*/  LDL.LU.64 R26, [R1+0x3358] ;  /* 0x00335800011a7983 */ /* 0x001ee20000300a00 */
[----:B------:R-:W3:Y:S02]  /*6a1b0*/  LDL.LU.64 R24, [R1+0x3350] ;  /* 0x0033500001187983 */ /* 0x000ee40000300a00 */
[----:B------:R-:W3:Y:S02]  /*6a1c0*/  LDL.LU.64 R4, [R1+0x3348] ;  /* 0x0033480001047983 */ /* 0x000ee40000300a00 */
[----:B---3--:R-:W-:Y:S01]  /*6a1d0*/  HMMA.16816.F32 R24, R16, R4, R24 ;  /* 0x000000041018723c */ /* 0x008fe20000001818 */
[----:B------:R-:W-:-:S02]  /*6a1e0*/  IMAD.MOV.U32 R12, RZ, RZ, R4 ;  /* 0x000000ffff0c7224 */ /* 0x000fc400078e0004 */
[----:B------:R-:W-:Y:S11]  /*6a1f0*/  IMAD.MOV.U32 R13, RZ, RZ, R5 ;  /* 0x000000ffff0d7224 */ /* 0x000ff600078e0005 */
[----:B------:R-:W-:Y:S09]  /*6a200*/  @!UPT UIADD3 URZ, URZ, URZ, URZ ;  /* 0x0000003f3f3ff290 */ /* 0x000ff2000fffe03f */
[----:B------:R0:W-:Y:S01]  /*6a210*/  STL.64 [R1+0x240], R24 ;  /* 0x0002401801007387 */ /* 0x0001e20000100a00 */
[----:B------:R-:W-:Y:S03]  /*6a220*/  STL.64 [R1+0x248], R26 ;  /* 0x0002481a01007387 */ /* 0x000fe60000100a00 */
[----:B0-----:R-:W3:Y:S01]  /*6a230*/  LDL.LU.64 R24, [R1+0x3340] ;  /* 0x0033400001187983 */ /* 0x001ee20000300a00 */
[----:B------:R-:W3:Y:S02]  /*6a240*/  LDL.LU.64 R6, [R1+0x3338] ;  /* 0x0033380001067983 */ /* 0x000ee40000300a00 */
        /* <DEDUP_REMOVED lines=43> */
[----:B---3--:R-:W-:Y:S11]  /*6a500*/  HMMA.16816.F32 R8, R16, R24, R8 ;  /* 0x000000181008723c */ /* 0x008ff60000001808 */
[----:B------:R-:W-:Y:S11]  /*6a510*/  @!UPT UIADD3 URZ, URZ, URZ, URZ ;  /* 0x0000003f3f3ff290 */ /* 0x000ff6000fffe03f */
[----:B------:R-:W-:Y:S01]  /*6a520*/  @!UPT UIADD3 URZ, URZ, URZ, URZ ;  /* 0x0000003f3f3ff290 */ /* 0x000fe2000fffe03f */
[----:B------:R-:W-:Y:S01]  /*6a530*/  STL.64 [R1+0x1f0], R8 ;  /* 0x0001f00801007387 */ /* 0x000fe20000100a00 */
[----:B------:R0:W-:Y:S03]  /*6a540*/  STL.64 [R1+0x1f8], R10 ;  /* 0x0001f80a01007387 */ /* 0x0001e60000100a00 */
[----:B0-----:R-:W3:Y:S01]  /*6a550*/  LDL.LU.64 R10, [R1+0x32d8] ;  /* 0x0032d800010a7983 */ /* 0x001ee20000300a00 */
[----:B------:R-:W4:Y:S02]  /*6a560*/  LDL.LU.64 R8, [R1+0x32d0] ;  /* 0x0032d00001087983 */ /* 0x000f240000300a00 */
[----:B------:R-:W3:Y:S02]  /*6a570*/  LDL.LU R6, [R1+0x32cc] ;  /* 0x0032cc0001067983 */ /* 0x000ee40000300800 */
[----:B------:R-:W3:Y:S01]  /*6a580*/  LDL.LU R7, [R1+0x32c8] ;  /* 0x0032c80001077983 */ /* 0x000ee20000300800 */
[----:B------:R-:W-:Y:S01]  /*6a590*/  STL.64 [R1+0x3198], R20 ;  /* 0x0031981401007387 */ /* 0x000fe20000100a00 */
[----:B--2---:R-:W-:Y:S02]  /*6a5a0*/  STL.64 [R1+0x3160], R26 ;  /* 0x0031601a01007387 */ /* 0x004fe40000100a00 */
[----:B------:R0:W-:Y:S02]  /*6a5b0*/  STL.64 [R1+0x3158], R24 ;  /* 0x0031581801007387 */ /* 0x0001e40000100a00 */
        /* <DEDUP_REMOVED lines=10> */
[----:B------:R-:W-:Y:S01]  /*6a660*/  IMAD.MOV.U32 R21, RZ, RZ, R13 ;  /* 0x000000ffff157224 */ /* 0x000fe200078e000d */
[----:B------:R-:W3:Y:S01]  /*6a670*/  LDL.LU R12, [R1+0x32bc] ;  /* 0x0032bc00010c7983 */ /* 0x000ee20000300800 */
[----:B------:R-:W3:Y:S03]  /*6a680*/  LDL.LU R13, [R1+0x32b8] ;  /* 0x0032b800010d7983 */ /* 0x000ee60000300800 */
[----:B------:R0:W-:Y:S02]  /*6a690*/  STL.64 [R1+0x31c8], R20 ;  /* 0x0031c81401007387 */ /* 0x0001e40000100a00 */
[----:B0-----:R-:W-:-:S02]  /*6a6a0*/  IMAD.MOV.U32 R20, RZ, RZ, R23 ;  /* 0x000000ffff147224 */ /* 0x001fc400078e0017 */
[----:B------:R-:W-:Y:S01]  /*6a6b0*/  IMAD.MOV.U32 R21, RZ, RZ, R22 ;  /* 0x000000ffff157224 */ /* 0x000fe200078e0016 */
[----:B--2---:R-:W-:Y:S01]  /*6a6c0*/  STL.64 [R1+0x3178], R26 ;  /* 0x0031781a01007387 */ /* 0x004fe20000100a00 */
[----:B------:R0:W-:Y:S03]  /*6a6d0*/  STL.64 [R1+0x3170], R24 ;  /* 0x0031701801007387 */ /* 0x0001e60000100a00 */
[----:B0-----:R-:W2:Y:S01]  /*6a6e0*/  LDL.LU R24, [R1+0x110] ;  /* 0x0001100001187983 */ /* 0x001ea20000300800 */
[----:B------:R-:W2:Y:S02]  /*6a6f0*/  LDL.LU R25, [R1+0x114] ;  /* 0x0001140001197983 */ /* 0x000ea40000300800 */
        /* <DEDUP_REMOVED lines=31> */
[----:B---3--:R-:W-:-:S02]  /*6a8f0*/  IMAD.MOV.U32 R20, RZ, RZ, R11 ;  /* 0x000000ffff147224 */ /* 0x008fc400078e000b */
[----:B------:R-:W-:-:S05]  /*6a900*/  IMAD.MOV.U32 R21, RZ, RZ, R10 ;  /* 0x000000ffff157224 */ /* 0x000fca00078e000a */
[----:B------:R-:W-:Y:S04]  /*6a910*/  STL.64 [R1+0x3238], R20 ;  /* 0x0032381401007387 */ /* 0x000fe80000100a00 */
[----:B--2---:R-:W-:Y:S01]  /*6a920*/  STL.64 [R1+0x31c0], R26 ;  /* 0x0031c01a01007387 */ /* 0x004fe20000100a00 */
[----:B------:R0:W-:Y:S03]  /*6a930*/  STL.64 [R1+0x31b8], R24 ;  /* 0x0031b81801007387 */ /* 0x0001e60000100a00 */
[----:B0-----:R-:W2:Y:S01]  /*6a940*/  LDL.LU R24, [R1+0x140] ;  /* 0x0001400001187983 */ /* 0x001ea20000300800 */
[----:B------:R-:W2:Y:S02]  /*6a950*/  LDL.LU R25, [R1+0x144] ;  /* 0x0001440001197983 */ /* 0x000ea40000300800 */
[----:B------:R-:W3:Y:S02]  /*6a960*/  LDL.LU R26, [R1+0x148] ;  /* 0x00014800011a7983 */ /* 0x000ee40000300800 */
[----:B------:R-:W3:Y:S02]  /*6a970*/  LDL.LU R27, [R1+0x14c] ;  /* 0x00014c00011b7983 */ /* 0x000ee40000300800 */
[----:B----4-:R-:W-:-:S02]  /*6a980*/  IMAD.MOV.U32 R20, RZ, RZ, R9 ;  /* 0x000000ffff147224 */ /* 0x010fc400078e0009 */
        /* <DEDUP_REMOVED lines=62> */
[----:B----4-:R-:W-:Y:S01]  /*6ad70*/  HMMA.16816.F32 R16, R16, R8, R4 ;  /* 0x000000081010723c */ /* 0x010fe20000001804 */
[----:B------:R-:W2:Y:S01]  /*6ad80*/  LDL.LU.64 R6, [R1+0x3290] ;  /* 0x0032900001067983 */ /* 0x000ea20000300a00 */
[----:B------:R-:W2:Y:S11]  /*6ad90*/  LDL.LU.64 R4, [R1+0x3288] ;  /* 0x0032880001047983 */ /* 0x000eb60000300a00 */
[----:B------:R-:W-:Y:S10]  /*6ada0*/  @!UPT UIADD3 URZ, URZ, URZ, URZ ;  /* 0x0000003f3f3ff290 */ /* 0x000ff4000fffe03f */
[----:B------:R0:W-:Y:S01]  /*6adb0*/  STL.64 [R1+0x1d0], R16 ;  /* 0x0001d01001007387 */ /* 0x0001e20000100a00 */
[----:B------:R-:W-:Y:S02]  /*6adc0*/  STL.64 [R1+0x1d8], R18 ;  /* 0x0001d81201007387 */ /* 0x000fe40000100a00 */
[----:B0-----:R-:W-:Y:S02]  /*6add0*/  IMAD.MOV.U32 R16, RZ, RZ, R0 ;  /* 0x000000ffff107224 */ /* 0x001fe400078e0000 */
[----:B------:R-:W-:Y:S01]  /*6ade0*/  IMAD.MOV.U32 R17, RZ, RZ, R2 ;  /* 0x000000ffff117224 */ /* 0x000fe200078e0002 */
[----:B------:R-:W4:Y:S01]  /*6adf0*/  LDL.LU R0, [R1+0x3284] ;  /* 0x0032840001007983 */ /* 0x000f220000300800 */
[----:B------:R-:W3:Y:S01]  /*6ae00*/  LDL.LU R2, [R1+0x3280] ;  /* 0x0032800001027983 */ /* 0x000ee20000300800 */
        /* <DEDUP_REMOVED lines=43> */
[C---:B--2---:R-:W-:Y:S01]  /*6b0c0*/  HMMA.16816.F32 R16, R4.reuse, R16, R20 ;  /* 0x000000100410723c */ /* 0x044fe20000001814 */
[----:B------:R-:W2:Y:S11]  /*6b0d0*/  LDL.LU.64 R20, [R1+0x31e0] ;  /* 0x0031e00001147983 */ /* 0x000eb60000300a00 */
[----:B------:R-:W-:Y:S11]  /*6b0e0*/  @!UPT UIADD3 URZ, URZ, URZ, URZ ;  /* 0x0000003f3f3ff290 */ /* 0x000ff6000fffe03f */
[----:B------:R-:W-:Y:S01]  /*6b0f0*/  STL.64 [R1+0x160], R16 ;  /* 0x0001601001007387 */ /* 0x000fe20000100a00 */
[----:B------:R-:W-:Y:S02]  /*6b100*/  STL.64 [R1+0x168], R18 ;  /* 0x0001681201007387 */ /* 0x000fe40000100a00 */
[----:B------:R-:W0:Y:S02]  /*6b110*/  LDSM.16.MT88.4 R16, [R14+0x1c080] ;  /* 0x01c080000e10783b */ /* 0x000e240000004200 */
[----:B0-----:R-:W-:Y:S02]  /*6b120*/  STL.64 [R1+0x3028], R18 ;  /* 0x0030281201007387 */ /* 0x001fe40000100a00 */
[----:B------:R0:W-:Y:S02]  /*6b130*/  STL.64 [R1+0x3020], R16 ;  /* 0x0030201001007387 */ /* 0x0001e40000100a00 */
[----:B0-----:R-:W3:Y:S01]  /*6b140*/  LDL.LU R16, [R1+0x5a0] ;  /* 0x0005a00001107983 */ /* 0x001ee20000300800 */
        /* <DEDUP_REMOVED lines=42> */
[----:B0-----:R-:W2:Y:S01]  /*6b3f0*/  LDL.LU.64 R22, [R1+0x3150] ;  /* 0x0031500001167983 */ /* 0x001ea20000300a00 */
[----:B------:R-:W2:Y:S02]  /*6b400*/  LDL.LU.64 R20, [R1+0x3148] ;  /* 0x0031480001147983 */ /* 0x000ea40000300a00 */
[----:B---3--:R-:W-:Y:S02]  /*6b410*/  IMAD.MOV.U32 R18, RZ, RZ, R2 ;  /* 0x000000ffff127224 */ /* 0x008fe400078e0002 */
[----:B----4-:R-:W-:-:S07]  /*6b420*/  IMAD.MOV.U32 R19, RZ, RZ, R0 ;  /* 0x000000ffff137224 */ /* 0x010fce00078e0000 */
[C---:B------:R-:W-:Y:S08]  /*6b430*/  HMMA.16816.F32 R16, R4.reuse, R12, R16 ;  /* 0x0000000c0410723c */ /* 0x040ff00000001810 */
        /* <DEDUP_REMOVED lines=8> */
[----:B------:R-:W-:Y:S01]  /*6b4c0*/  STL.64 [R1+0xe0], R16 ;  /* 0x0000e01001007387 */ /* 0x000fe20000100a00 */
[----:B0-----:R-:W3:Y:S04]  /*6b4d0*/  LDL.64 R26, [R1+0x78] ;  /* 0x00007800011a7983 */ /* 0x001ee80000100a00 */
[----:B---3--:R0:W-:Y:S01]  /*6b4e0*/  STL.64 [R1+0x30e0], R26 ;  /* 0x0030e01a01007387 */ /* 0x0081e20000100a00 */
[----:B------:R-:W3:Y:S02]  /*6b4f0*/  LDL.LU R24, [R1+0x560] ;  /* 0x0005600001187983 */ /* 0x000ee40000300800 */
[----:B------:R-:W3:Y:S01]  /*6b500*/  LDL.LU R25, [R1+0x564] ;  /* 0x0005640001197983 */ /* 0x000ee20000300800 */
[----:B0-----:R-:W4:Y:S01]  /*6b510*/  LDL.LU R26, [R1+0x568] ;  /* 0x00056800011a7983 */ /* 0x001f220000300800 */
[----:B------:R-:W-:-:S02]  /*6b520*/  IMAD.MOV.U32 R27, RZ, RZ, R3 ;  /* 0x000000ffff1b7224 */ /* 0x000fc400078e0003 */
[----:B------:R-:W2:Y:S03]  /*6b530*/  LDL.LU R3, [R1+0x3130] ;  /* 0x0031300001037983 */ /* 0x000ea60000300800 */
[----:B----4-:R0:W-:Y:S01]  /*6b540*/  STL.64 [R1+0x30f0], R26 ;  /* 0x0030f01a01007387 */ /* 0x0101e20000100a00 */
[----:B---3--:R-:W-:Y:S03]  /*6b550*/  STL.64 [R1+0x30e8], R24 ;  /* 0x0030e81801007387 */ /* 0x008fe60000100a00 */
[----:B0-----:R-:W3:Y:S04]  /*6b560*/  LDL R26, [R1+0xa8] ;  /* 0x0000a800011a7983 */ /* 0x001ee80000100800 */
[----:B------:R-:W3:Y:S01]  /*6b570*/  LDL R27, [R1+0xac] ;  /* 0x0000ac00011b7983 */ /* 0x000ee20000100800 */
[----:B------:R-:W4:Y:S02]  /*6b580*/  LDL.LU R16, [R1+0x590] ;  /* 0x0005900001107983 */ /* 0x000f240000300800 */
[----:B------:R-:W-:-:S02]  /*6b590*/  IMAD.MOV.U32 R0, RZ, RZ, R18 ;  /* 0x000000ffff007224 */ /* 0x000fc400078e0012 */
[----:B------:R-:W4:Y:S02]  /*6b5a0*/  LDL.LU R17, [R1+0x594] ;  /* 0x0005940001117983 */ /* 0x000f240000300800 */
[----:B------:R-:W-:Y:S01]  /*6b5b0*/  IMAD.MOV.U32 R2, RZ, RZ, R19 ;  /* 0x000000ffff027224 */ /* 0x000fe200078e0013 */
[----:B------:R-:W4:Y:S01]  /*6b5c0*/  LDL.LU R18, [R1+0x598] ;  /* 0x0005980001127983 */ /* 0x000f220000300800 */
[----:B------:R-:W4:Y:S03]  /*6b5d0*/  LDL.LU R19, [R1+0x59c] ;  /* 0x00059c0001137983 */ /* 0x000f260000300800 */
[----:B---3--:R0:W-:Y:S04]  /*6b5e0*/  STL.64 [R1+0x3100], R26 ;  /* 0x0031001a01007387 */ /* 0x0081e80000100a00 */
[----:B0-----:R-:W3:Y:S04]  /*6b5f0*/  LDL.64 R26, [R1+0xb8] ;  /* 0x0000b800011a7983 */ /* 0x001ee80000100a00 */
[----:B---3--:R0:W-:Y:S01]  /*6b600*/  STL.64 [R1+0x3118], R26 ;  /* 0x0031181a01007387 */ /* 0x0081e20000100a00 */
[----:B------:R-:W3:Y:S02]  /*6b610*/  LDL.LU R24, [R1+0xd0] ;  /* 0x0000d00001187983 */ /* 0x000ee40000300800 */
[----:B------:R-:W3:Y:S01]  /*6b620*/  LDL.LU R25, [R1+0xd4] ;  /* 0x0000d40001197983 */ /* 0x000ee20000300800 */
[----:B0-----:R-:W3:Y:S01]  /*6b630*/  LDL.LU R26, [R1+0xd8] ;  /* 0x0000d800011a7983 */ /* 0x001ee20000300800 */
[----:B------:R-:W3:Y:S02]  /*6b640*/  LDL.LU R27, [R1+0xdc] ;  /* 0x0000dc00011b7983 */ /* 0x000ee40000300800 */
[----:B------:R-:W2:Y:S02]  /*6b650*/  LDL R13, [R1+0x9d0] ;  /* 0x0009d000010d7983 */ /* 0x000ea40000100800 */
[----:B------:R-:W-:Y:S01]  /*6b660*/  STL [R1+0x30fc], R15 ;  /* 0x0030fc0f01007387 */ /* 0x000fe20000100800 */
[----:B--2---:R0:W-:Y:S01]  /*6b670*/  STL [R1+0x30f8], R13 ;  /* 0x0030f80d01007387 */ /* 0x0041e20000100800 */
[----:B------:R-:W2:Y:S03]  /*6b680*/  LDL.LU R12, [R1+0x570] ;  /* 0x00057000010c7983 */ /* 0x000ea60000300800 */
        /* <DEDUP_REMOVED lines=8> */
[----:B------:R-:W-:Y:S01]  /*6b710*/  IMAD.MOV.U32 R15, RZ, RZ, R3 ;  /* 0x000000ffff0f7224 */ /* 0x000fe200078e0003 */
[----:B---3--:R-:W-:Y:S04]  /*6b720*/  HMMA.16816.F32 R4, R4, R8, R24 ;  /* 0x000000080404723c */ /* 0x008fe80000001818 */
[----:B--2---:R0:W-:Y:S01]  /*6b730*/  STL.64 [R1+0x3128], R14 ;  /* 0x0031280e01007387 */ /* 0x0041e20000100a00 */
[----:B------:R-:W-:Y:S03]  /*6b740*/  STL.64 [R1+0x3120], R12 ;  /* 0x0031200c01007387 */ /* 0x000fe60000100a00 */
[----:B0-----:R-:W4:Y:S01]  /*6b750*/  LDL.64 R14, [R1+0xc8] ;  /* 0x0000c800010e7983 */ /* 0x001f220000100a00 */
[----:B------:R-:W-:Y:S02]  /*6b760*/  STL [R1+0x28dc], R2 ;  /* 0x0028dc0201007387 */ /* 0x000fe40000100800 */
[----:B------:R-:W-:Y:S11]  /*6b770*/  STL [R1+0x28d8], R0 ;  /* 0x0028d80001007387 */ /* 0x000ff60000100800 */
[----:B------:R-:W-:Y:S01]  /*6b780*/  @!UPT UIADD3 URZ, URZ, URZ, URZ ;  /* 0x0000003f3f3ff290 */ /* 0x000fe2000fffe03f */
[----:B------:R0:W-:Y:S01]  /*6b790*/  STL.64 [R1+0xd0], R4 ;  /* 0x0000d00401007387 */ /* 0x0001e20000100a00 */
[----:B------:R-:W-:Y:S01]  /*6b7a0*/  STL [R1+0xd8], R6 ;  /* 0x0000d80601007387 */ /* 0x000fe20000100800 */
[----:B------:R-:W-:-:S03]  /*6b7b0*/  IMAD.MOV.U32 R3, RZ, RZ, R7 ;  /* 0x000000ffff037224 */ /* 0x000fc600078e0007 */
[----:B0-----:R-:W2:Y:S01]  /*6b7c0*/  LDL.LU R4, [R1+0x540] ;  /* 0x0005400001047983 */ /* 0x001ea20000300800 */
[----:B------:R-:W2:Y:S02]  /*6b7d0*/  LDL.LU R5, [R1+0x544] ;  /* 0x0005440001057983 */ /* 0x000ea40000300800 */
[----:B------:R0:W-:Y:S02]  /*6b7e0*/  STL.64 [R1+0x30c8], R10 ;  /* 0x0030c80a01007387 */ /* 0x0001e40000100a00 */
[----:B0-----:R-:W3:Y:S01]  /*6b7f0*/  LDL.64 R10, [R1+0x88] ;  /* 0x00008800010a7983 */ /* 0x001ee20000100a00 */
[----:B------:R-:W-:Y:S01]  /*6b800*/  STL [R1+0x28f0], R3 ;  /* 0x0028f00301007387 */ /* 0x000fe20000100800 */
[----:B----4-:R-:W-:Y:S07]  /*6b810*/  HMMA.16816.F32 R24, R20, R14, R16 ;  /* 0x0000000e1418723c */ /* 0x010fee0000001810 */
[----:B------:R-:W-:-:S02]  /*6b820*/  IMAD.MOV.U32 R17, RZ, RZ, R14 ;  /* 0x000000ffff117224 */ /* 0x000fc400078e000e */
[----:B------:R-:W-:Y:S02]  /*6b830*/  IMAD.MOV.U32 R16, RZ, RZ, R15 ;  /* 0x000000ffff107224 */ /* 0x000fe400078e000f */
[----:B------:R-:W4:Y:S01]  /*6b840*/  LDL.LU.64 R14, [R1+0x3128] ;  /* 0x00312800010e7983 */ /* 0x000f220000300a00 */
[----:B------:R-:W4:Y:S11]  /*6b850*/  LDL.LU.64 R12, [R1+0x3120] ;  /* 0x00312000010c7983 */ /* 0x000f360000300a00 */
[----:B------:R-:W-:Y:S01]  /*6b860*/  STL.64 [R1+0xf90], R24 ;  /* 0x000f901801007387 */ /* 0x000fe20000100a00 */
[----:B------:R0:W-:Y:S03]  /*6b870*/  STL.64 [R1+0xf98], R26 ;  /* 0x000f981a01007387 */ /* 0x0001e60000100a00 */
[----:B0-----:R-:W4:Y:S01]  /*6b880*/  LDL.LU.64 R26, [R1+0x3118] ;  /* 0x00311800011a7983 */ /* 0x001f220000300a00 */
[----:B------:R-:W-:-:S02]  /*6b890*/  IMAD.MOV.U32 R7, RZ, RZ, R28 ;  /* 0x000000ffff077224 */ /* 0x000fc400078e001c */
[----:B------:R-:W-:Y:S02]  /*6b8a0*/  IMAD.MOV.U32 R6, RZ, RZ, R29 ;  /* 0x000000ffff067224 */ /* 0x000fe400078e001d */
[----:B------:R-:W-:Y:S02]  /*6b8b0*/  IMAD.MOV.U32 R28, RZ, RZ, R24 ;  /* 0x000000ffff1c7224 */ /* 0x000fe400078e0018 */
[----:B------:R-:W-:-:S03]  /*6b8c0*/  IMAD.MOV.U32 R29, RZ, RZ, R25 ;  /* 0x000000ffff1d7224 */ /* 0x000fc600078e0019 */
[----:B------:R-:W-:Y:S02]  /*6b8d0*/  STL [R1+0x25f0], R28 ;  /* 0x0025f01c01007387 */ /* 0x000fe40000100800 */
[----:B------:R-:W-:Y:S01]  /*6b8e0*/  STL [R1+0x25ec], R29 ;  /* 0x0025ec1d01007387 */ /* 0x000fe20000100800 */
[C---:B----4-:R-:W-:Y:S01]  /*6b8f0*/  HMMA.16816.F32 R12, R20.reuse, R26, R12 ;  /* 0x0000001a140c723c */ /* 0x050fe2000000180c */
[----:B------:R-:W-:Y:S02]  /*6b900*/  IMAD.MOV.U32 R19, RZ, RZ, R26 ;  /* 0x000000ffff137224 */ /* 0x000fe400078e001a */
[----:B------:R-:W-:Y:S11]  /*6b910*/  IMAD.MOV.U32 R18, RZ, RZ, R27 ;  /* 0x000000ffff127224 */ /* 0x000ff600078e001b */
[----:B------:R-:W-:Y:S09]  /*6b920*/  @!UPT UIADD3 URZ, URZ, URZ, URZ ;  /* 0x0000003f3f3ff290 */ /* 0x000ff2000fffe03f */
[----:B------:R-:W-:Y:S01]  /*6b930*/  STL.64 [R1+0xf80], R12 ;  /* 0x000f800c01007387 */ /* 0x000fe20000100a00 */
[----:B------:R0:W-:Y:S03]  /*6b940*/  STL.64 [R1+0xf88], R14 ;  /* 0x000f880e01007387 */ /* 0x0001e60000100a00 */
[----:B0-----:R-:W4:Y:S01]  /*6b950*/  LDL.LU.64 R14, [R1+0x3110] ;  /* 0x00311000010e7983 */ /* 0x001f220000300a00 */
[----:B------:R-:W4:Y:S02]  /*6b960*/  LDL.LU.64 R12, [R1+0x3108] ;  /* 0x00310800010c7983 */ /* 0x000f240000300a00 */
[----:B------:R-:W4:Y:S02]  /*6b970*/  LDL.LU.64 R26, [R1+0x3100] ;  /* 0x00310000011a7983 */ /* 0x000f240000300a00 */
[----:B------:R0:W-:Y:S01]  /*6b980*/  STL.64 [R1+0x3060], R18 ;  /* 0x0030601201007387 */ /* 0x0001e20000100a00 */
[----:B------:R-:W-:Y:S04]  /*6b990*/  STL.64 [R1+0x3058], R16 ;  /* 0x0030581001007387 */ /* 0x000fe80000100a00 */
[----:B0-----:R-:W2:Y:S01]  /*6b9a0*/  LDL.64 R18, [R1+0x8] ;  /* 0x0000080001127983 */ /* 0x001ea20000100a00 */
[C---:B----4-:R-:W-:Y:S03]  /*6b9b0*/  HMMA.16816.F32 R24, R20.reuse, R26, R12 ;  /* 0x0000001a1418723c */ /* 0x050fe6000000180c */
[----:B--2---:R0:W-:Y:S04]  /*6b9c0*/  STL.64 [R1+0x3078], R18 ;  /* 0x0030781201007387 */ /* 0x0041e80000100a00 */
[----:B0-----:R-:W2:Y:S04]  /*6b9d0*/  LDL R18, [R1+0x98] ;  /* 0x0000980001127983 */ /* 0x001ea80000100800 */
[----:B------:R-:W2:Y:S01]  /*6b9e0*/  LDL R19, [R1+0x9c] ;  /* 0x00009c0001137983 */ /* 0x000ea20000100800 */
[----:B------:R-:W4:Y:S02]  /*6b9f0*/  LDL.LU R15, [R1+0x30fc] ;  /* 0x0030fc00010f7983 */ /* 0x000f240000300800 */
[----:B------:R-:W2:Y:S09]  /*6ba00*/  LDL.LU R13, [R1+0x30f8] ;  /* 0x0030f800010d7983 */ /* 0x000eb20000300800 */
[----:B------:R-:W-:Y:S01]  /*6ba10*/  STL.64 [R1+0xf70], R24 ;  /* 0x000f701801007387 */ /* 0x000fe20000100a00 */
[----:B------:R0:W-:Y:S04]  /*6ba20*/  STL.64 [R1+0xf78], R26 ;  /* 0x000f781a01007387 */ /* 0x0001e80000100a00 */
[----:B0-----:R-:W2:Y:S01]  /*6ba30*/  LDL.LU.64 R26, [R1+0x30f0] ;  /* 0x0030f000011a7983 */ /* 0x001ea20000300a00 */
[----:B------:R-:W2:Y:S02]  /*6ba40*/  LDL.LU.64 R24, [R1+0x30e8] ;  /* 0x0030e80001187983 */ /* 0x000ea40000300a00 */
[C---:B--2---:R-:W-:Y:S01]  /*6ba50*/  HMMA.16816.F32 R16, R20.reuse, R18, R24 ;  /* 0x000000121410723c */ /* 0x044fe20000001818 */
[----:B------:R-:W2:Y:S11]  /*6ba60*/  LDL.LU.64 R26, [R1+0x30e0] ;  /* 0x0030e000011a7983 */ /* 0x000eb60000300a00 */
[----:B------:R-:W-:Y:S11]  /*6ba70*/  @!UPT UIADD3 URZ, URZ, URZ, URZ ;  /* 0x0000003f3f3ff290 */ /* 0x000ff6000fffe03f */
[----:B------:R-:W-:Y:S01]  /*6ba80*/  STL.64 [R1+0xf60], R16 ;  /* 0x000f601001007387 */ /* 0x000fe20000100a00 */
[----:B------:R0:W-:Y:S03]  /*6ba90*/  STL.64 [R1+0xf68], R18 ;  /* 0x000f681201007387 */ /* 0x0001e60000100a00 */
[----:B0-----:R-:W2:Y:S04]  /*6baa0*/  LDL.64 R18, [R1+0x18] ;  /* 0x0000180001127983 */ /* 0x001ea80000100a00 */
[----:B--2---:R0:W-:Y:S01]  /*6bab0*/  STL.64 [R1+0x3080], R18 ;  /* 0x0030801201007387 */ /* 0x0041e20000100a00 */
[----:B------:R-:W3:Y:S02]  /*6bac0*/  LDL.LU R16, [R1+0x550] ;  /* 0x0005500001107983 */ /* 0x000ee40000300800 */
[----:B------:R-:W3:Y:S01]  /*6bad0*/  LDL.LU R17, [R1+0x554] ;  /* 0x0005540001117983 */ /* 0x000ee20000300800 */
[----:B0-----:R-:W3:Y:S01]  /*6bae0*/  LDL.LU R18, [R1+0x558] ;  /* 0x0005580001127983 */ /* 0x001ee20000300800 */
[----:B------:R-:W3:Y:S02]  /*6baf0*/  LDL.LU R19, [R1+0x55c] ;  /* 0x00055c0001137983 */ /* 0x000ee40000300800 */
[C---:B---3--:R-:W-:Y:S11]  /*6bb00*/  HMMA.16816.F32 R16, R20.reuse, R10, R16 ;  /* 0x0000000a1410723c */ /* 0x048ff60000001810 */
[----:B------:R-:W-:Y:S11]  /*6bb10*/  @!UPT UIADD3 URZ, URZ, URZ, URZ ;  /* 0x0000003f3f3ff290 */ /* 0x000ff6000fffe03f */
[----:B------:R-:W-:Y:S01]  /*6bb20*/  @!UPT UIADD3 URZ, URZ, URZ, URZ ;  /* 0x0000003f3f3ff290 */ /* 0x000fe2000fffe03f */
[----:B------:R-:W-:Y:S01]  /*6bb30*/  STL.64 [R1+0xdc0], R16 ;  /* 0x000dc01001007387 */ /* 0x000fe20000100a00 */
[----:B------:R0:W-:Y:S03]  /*6bb40*/  STL.64 [R1+0xdc8], R18 ;  /* 0x000dc81201007387 */ /* 0x0001e60000100a00 */
[----:B0-----:R-:W2:Y:S04]  /*6bb50*/  LDL R18, [R1+0x28] ;  /* 0x0000280001127983 */ /* 0x001ea80000100800 */
[----:B------:R-:W2:Y:S01]  /*6bb60*/  LDL R19, [R1+0x2c] ;  /* 0x00002c0001137983 */ /* 0x000ea20000100800 */
[----:B------:R-:W-:Y:S01]  /*6bb70*/  HMMA.16816.F32 R4, R20, R26, R4 ;  /* 0x0000001a1404723c */ /* 0x000fe20000001804 */
[----:B------:R-:W-:-:S02]  /*6bb80*/  IMAD.MOV.U32 R28, RZ, RZ, R26 ;  /* 0x000000ffff1c7224 */ /* 0x000fc400078e001a */
[----:B------:R-:W-:Y:S02]  /*6bb90*/  IMAD.MOV.U32 R3, RZ, RZ, R27 ;  /* 0x000000ffff037224 */ /* 0x000fe400078e001b */
[----:B------:R-:W-:Y:S02]  /*6bba0*/  IMAD.MOV.U32 R14, RZ, RZ, R10 ;  /* 0x000000ffff0e7224 */ /* 0x000fe400078e000a */
[----:B------:R-:W-:Y:S01]  /*6bbb0*/  IMAD.MOV.U32 R12, RZ, RZ, R11 ;  /* 0x000000ffff0c7224 */ /* 0x000fe200078e000b */
[----:B--2---:R-:W-:Y:S11]  /*6bbc0*/  STL.64 [R1+0x3098], R18 ;  /* 0x0030981201007387 */ /* 0x004ff60000100a00 */
[----:B------:R-:W-:Y:S04]  /*6bbd0*/  @!UPT UIADD3 URZ, URZ, URZ, URZ ;  /* 0x0000003f3f3ff290 */ /* 0x000fe8000fffe03f */
[----:B------:R-:W-:Y:S02]  /*6bbe0*/  STL.64 [R1+0xd90], R4 ;  /* 0x000d900401007387 */ /* 0x000fe40000100a00 */
[----:B------:R-:W-:Y:S02]  /*6bbf0*/  STL.64 [R1+0xd98], R6 ;  /* 0x000d980601007387 */ /* 0x000fe40000100a00 */
[----:B------:R-:W2:Y:S01]  /*6bc00*/  LDL.LU R24, [R1+0x8b0] ;  /* 0x0008b00001187983 */ /* 0x000ea20000300800 */
[----:B------:R-:W2:Y:S01]  /*6bc10*/  LDL.LU R25, [R1+0x8b4] ;  /* 0x0008b40001197983 */ /* 0x000ea20000300800 */
[----:B------:R-:W3:Y:S02]  /*6bc20*/  LDL.LU R26, [R1+0x8b8] ;  /* 0x0008b800011a7983 */ /* 0x000ee40000300800 */
[----:B------:R-:W3:Y:S02]  /*6bc30*/  LDL.LU R27, [R1+0x8bc] ;  /* 0x0008bc00011b7983 */ /* 0x000ee40000300800 */
[----:B------:R-:W2:Y:S01]  /*6bc40*/  LDL.LU R8, [R1+0x8d0] ;  /* 0x0008d00001087983 */ /* 0x000ea20000300800 */
[----:B------:R-:W2:Y:S01]  /*6bc50*/  LDL.LU R9, [R1+0x8d4] ;  /* 0x0008d40001097983 */ /* 0x000ea20000300800 */
[----:B------:R-:W2:Y:S02]  /*6bc60*/  LDL.LU R10, [R1+0x8d8] ;  /* 0x0008d800010a7983 */ /* 0x000ea40000300800 */
[----:B------:R-:W2:Y:S01]  /*6bc70*/  LDL.LU R11, [R1+0x8dc] ;  /* 0x0008dc00010b7983 */ /* 0x000ea20000300800 */
[----:B------:R-:W0:Y:S04]  /*6bc80*/  LDSM.16.MT88.4 R4, [R13+0x1c100] ;  /* 0x01c100000d04783b */ /* 0x000e280000004200 */
[----:B--2---:R-:W-:Y:S01]  /*6bc90*/  STL.64 [R1+0x30d8], R10 ;  /* 0x0030d80a01007387 */ /* 0x004fe20000100a00 */
[----:B------:R1:W-:Y:S03]  /*6bca0*/  STL.64 [R1+0x30d0], R8 ;  /* 0x0030d00801007387 */ /* 0x0003e60000100a00 */
[----:B-1----:R-:W2:Y:S01]  /*6bcb0*/  LDL.LU R8, [R1+0x8e0] ;  /* 0x0008e00001087983 */ /* 0x002ea20000300800 */
[----:B------:R-:W2:Y:S02]  /*6bcc0*/  LDL.LU R9, [R1+0x8e4] ;  /* 0x0008e40001097983 */ /* 0x000ea40000300800 */
[----:B------:R-:W2:Y:S02]  /*6bcd0*/  LDL.LU R10, [R1+0x8e8] ;  /* 0x0008e800010a7983 */ /* 0x000ea40000300800 */
[----:B------:R-:W2:Y:S01]  /*6bce0*/  LDL.LU R11, [R1+0x8ec] ;  /* 0x0008ec00010b7983 */ /* 0x000ea20000300800 */
[----:B---3--:R1:W-:Y:S01]  /*6bcf0*/  STL.64 [R1+0x30b0], R26 ;  /* 0x0030b01a01007387 */ /* 0x0083e20000100a00 */
[----:B------:R-:W-:Y:S03]  /*6bd00*/  STL.64 [R1+0x30a8], R24 ;  /* 0x0030a81801007387 */ /* 0x000fe60000100a00 */
[----:B-1----:R-:W3:Y:S04]  /*6bd10*/  LDL.64 R26, [R1+0x48] ;  /* 0x00004800011a7983 */ /* 0x002ee80000100a00 */
[----:B---3--:R1:W-:Y:S01]  /*6bd20*/  STL.64 [R1+0x30c0], R26 ;  /* 0x0030c01a01007387 */ /* 0x0083e20000100a00 */
[----:B------:R-:W3:Y:S03]  /*6bd30*/  LDL.64 R18, [R1+0x38] ;  /* 0x0000380001127983 */ /* 0x000ee60000100a00 */
[----:B-1----:R-:W2:Y:S04]  /*6bd40*/  LDL.64 R26, [R1+0x58] ;  /* 0x00005800011a7983 */ /* 0x002ea80000100a00 */
[----:B---3--:R1:W-:Y:S01]  /*6bd50*/  STL.64 [R1+0x30b8], R18 ;  /* 0x0030b81201007387 */ /* 0x0083e20000100a00 */
[----:B------:R-:W3:Y:S02]  /*6bd60*/  LDL.LU R16, [R1+0x8c0] ;  /* 0x0008c00001107983 */ /* 0x000ee40000300800 */
[----:B------:R-:W3:Y:S01]  /*6bd70*/  LDL.LU R17, [R1+0x8c4] ;  /* 0x0008c40001117983 */ /* 0x000ee20000300800 */
[----:B-1----:R-:W3:Y:S01]  /*6bd80*/  LDL.LU R18, [R1+0x8c8] ;  /* 0x0008c80001127983 */ /* 0x002ee20000300800 */
[----:B------:R-:W3:Y:S02]  /*6bd90*/  LDL.LU R19, [R1+0x8cc] ;  /* 0x0008cc0001137983 */ /* 0x000ee40000300800 */
[----:B----4-:R-:W-:Y:S02]  /*6bda0*/  STL.64 [R1+0x3070], R14 ;  /* 0x0030700e01007387 */ /* 0x010fe40000100a00 */
[----:B------:R1:W-:Y:S02]  /*6bdb0*/  STL.64 [R1+0x3068], R12 ;  /* 0x0030680c01007387 */ /* 0x0003e40000100a00 */
[----:B-1----:R-:W4:Y:S01]  /*6bdc0*/  LDL.LU R12, [R1+0x880] ;  /* 0x00088000010c7983 */ /* 0x002f220000300800 */
[----:B------:R-:W4:Y:S02]  /*6bdd0*/  LDL.LU R13, [R1+0x884] ;  /* 0x00088400010d7983 */ /* 0x000f240000300800 */
[----:B------:R-:W2:Y:S02]  /*6bde0*/  LDL.LU R14, [R1+0x888] ;  /* 0x00088800010e7983 */ /* 0x000ea40000300800 */
[----:B------:R-:W2:Y:S02]  /*6bdf0*/  LDL.LU R15, [R1+0x88c] ;  /* 0x00088c00010f7983 */ /* 0x000ea40000300800 */
[----:B--2---:R-:W-:Y:S01]  /*6be00*/  STL.64 [R1+0x3090], R14 ;  /* 0x0030900e01007387 */ /* 0x004fe20000100a00 */
[----:B----4-:R1:W-:Y:S03]  /*6be10*/  STL.64 [R1+0x3088], R12 ;  /* 0x0030880c01007387 */ /* 0x0103e60000100a00 */
[----:B-1----:R-:W2:Y:S01]  /*6be20*/  LDL.LU R12, [R1+0x8a0] ;  /* 0x0008a000010c7983 */ /* 0x002ea20000300800 */
[----:B------:R-:W2:Y:S02]  /*6be30*/  LDL.LU R13, [R1+0x8a4] ;  /* 0x0008a400010d7983 */ /* 0x000ea40000300800 */
[----:B------:R-:W2:Y:S02]  /*6be40*/  LDL.LU R14, [R1+0x8a8] ;  /* 0x0008a800010e7983 */ /* 0x000ea40000300800 */
[----:B------:R-:W2:Y:S01]  /*6be50*/  LDL.LU R15, [R1+0x8ac] ;  /* 0x0008ac00010f7983 */ /* 0x000ea20000300800 */
[----:B0-----:R0:W-:Y:S01]  /*6be60*/  STL.64 [R1+0x2ee8], R6 ;  /* 0x002ee80601007387 */ /* 0x0011e20000100a00 */
[----:B------:R-:W-:Y:S03]  /*6be70*/  STL.64 [R1+0x2ee0], R4 ;  /* 0x002ee00401007387 */ /* 0x000fe60000100a00 */
[----:B0-----:R-:W4:Y:S04]  /*6be80*/  LDL R6, [R1+0x68] ;  /* 0x0000680001067983 */ /* 0x001f280000100800 */
[----:B------:R-:W4:Y:S02]  /*6be90*/  LDL R7, [R1+0x6c] ;  /* 0x00006c0001077983 */ /* 0x000f240000100800 */
[C---:B----4-:R-:W-:Y:S11]  /*6bea0*/  HMMA.16816.F32 R8, R20.reuse, R6, R8 ;  /* 0x000000061408723c */ /* 0x050ff60000001808 */
[----:B------:R-:W-:Y:S11]  /*6beb0*/  @!UPT UIADD3 URZ, URZ, URZ, URZ ;  /* 0x0000003f3f3ff290 */ /* 0x000ff6000fffe03f */
[----:B------:R-:W-:Y:S01]  /*6bec0*/  @!UPT UIADD3 URZ, URZ, URZ, URZ ;  /* 0x0000003f3f3ff290 */ /* 0x000fe2000fffe03f */
[----:B------:R-:W-:Y:S01]  /*6bed0*/  STL.64 [R1+0xdb0], R8 ;  /* 0x000db00801007387 */ /* 0x000fe20000100a00 */
[----:B------:R0:W-:Y:S03]  /*6bee0*/  STL.64 [R1+0xdb8], R10 ;  /* 0x000db80a01007387 */ /* 0x0001e60000100a00 */
[----:B0-----:R-:W4:Y:S01]  /*6bef0*/  LDL.LU.64 R10, [R1+0x30d8] ;  /* 0x0030d800010a7983 */ /* 0x001f220000300a00 */
[----:B------:R-:W4:Y:S02]  /*6bf00*/  LDL.LU.64 R8, [R1+0x30d0] ;  /* 0x0030d00001087983 */ /* 0x000f240000300a00 */
[----:B------:R0:W-:Y:S02]  /*6bf10*/  STL [R1+0x2f94], R6 ;  /* 0x002f940601007387 */ /* 0x0001e40000100800 */
[----:B------:R1:W-:Y:S01]  /*6bf20*/  STL [R1+0x2f90], R7 ;  /* 0x002f900701007387 */ /* 0x0003e20000100800 */
[----:B------:R-:W2:Y:S01]  /*6bf30*/  LDL.LU R4, [R1+0x890] ;  /* 0x0008900001047983 */ /* 0x000ea20000300800 */
[----:B------:R-:W2:Y:S03]  /*6bf40*/  LDL.LU R5, [R1+0x894] ;  /* 0x0008940001057983 */ /* 0x000ea60000300800 */
[----:B0-----:R-:W2:Y:S01]  /*6bf50*/  LDL.LU R6, [R1+0x898] ;  /* 0x0008980001067983 */ /* 0x001ea20000300800 */
[----:B-1----:R-:W2:Y:S01]  /*6bf60*/  LDL.LU R7, [R1+0x89c] ;  /* 0x00089c0001077983 */ /* 0x002ea20000300800 */
        /* <DEDUP_REMOVED lines=36> */
[----:B------:R-:W-:Y:S11]  /*6c1b0*/  IMAD.MOV.U32 R29, RZ, RZ, R19 ;  /* 0x000000ffff1d7224 */ /* 0x000ff600078e0013 */
[----:B------:R-:W-:Y:S11]  /*6c1c0*/  @!UPT UIADD3 URZ, URZ, URZ, URZ ;  /* 0x0000003f3f3ff290 */ /* 0x000ff6000fffe03f */
[----:B------:R-:W-:Y:S01]  /*6c1d0*/  STL.64 [R1+0xba0], R4 ;  /* 0x000ba00401007387 */ /* 0x000fe20000100a00 */
[----:B------:R0:W-:Y:S02]  /*6c1e0*/  STL.64 [R1+0xba8], R6 ;  /* 0x000ba80601007387 */ /* 0x0001e40000100a00 */
        /* <DEDUP_REMOVED lines=11> */
[----:B------:R-:W2:Y:S01]  /*6c2a0*/  LDL.LU.64 R16, [R1+0x3058] ;  /* 0x0030580001107983 */ /* 0x000ea20000300a00 */
[----:B----4-:R-:W-:Y:S01]  /*6c2b0*/  STL.64 [R1+0x3040], R10 ;  /* 0x0030400a01007387 */ /* 0x010fe20000100a00 */
[----:B------:R0:W-:Y:S03]  /*6c2c0*/  STL.64 [R1+0x3038], R8 ;  /* 0x0030380801007387 */ /* 0x0001e60000100a00 */
[----:B0-----:R-:W3:Y:S01]  /*6c2d0*/  LDL.LU R8, [R1+0x870] ;  /* 0x0008700001087983 */ /* 0x001ee20000300800 */
[----:B------:R-:W3:Y:S02]  /*6c2e0*/  LDL.LU R9, [R1+0x874] ;  /* 0x0008740001097983 */ /* 0x000ee40000300800 */
[----:B------:R-:W3:Y:S02]  /*6c2f0*/  LDL.LU R10, [R1+0x878] ;  /* 0x00087800010a7983 */ /* 0x000ee40000300800 */
[----:B------:R-:W3:Y:S01]  /*6c300*/  LDL.LU R11, [R1+0x87c] ;  /* 0x00087c00010b7983 */ /* 0x000ee20000300800 */
[----:B------:R0:W-:Y:S01]  /*6c310*/  STL.64 [R1+0x2fe8], R6 ;  /* 0x002fe80601007387 */ /* 0x0001e20000100a00 */
[----:B------:R-:W4:Y:S01]  /*6c320*/  LDL.LU R4, [R1+0x500] ;  /* 0x0005000001047983 */ /* 0x000f220000300800 */
[----:B---3--:R-:W-:Y:S11]  /*6c330*/  HMMA.16816.F32 R8, R20, R26, R8 ;  /* 0x0000001a1408723c */ /* 0x008ff60000001808 */
[----:B------:R-:W-:Y:S11]  /*6c340*/  @!UPT UIADD3 URZ, URZ, URZ, URZ ;  /* 0x0000003f3f3ff290 */ /* 0x000ff6000fffe03f */
[----:B------:R-:W-:Y:S01]  /*6c350*/  @!UPT UIADD3 URZ, URZ, URZ, URZ ;  /* 0x0000003f3f3ff290 */ /* 0x000fe2000fffe03f */
[----:B------:R1:W-:Y:S01]  /*6c360*/  STL.64 [R1+0x990], R8 ;  /* 0x0009900801007387 */ /* 0x0003e20000100a00 */
[----:B------:R3:W-:Y:S02]  /*6c370*/  STL.64 [R1+0x998], R10 ;  /* 0x0009980a01007387 */ /* 0x0007e40000100a00 */
[----:B------:R-:W4:Y:S02]  /*6c380*/  LDL.LU R5, [R1+0x504] ;  /* 0x0005040001057983 */ /* 0x000f240000300800 */
[----:B0-----:R-:W2:Y:S01]  /*6c390*/  LDL.LU R6, [R1+0x508] ;  /* 0x0005080001067983 */ /* 0x001ea20000300800 */
[----:B------:R-:W2:Y:S04]  /*6c3a0*/  LDL.LU R7, [R1+0x50c] ;  /* 0x00050c0001077983 */ /* 0x000ea80000300800 */
[----:B--2---:R0:W-:Y:S01]  /*6c3b0*/  STL.64 [R1+0x2ff8], R6 ;  /* 0x002ff80601007387 */ /* 0x0041e20000100a00 */
[----:B----4-:R-:W-:Y:S02]  /*6c3c0*/  STL.64 [R1+0x2ff0], R4 ;  /* 0x002ff00401007387 */ /* 0x010fe40000100a00 */
[----:B-1----:R-:W2:Y:S02]  /*6c3d0*/  LDL.LU R8, [R1+0x860] ;  /* 0x0008600001087983 */ /* 0x002ea40000300800 */
[----:B------:R-:W2:Y:S01]  /*6c3e0*/  LDL.LU R9, [R1+0x864] ;  /* 0x0008640001097983 */ /* 0x000ea20000300800 */
[----:B---3--:R-:W2:Y:S01]  /*6c3f0*/  LDL.LU R10, [R1+0x868] ;  /* 0x00086800010a7983 */ /* 0x008ea20000300800 */
[----:B------:R-:W2:Y:S02]  /*6c400*/  LDL.LU R11, [R1+0x86c] ;  /* 0x00086c00010b7983 */ /* 0x000ea40000300800 */
[----:B0-----:R-:W-:-:S02]  /*6c410*/  IMAD.MOV.U32 R6, RZ, RZ, R19 ;  /* 0x000000ffff067224 */ /* 0x001fc400078e0013 */
[----:B------:R-:W-:-:S05]  /*6c420*/  IMAD.MOV.U32 R7, RZ, RZ, R18 ;  /* 0x000000ffff077224 */ /* 0x000fca00078e0012 */
[----:B------:R-:W-:Y:S01]  /*6c430*/  STL.64 [R1+0x3008], R6 ;  /* 0x0030080601007387 */ /* 0x000fe20000100a00 */
[----:B------:R-:W-:Y:S02]  /*6c440*/  STL.64 [R1+0x2f08], R26 ;  /* 0x002f081a01007387 */ /* 0x000fe40000100a00 */
[----:B------:R0:W-:Y:S02]  /*6c450*/  STL.64 [R1+0x2fa0], R24 ;  /* 0x002fa01801007387 */ /* 0x0001e40000100a00 */
[----:B0-----:R-:W3:Y:S01]  /*6c460*/  LDL.LU R24, [R1+0x4d0] ;  /* 0x0004d00001187983 */ /* 0x001ee20000300800 */
[----:B------:R-:W3:Y:S02]  /*6c470*/  LDL.LU R25, [R1+0x4d4] ;  /* 0x0004d40001197983 */ /* 0x000ee40000300800 */
[----:B------:R-:W4:Y:S02]  /*6c480*/  LDL.LU R26, [R1+0x4d8] ;  /* 0x0004d800011a7983 */ /* 0x000f240000300800 */
[----:B------:R-:W-:-:S02]  /*6c490*/  IMAD.MOV.U32 R27, RZ, RZ, R15 ;  /* 0x000000ffff1b7224 */ /* 0x000fc400078e000f */
[----:B------:R-:W-:Y:S01]  /*6c4a0*/  IMAD.MOV.U32 R7, RZ, RZ, R16 ;  /* 0x000000ffff077224 */ /* 0x000fe200078e0010 */
[----:B------:R-:W2:Y:S01]  /*6c4b0*/  LDL.LU R15, [R1+0x3054] ;  /* 0x00305400010f7983 */ /* 0x000ea20000300800 */
[----:B------:R-:W-:Y:S02]  /*6c4c0*/  IMAD.MOV.U32 R6, RZ, RZ, R17 ;  /* 0x000000ffff067224 */ /* 0x000fe400078e0011 */
[----:B------:R-:W2:Y:S02]  /*6c4d0*/  LDL.LU R16, [R1+0x530] ;  /* 0x0005300001107983 */ /* 0x000ea40000300800 */
[----:B------:R-:W2:Y:S01]  /*6c4e0*/  LDL.LU R17, [R1+0x534] ;  /* 0x0005340001117983 */ /* 0x000ea20000300800 */
[----:B------:R-:W2:Y:S01]  /*6c4f0*/  LDL.LU R18, [R1+0x538] ;  /* 0x0005380001127983 */ /* 0x000ea20000300800 */
[----:B------:R-:W2:Y:S03]  /*6c500*/  LDL.LU R19, [R1+0x53c] ;  /* 0x00053c0001137983 */ /* 0x000ea60000300800 */
[----:B----4-:R0:W-:Y:S01]  /*6c510*/  STL.64 [R1+0x2fb0], R26 ;  /* 0x002fb01a01007387 */ /* 0x0101e20000100a00 */
[----:B---3--:R-:W-:Y:S02]  /*6c520*/  STL.64 [R1+0x2fa8], R24 ;  /* 0x002fa81801007387 */ /* 0x008fe40000100a00 */
[----:B0-----:R-:W-:-:S02]  /*6c530*/  IMAD.MOV.U32 R26, RZ, RZ, R14 ;  /* 0x000000ffff1a7224 */ /* 0x001fc400078e000e */
[----:B------:R-:W-:Y:S01]  /*6c540*/  IMAD.MOV.U32 R27, RZ, RZ, R12 ;  /* 0x000000ffff1b7224 */ /* 0x000fe200078e000c */
[----:B------:R-:W3:Y:S04]  /*6c550*/  LDL.LU R14, [R1+0x3050] ;  /* 0x00305000010e7983 */ /* 0x000ee80000300800 */
[----:B------:R0:W-:Y:S04]  /*6c560*/  STL.64 [R1+0x2fc8], R26 ;  /* 0x002fc81a01007387 */ /* 0x0001e80000100a00 */
[----:B0-----:R-:W4:Y:S04]  /*6c570*/  LDL.64 R26, [R1+0x98] ;  /* 0x00009800011a7983 */ /* 0x001f280000100a00 */
[----:B----4-:R0:W-:Y:S04]  /*6c580*/  STL.64 [R1+0x2fe0], R26 ;  /* 0x002fe01a01007387 */ /* 0x0101e80000100a00 */
[----:B0-----:R-:W4:Y:S04]  /*6c590*/  LDL.64 R26, [R1+0xa8] ;  /* 0x0000a800011a7983 */ /* 0x001f280000100a00 */
[----:B----4-:R3:W-:Y:S01]  /*6c5a0*/  STL.64 [R1+0x3000], R26 ;  /* 0x0030001a01007387 */ /* 0x0107e20000100a00 */
[----:B------:R-:W4:Y:S02]  /*6c5b0*/  LDL.LU R24, [R1+0x510] ;  /* 0x0005100001187983 */ /* 0x000f240000300800 */
[----:B------:R-:W4:Y:S02]  /*6c5c0*/  LDL.LU R25, [R1+0x514] ;  /* 0x0005140001197983 */ /* 0x000f240000300800 */
[----:B---3--:R-:W-:-:S02]  /*6c5d0*/  IMAD.MOV.U32 R26, RZ, RZ, R14 ;  /* 0x000000ffff1a7224 */ /* 0x008fc400078e000e */
[----:B--2---:R-:W-:Y:S01]  /*6c5e0*/  IMAD.MOV.U32 R27, RZ, RZ, R15 ;  /* 0x000000ffff1b7224 */ /* 0x004fe200078e000f */
[----:B------:R-:W2:Y:S01]  /*6c5f0*/  LDL.LU R14, [R1+0x304c] ;  /* 0x00304c00010e7983 */ /* 0x000ea20000300800 */
[----:B------:R-:W2:Y:S03]  /*6c600*/  LDL.LU R15, [R1+0x3048] ;  /* 0x00304800010f7983 */ /* 0x000ea60000300800 */
[----:B------:R-:W-:Y:S01]  /*6c610*/  STL.64 [R1+0x3018], R26 ;  /* 0x0030181a01007387 */ /* 0x000fe20000100a00 */
[----:B--2---:R-:W-:Y:S03]  /*6c620*/  HMMA.16816.F32 R8, R20, R14, R8 ;  /* 0x0000000e1408723c */ /* 0x004fe60000001808 */
[----:B----4-:R0:W-:Y:S04]  /*6c630*/  STL.64 [R1+0x3010], R24 ;  /* 0x0030101801007387 */ /* 0x0101e80000100a00 */
[----:B0-----:R-:W2:Y:S01]  /*6c640*/  LDL.LU R24, [R1+0x520] ;  /* 0x0005200001187983 */ /* 0x001ea20000300800 */
[----:B------:R-:W2:Y:S02]  /*6c650*/  LDL.LU R25, [R1+0x524] ;  /* 0x0005240001197983 */ /* 0x000ea40000300800 */
[----:B------:R-:W2:Y:S02]  /*6c660*/  LDL.LU R26, [R1+0x528] ;  /* 0x00052800011a7983 */ /* 0x000ea40000300800 */
[----:B------:R-:W2:Y:S11]  /*6c670*/  LDL.LU R27, [R1+0x52c] ;  /* 0x00052c00011b7983 */ /* 0x000eb60000300800 */
[----:B------:R-:W-:Y:S01]  /*6c680*/  STL.64 [R1+0x980], R8 ;  /* 0x0009800801007387 */ /* 0x000fe20000100a00 */
[----:B------:R0:W-:Y:S03]  /*6c690*/  STL.64 [R1+0x988], R10 ;  /* 0x0009880a01007387 */ /* 0x0001e60000100a00 */
[----:B0-----:R-:W3:Y:S01]  /*6c6a0*/  LDL.LU.64 R10, [R1+0x3040] ;  /* 0x00304000010a7983 */ /* 0x001ee20000300a00 */
[----:B------:R-:W4:Y:S02]  /*6c6b0*/  LDL.LU.64 R8, [R1+0x3038] ;  /* 0x0030380001087983 */ /* 0x000f240000300a00 */
[----:B------:R-:W-:Y:S02]  /*6c6c0*/  STL.64 [R1+0x2fc0], R14 ;  /* 0x002fc00e01007387 */ /* 0x000fe40000100a00 */
[----:B------:R0:W-:Y:S01]  /*6c6d0*/  STL [R1+0x2fb8], R13 ;  /* 0x002fb80d01007387 */ /* 0x0001e20000100800 */
[----:B------:R-:W2:Y:S04]  /*6c6e0*/  LDL.LU R12, [R1+0x4e0] ;  /* 0x0004e000010c7983 */ /* 0x000ea80000300800 */
[----:B0-----:R-:W2:Y:S01]  /*6c6f0*/  LDL.LU R13, [R1+0x4e4] ;  /* 0x0004e400010d7983 */ /* 0x001ea20000300800 */
[----:B---3--:R-:W-:-:S02]  /*6c700*/  IMAD.MOV.U32 R14, RZ, RZ, R10 ;  /* 0x000000ffff0e7224 */ /* 0x008fc400078e000a */
[----:B------:R-:W-:Y:S01]  /*6c710*/  IMAD.MOV.U32 R15, RZ, RZ, R11 ;  /* 0x000000ffff0f7224 */ /* 0x000fe200078e000b */
[----:B------:R-:W3:Y:S01]  /*6c720*/  LDL.LU R10, [R1+0x3034] ;  /* 0x00303400010a7983 */ /* 0x000ee20000300800 */
[----:B------:R-:W3:Y:S03]  /*6c730*/  LDL.LU R11, [R1+0x3030] ;  /* 0x00303000010b7983 */ /* 0x000ee60000300800 */
[----:B------:R-:W-:Y:S04]  /*6c740*/  STL.64 [R1+0x2fd8], R14 ;  /* 0x002fd80e01007387 */ /* 0x000fe80000100a00 */
[----:B--2---:R0:W-:Y:S04]  /*6c750*/  STL.64 [R1+0x2fd0], R12 ;  /* 0x002fd00c01007387 */ /* 0x0041e80000100a00 */
[----:B0-----:R-:W2:Y:S01]  /*6c760*/  LDL.LU R12, [R1+0x4f0] ;  /* 0x0004f000010c7983 */ /* 0x001ea20000300800 */
[----:B------:R-:W2:Y:S02]  /*6c770*/  LDL.LU R13, [R1+0x4f4] ;  /* 0x0004f400010d7983 */ /* 0x000ea40000300800 */
[----:B------:R-:W2:Y:S02]  /*6c780*/  LDL.LU R14, [R1+0x4f8] ;  /* 0x0004f800010e7983 */ /* 0x000ea40000300800 */
[----:B------:R-:W2:Y:S01]  /*6c790*/  LDL.LU R15, [R1+0x4fc] ;  /* 0x0004fc00010f7983 */ /* 0x000ea20000300800 */
[----:B---3--:R-:W-:Y:S01]  /*6c7a0*/  HMMA.16816.F32 R20, R20, R10, R16 ;  /* 0x0000000a1414723c */ /* 0x008fe20000001810 */
[----:B------:R-:W3:Y:S01]  /*6c7b0*/  LDL.LU.64 R18, [R1+0x3028] ;  /* 0x0030280001127983 */ /* 0x000ee20000300a00 */
[----:B------:R-:W3:Y:S11]  /*6c7c0*/  LDL.LU.64 R16, [R1+0x3020] ;  /* 0x0030200001107983 */ /* 0x000ef60000300a00 */
[----:B------:R-:W-:Y:S10]  /*6c7d0*/  @!UPT UIADD3 URZ, URZ, URZ, URZ ;  /* 0x0000003f3f3ff290 */ /* 0x000ff4000fffe03f */
[----:B------:R-:W-:Y:S01]  /*6c7e0*/  STL.64 [R1+0x540], R20 ;  /* 0x0005401401007387 */ /* 0x000fe20000100a00 */
[----:B------:R-:W-:Y:S02]  /*6c7f0*/  STL.64 [R1+0x548], R22 ;  /* 0x0005481601007387 */ /* 0x000fe40000100a00 */
[----:B------:R-:W-:Y:S01]  /*6c800*/  STL.64 [R1+0x2ef0], R10 ;  /* 0x002ef00a01007387 */ /* 0x000fe20000100a00 */
        /* <DEDUP_REMOVED lines=14> */
[----:B------:R-:W-:Y:S02]  /*6c8f0*/  IMAD.MOV.U32 R23, RZ, RZ, R3 ;  /* 0x000000ffff177224 */ /* 0x000fe400078e0003 */
        /* <DEDUP_REMOVED lines=8> */
[----:B------:R-:W3:Y:S02]  /*6c980*/  LDL.LU.64 R26, [R1+0x2fe0] ;  /* 0x002fe000011a7983 */ /* 0x000ee40000300a00 */
[----:B------:R-:W-:Y:S01]  /*6c990*/  IMAD.MOV.U32 R22, RZ, RZ, R28 ;  /* 0x000000ffff167224 */ /* 0x000fe200078e001c */
        /* <DEDUP_REMOVED lines=10> */
[----:B------:R-:W3:Y:S01]  /*6ca40*/  LDL.LU.64 R14, [R1+0x2fc0] ;  /* 0x002fc000010e7983 */ /* 0x000ee20000300a00 */
[----:B------:R-:W2:Y:S11]  /*6ca50*/  LDL.LU R13, [R1+0x2fb8] ;  /* 0x002fb800010d7983 */ /* 0x000eb60000300800 */
[----:B------:R-:W-:Y:S10]  /*6ca60*/  @!UPT UIADD3 URZ, URZ, URZ, URZ ;  /* 0x0000003f3f3ff290 */ /* 0x000ff4000fffe03f */
[----:B------:R-:W-:Y:S01]  /*6ca70*/  STL.64 [R1+0xd70], R24 ;  /* 0x000d701801007387 */ /* 0x000fe20000100a00 */
[----:B------:R0:W-:Y:S03]  /*6ca80*/  STL.64 [R1+0xd78], R26 ;  /* 0x000d781a01007387 */ /* 0x0001e60000100a00 */
[----:B0-----:R-:W2:Y:S01]  /*6ca90*/  LDL.LU.64 R26, [R1+0x2fb0] ;  /* 0x002fb000011a7983 */ /* 0x001ea20000300a00 */
[----:B------:R-:W2:Y:S02]  /*6caa0*/  LDL.LU.64 R24, [R1+0x2fa8] ;  /* 0x002fa80001187983 */ /* 0x000ea40000300a00 */
[----:B--2---:R-:W-:Y:S01]  /*6cab0*/  HMMA.16816.F32 R20, R16, R22, R24 ;  /* 0x000000161014723c */ /* 0x004fe20000001818 */
[----:B------:R-:W2:Y:S11]  /*6cac0*/  LDL.LU.64 R24, [R1+0x2fa0] ;  /* 0x002fa00001187983 */ /* 0x000eb60000300a00 */
[----:B------:R-:W-:Y:S11]  /*6cad0*/  @!UPT UIADD3 URZ, URZ, URZ, URZ ;  /* 0x0000003f3f3ff290 */ /* 0x000ff6000fffe03f */
[----:B------:R-:W-:Y:S01]  /*6cae0*/  STL.64 [R1+0xd30], R20 ;  /* 0x000d301401007387 */ /* 0x000fe20000100a00 */
[----:B------:R-:W-:Y:S02]  /*6caf0*/  STL.64 [R1+0xd38], R22 ;  /* 0x000d381601007387 */ /* 0x000fe40000100a00 */
[----:B------:R-:W0:Y:S04]  /*6cb00*/  LDSM.16.MT88.4 R20, [R13+0x1c180] ;  /* 0x01c180000d14783b */ /* 0x000e280000004200 */
[----:B---3--:R-:W-:Y:S01]  /*6cb10*/  STL.64 [R1+0x2f00], R14 ;  /* 0x002f000e01007387 */ /* 0x008fe20000100a00 */
[----:B------:R-:W-:Y:S04]  /*6cb20*/  STL [R1+0x2ef8], R13 ;  /* 0x002ef80d01007387 */ /* 0x000fe80000100800 */
[----:B0-----:R-:W-:Y:S01]  /*6cb30*/  STL.64 [R1+0x2de0], R22 ;  /* 0x002de01601007387 */ /* 0x001fe20000100a00 */
[----:B------:R0:W-:Y:S03]  /*6cb40*/  STL.64 [R1+0x2dd8], R20 ;  /* 0x002dd81401007387 */ /* 0x0001e60000100a00 */
[----:B0-----:R-:W3:Y:S01]  /*6cb50*/  LDL.LU R20, [R1+0x460] ;  /* 0x0004600001147983 */ /* 0x001ee20000300800 */
[----:B------:R-:W3:Y:S02]  /*6cb60*/  LDL.LU R21, [R1+0x464] ;  /* 0x0004640001157983 */ /* 0x000ee40000300800 */
[----:B------:R-:W2:Y:S02]  /*6cb70*/  LDL.LU R22, [R1+0x468] ;  /* 0x0004680001167983 */ /* 0x000ea40000300800 */
[----:B------:R-:W2:Y:S01]  /*6cb80*/  LDL.LU R23, [R1+0x46c] ;  /* 0x00046c0001177983 */ /* 0x000ea20000300800 */
[----:B------:R-:W2:Y:S01]  /*6cb90*/  LDL.LU R12, [R1+0x7e0] ;  /* 0x0007e000010c7983 */ /* 0x000ea20000300800 */
[----:B------:R-:W2:Y:S02]  /*6cba0*/  LDL.LU R13, [R1+0x7e4] ;  /* 0x0007e400010d7983 */ /* 0x000ea40000300800 */
[----:B------:R-:W2:Y:S02]  /*6cbb0*/  LDL.LU R14, [R1+0x7e8] ;  /* 0x0007e800010e7983 */ /* 0x000ea40000300800 */
[----:B------:R-:W2:Y:S02]  /*6cbc0*/  LDL.LU R15, [R1+0x7ec] ;  /* 0x0007ec00010f7983 */ /* 0x000ea40000300800 */
[----:B----4-:R-:W-:-:S02]  /*6cbd0*/  IMAD.MOV.U32 R26, RZ, RZ, R9 ;  /* 0x000000ffff1a7224 */ /* 0x010fc400078e0009 */
[----:B------:R-:W-:Y:S01]  /*6cbe0*/  IMAD.MOV.U32 R27, RZ, RZ, R6 ;  /* 0x000000ffff1b7224 */ /* 0x000fe200078e0006 */
[----:B--2---:R-:W-:Y:S01]  /*6cbf0*/  STL.64 [R1+0x2f18], R14 ;  /* 0x002f180e01007387 */ /* 0x004fe20000100a00 */
[----:B------:R0:W-:Y:S02]  /*6cc00*/  STL.64 [R1+0x2f10], R12 ;  /* 0x002f100c01007387 */ /* 0x0001e40000100a00 */
        /* <DEDUP_REMOVED lines=8> */
[----:B------:R-:W-:Y:S01]  /*6cc90*/  IMAD.MOV.U32 R27, RZ, RZ, R29 ;  /* 0x000000ffff1b7224 */ /* 0x000fe200078e001d */
[----:B--2---:R-:W-:Y:S01]  /*6cca0*/  STL.64 [R1+0x2f30], R14 ;  /* 0x002f300e01007387 */ /* 0x004fe20000100a00 */
[----:B------:R-:W-:Y:S02]  /*6ccb0*/  STL.64 [R1+0x2f28], R12 ;  /* 0x002f280c01007387 */ /* 0x000fe40000100a00 */
[----:B------:R-:W4:Y:S02]  /*6ccc0*/  LDL.LU R7, [R1+0x2f90] ;  /* 0x002f900001077983 */ /* 0x000f240000300800 */
[----:B------:R0:W-:Y:S02]  /*6ccd0*/  STL.64 [R1+0x2f38], R26 ;  /* 0x002f381a01007387 */ /* 0x0001e40000100a00 */
[----:B0-----:R-:W2:Y:S04]  /*6cce0*/  LDL.64 R26, [R1+0x28] ;  /* 0x00002800011a7983 */ /* 0x001ea80000100a00 */
[----:B--2---:R0:W-:Y:S01]  /*6ccf0*/  STL.64 [R1+0x2f50], R26 ;  /* 0x002f501a01007387 */ /* 0x0041e20000100a00 */
[----:B------:R-:W2:Y:S02]  /*6cd00*/  LDL.LU R12, [R1+0x800] ;  /* 0x00080000010c7983 */ /* 0x000ea40000300800 */
[----:B------:R-:W2:Y:S02]  /*6cd10*/  LDL.LU R13, [R1+0x804] ;  /* 0x00080400010d7983 */ /* 0x000ea40000300800 */
[----:B------:R-:W2:Y:S01]  /*6cd20*/  LDL.LU R14, [R1+0x808] ;  /* 0x00080800010e7983 */ /* 0x000ea20000300800 */
[----:B------:R-:W2:Y:S01]  /*6cd30*/  LDL.LU R15, [R1+0x80c] ;  /* 0x00080c00010f7983 */ /* 0x000ea20000300800 */
[----:B0-----:R-:W-:-:S02]  /*6cd40*/  IMAD.MOV.U32 R26, RZ, RZ, R25 ;  /* 0x000000ffff1a7224 */ /* 0x001fc400078e0019 */
        /* <DEDUP_REMOVED lines=12> */
[----:B--2---:R0:W-:Y:S01]  /*6ce10*/  STL.64 [R1+0x2f78], R26 ;  /* 0x002f781a01007387 */ /* 0x0041e20000100a00 */
[----:B------:R-:W-:Y:S02]  /*6ce20*/  STL.64 [R1+0x2f70], R24 ;  /* 0x002f701801007387 */ /* 0x000fe40000100a00 */
[----:B0-----:R-:W-:-:S02]  /*6ce30*/  IMAD.MOV.U32 R27, RZ, RZ, R8 ;  /* 0x000000ffff1b7224 */ /* 0x001fc400078e0008 */
[----:B------:R-:W-:Y:S01]  /*6ce40*/  IMAD.MOV.U32 R26, RZ, RZ, R9 ;  /* 0x000000ffff1a7224 */ /* 0x000fe200078e0009 */
        /* <DEDUP_REMOVED lines=20> */
[----:B------:R-:W2:Y:S02]  /*6cf90*/  LDL.LU R22, [R1+0x478] ;  /* 0x0004780001167983 */ /* 0x000ea40000300800 */
[----:B------:R-:W2:Y:S02]  /*6cfa0*/  LDL.LU R23, [R1+0x47c] ;  /* 0x00047c0001177983 */ /* 0x000ea40000300800 */
[----:B--2---:R0:W-:Y:S01]  /*6cfb0*/  STL.64 [R1+0x2e98], R22 ;  /* 0x002e981601007387 */ /* 0x0041e20000100a00 */
[----:B---3--:R-:W-:Y:S02]  /*6cfc0*/  STL.64 [R1+0x2e90], R20 ;  /* 0x002e901401007387 */ /* 0x008fe40000100a00 */
[----:B0-----:R-:W-:-:S02]  /*6cfd0*/  IMAD.MOV.U32 R22, RZ, RZ, R28 ;  /* 0x000000ffff167224 */ /* 0x001fc400078e001c */
[----:B------:R-:W-:-:S05]  /*6cfe0*/  IMAD.MOV.U32 R23, RZ, RZ, R5 ;  /* 0x000000ffff177224 */ /* 0x000fca00078e0005 */
[----:B------:R0:W-:Y:S02]  /*6cff0*/  STL.64 [R1+0x2ea8], R22 ;  /* 0x002ea81601007387 */ /* 0x0001e40000100a00 */
[----:B0-----:R-:W-:Y:S02]  /*6d000*/  IMAD.MOV.U32 R22, RZ, RZ, R4 ;  /* 0x000000ffff167224 */ /* 0x001fe400078e0004 */
[----:B------:R-:W-:-:S05]  /*6d010*/  IMAD.MOV.U32 R23, RZ, RZ, R3 ;  /* 0x000000ffff177224 */ /* 0x000fca00078e0003 */
[----:B------:R0:W-:Y:S04]  /*6d020*/  STL.64 [R1+0x2ec0], R22 ;  /* 0x002ec01601007387 */ /* 0x0001e80000100a00 */
[----:B0-----:R-:W2:Y:S01]  /*6d030*/  LDL.64 R22, [R1+0xb8] ;  /* 0x0000b80001167983 */ /* 0x001ea20000100a00 */
[C---:B----4-:R-:W-:Y:S08]  /*6d040*/  HMMA.16816.F32 R4, R16.reuse, R6, R8 ;  /* 0x000000061004723c */ /* 0x050ff00000001808 */
[----:B------:R-:W-:Y:S01]  /*6d050*/  HMMA.16816.F32 R24, R16, R26, R12 ;  /* 0x0000001a1018723c */ /* 0x000fe2000000180c */
[----:B--2---:R-:W-:Y:S01]  /*6d060*/  STL.64 [R1+0x2ed8], R22 ;  /* 0x002ed81601007387 */ /* 0x004fe20000100a00 */
[----:B------:R-:W2:Y:S11]  /*6d070*/  LDL.LU R8, [R1+0x7d0] ;  /* 0x0007d00001087983 */ /* 0x000eb60000300800 */
[----:B------:R-:W-:Y:S02]  /*6d080*/  @!UPT UIADD3 URZ, URZ, URZ, URZ ;  /* 0x0000003f3f3ff290 */ /* 0x000fe4000fffe03f */
        /* <DEDUP_REMOVED lines=9> */
[----:B------:R-:W4:Y:S01]  /*6d120*/  LDL.LU.64 R14, [R1+0x2f88] ;  /* 0x002f8800010e7983 */ /* 0x000f220000300a00 */
[----:B------:R-:W4:Y:S02]  /*6d130*/  LDL.LU.64 R12, [R1+0x2f80] ;  /* 0x002f8000010c7983 */ /* 0x000f240000300a00 */
[----:B------:R-:W-:Y:S02]  /*6d140*/  STL.64 [R1+0xd50], R24 ;  /* 0x000d501801007387 */ /* 0x000fe40000100a00 */
[----:B------:R0:W-:Y:S02]  /*6d150*/  STL.64 [R1+0xd58], R26 ;  /* 0x000d581a01007387 */ /* 0x0001e40000100a00 */
[----:B0-----:R-:W2:Y:S01]  /*6d160*/  LDL.LU.64 R26, [R1+0x2f78] ;  /* 0x002f7800011a7983 */ /* 0x001ea20000300a00 */
[----:B------:R-:W2:Y:S02]  /*6d170*/  LDL.LU.64 R24, [R1+0x2f70] ;  /* 0x002f700001187983 */ /* 0x000ea40000300a00 */
[----:B------:R-:W-:-:S02]  /*6d180*/  IMAD.MOV.U32 R22, RZ, RZ, R2 ;  /* 0x000000ffff167224 */ /* 0x000fc400078e0002 */
[----:B------:R-:W-:-:S07]  /*6d190*/  IMAD.MOV.U32 R23, RZ, RZ, R0 ;  /* 0x000000ffff177224 */ /* 0x000fce00078e0000 */
[C---:B--2---:R-:W-:Y:S01]  /*6d1a0*/  HMMA.16816.F32 R20, R16.reuse, R22, R24 ;  /* 0x000000161014723c */ /* 0x044fe20000001818 */
[----:B------:R-:W4:Y:S11]  /*6d1b0*/  LDL.LU.64 R26, [R1+0x2f68] ;  /* 0x002f6800011a7983 */ /* 0x000f360000300a00 */
[----:B------:R-:W-:Y:S11]  /*6d1c0*/  @!UPT UIADD3 URZ, URZ, URZ, URZ ;  /* 0x0000003f3f3ff290 */ /* 0x000ff6000fffe03f */
[----:B------:R-:W-:Y:S01]  /*6d1d0*/  STL.64 [R1+0xb90], R20 ;  /* 0x000b901401007387 */ /* 0x000fe20000100a00 */
[----:B------:R0:W-:Y:S03]  /*6d1e0*/  STL.64 [R1+0xb98], R22 ;  /* 0x000b981601007387 */ /* 0x0001e60000100a00 */
[----:B0-----:R-:W2:Y:S01]  /*6d1f0*/  LDL.64 R22, [R1+0xc8] ;  /* 0x0000c80001167983 */ /* 0x001ea20000100a00 */
[C---:B----4-:R-:W-:Y:S03]  /*6d200*/  HMMA.16816.F32 R24, R16.reuse, R26, R12 ;  /* 0x0000001a1018723c */ /* 0x050fe6000000180c */
[----:B------:R-:W4:Y:S01]  /*6d210*/  LDL.LU.64 R14, [R1+0x2f60] ;  /* 0x002f6000010e7983 */ /* 0x000f220000300a00 */
[----:B------:R-:W4:Y:S11]  /*6d220*/  LDL.LU.64 R12, [R1+0x2f58] ;  /* 0x002f5800010c7983 */ /* 0x000f360000300a00 */
[----:B------:R-:W-:Y:S08]  /*6d230*/  @!UPT UIADD3 URZ, URZ, URZ, URZ ;  /* 0x0000003f3f3ff290 */ /* 0x000ff0000fffe03f */
[----:B------:R-:W-:Y:S01]  /*6d240*/  STL.64 [R1+0xb80], R24 ;  /* 0x000b801801007387 */ /* 0x000fe20000100a00 */
[----:B------:R0:W-:Y:S03]  /*6d250*/  STL.64 [R1+0xb88], R26 ;  /* 0x000b881a01007387 */ /* 0x0001e60000100a00 */
[----:B0-----:R-:W4:Y:S02]  /*6d260*/  LDL.LU.64 R26, [R1+0x2f50] ;  /* 0x002f5000011a7983 */ /* 0x001f240000300a00 */
        /* <DEDUP_REMOVED lines=28> */
[----:B0-----:R-:W4:Y:S01]  /*6d430*/  LDL.LU.64 R14, [R1+0x2f00] ;  /* 0x002f0000010e7983 */ /* 0x001f220000300a00 */
[----:B------:R-:W2:Y:S02]  /*6d440*/  LDL.LU R13, [R1+0x2ef8] ;  /* 0x002ef800010d7983 */ /* 0x000ea40000300800 */
[----:B------:R0:W-:Y:S02]  /*6d450*/  STL.64 [R1+0x2e50], R26 ;  /* 0x002e501a01007387 */ /* 0x0001e40000100a00 */
[----:B0-----:R-:W2:Y:S04]  /*6d460*/  LDL.64 R26, [R1+0x78] ;  /* 0x00007800011a7983 */ /* 0x001ea80000100a00 */
[----:B--2---:R0:W-:Y:S01]  /*6d470*/  STL.64 [R1+0x2ea0], R26 ;  /* 0x002ea01a01007387 */ /* 0x0041e20000100a00 */
[----:B------:R-:W2:Y:S02]  /*6d480*/  LDL.LU R24, [R1+0x480] ;  /* 0x0004800001187983 */ /* 0x000ea40000300800 */
[----:B------:R-:W2:Y:S01]  /*6d490*/  LDL.LU R25, [R1+0x484] ;  /* 0x0004840001197983 */ /* 0x000ea20000300800 */
[----:B0-----:R-:W2:Y:S01]  /*6d4a0*/  LDL.LU R26, [R1+0x488] ;  /* 0x00048800011a7983 */ /* 0x001ea20000300800 */
[----:B------:R-:W2:Y:S01]  /*6d4b0*/  LDL.LU R27, [R1+0x48c] ;  /* 0x00048c00011b7983 */ /* 0x000ea20000300800 */
[C---:B----4-:R-:W-:Y:S02]  /*6d4c0*/  HMMA.16816.F32 R8, R16.reuse, R14, R8 ;  /* 0x0000000e1008723c */ /* 0x050fe40000001808 */
[----:B--2---:R-:W-:Y:S01]  /*6d4d0*/  STL.64 [R1+0x2eb8], R26 ;  /* 0x002eb81a01007387 */ /* 0x004fe20000100a00 */
[----:B------:R0:W-:Y:S03]  /*6d4e0*/  STL.64 [R1+0x2eb0], R24 ;  /* 0x002eb01801007387 */ /* 0x0001e60000100a00 */
        /* <DEDUP_REMOVED lines=19> */
[----:B0-----:R-:W4:Y:S01]  /*6d620*/  LDL.64 R18, [R1+0x88] ;  /* 0x0000880001127983 */ /* 0x001f220000100a00 */
[----:B------:R0:W-:Y:S02]  /*6d630*/  STL.64 [R1+0x2de8], R10 ;  /* 0x002de80a01007387 */ /* 0x0001e40000100a00 */
[----:B------:R-:W3:Y:S02]  /*6d640*/  LDL.LU R8, [R1+0x4b0] ;  /* 0x0004b00001087983 */ /* 0x000ee40000300800 */
[----:B------:R-:W3:Y:S01]  /*6d650*/  LDL.LU R9, [R1+0x4b4] ;  /* 0x0004b40001097983 */ /* 0x000ee20000300800 */
[----:B0-----:R-:W3:Y:S01]  /*6d660*/  LDL.LU R10, [R1+0x4b8] ;  /* 0x0004b800010a7983 */ /* 0x001ee20000300800 */
[----:B------:R-:W3:Y:S02]  /*6d670*/  LDL.LU R11, [R1+0x4bc] ;  /* 0x0004bc00010b7983 */ /* 0x000ee40000300800 */
[----:B------:R-:W-:Y:S01]  /*6d680*/  IMAD.MOV.U32 R3, RZ, RZ, R23 ;  /* 0x000000ffff037224 */ /* 0x000fe200078e0017 */
[C---:B---3--:R-:W-:Y:S11]  /*6d690*/  HMMA.16816.F32 R8, R4.reuse, R22, R8 ;  /* 0x000000160408723c */ /* 0x048ff60000001808 */
[----:B------:R-:W-:Y:S11]  /*6d6a0*/  @!UPT UIADD3 URZ, URZ, URZ, URZ ;  /* 0x0000003f3f3ff290 */ /* 0x000ff6000fffe03f */
[----:B------:R-:W-:Y:S01]  /*6d6b0*/  @!UPT UIADD3 URZ, URZ, URZ, URZ ;  /* 0x0000003f3f3ff290 */ /* 0x000fe2000fffe03f */
        /* <DEDUP_REMOVED lines=26> */
[----:B------:R-:W4:Y:S02]  /*6d860*/  LDL.LU.64 R20, [R1+0x2e90] ;  /* 0x002e900001147983 */ /* 0x000f240000300a00 */
[----:B----4-:R-:W-:Y:S11]  /*6d870*/  HMMA.16816.F32 R20, R4, R18, R20 ;  /* 0x000000120414723c */ /* 0x010ff60000001814 */
[----:B------:R-:W-:Y:S11]  /*6d880*/  @!UPT UIADD3 URZ, URZ, URZ, URZ ;  /* 0x0000003f3f3ff290 */ /* 0x000ff6000fffe03f */
[----:B------:R-:W-:Y:S01]  /*6d890*/  @!UPT UIADD3 URZ, URZ, URZ, URZ ;  /* 0x0000003f3f3ff290 */ /* 0x000fe2000fffe03f */
[----:B------:R-:W-:Y:S01]  /*6d8a0*/  STL.64 [R1+0xd10], R20 ;  /* 0x000d101401007387 */ /* 0x000fe20000100a00 */
[----:B------:R0:W-:Y:S03]  /*6d8b0*/  STL.64 [R1+0xd18], R22 ;  /* 0x000d181601007387 */ /* 0x0001e60000100a00 */
[----:B0-----:R-:W2:Y:S01]  /*6d8c0*/  LDL.LU.64 R22, [R1+0x2e88] ;  /* 0x002e880001167983 */ /* 0x001ea20000300a00 */
[----:B------:R-:W2:Y:S02]  /*6d8d0*/  LDL.LU.64 R20, [R1+0x2e80] ;  /* 0x002e800001147983 */ /* 0x000ea40000300a00 */
[----:B------:R-:W-:-:S05]  /*6d8e0*/  IMAD.MOV.U32 R11, RZ, RZ, R19 ;  /* 0x000000ffff0b7224 */ /* 0x000fca00078e0013 */
[----:B------:R-:W-:Y:S01]  /*6d8f0*/  STL.64 [R1+0x2df8], R10 ;  /* 0x002df80a01007387 */ /* 0x000fe20000100a00 */
[----:B------:R2:W-:Y:S02]  /*6d900*/  STL.64 [R1+0x2df0], R8 ;  /* 0x002df00801007387 */ /* 0x0005e40000100a00 */
[----:B--2---:R-:W-:Y:S07]  /*6d910*/  HMMA.16816.F32 R8, R4, R26, R20 ;  /* 0x0000001a0408723c */ /* 0x004fee0000001814 */
[----:B------:R-:W-:-:S02]  /*6d920*/  IMAD.MOV.U32 R21, RZ, RZ, R26 ;  /* 0x000000ffff157224 */ /* 0x000fc400078e001a */
[----:B------:R-:W-:Y:S11]  /*6d930*/  IMAD.MOV.U32 R20, RZ, RZ, R27 ;  /* 0x000000ffff147224 */ /* 0x000ff600078e001b */
[----:B------:R-:W-:Y:S03]  /*6d940*/  @!UPT UIADD3 URZ, URZ, URZ, URZ ;  /* 0x0000003f3f3ff290 */ /* 0x000fe6000fffe03f */
[----:B------:R-:W-:Y:S01]  /*6d950*/  STL.64 [R1+0xce0], R8 ;  /* 0x000ce00801007387 */ /* 0x000fe20000100a00 */
[----:B------:R0:W-:Y:S02]  /*6d960*/  STL.64 [R1+0xce8], R10 ;  /* 0x000ce80a01007387 */ /* 0x0001e40000100a00 */
[----:B------:R-:W-:Y:S01]  /*6d970*/  STL.64 [R1+0x2e78], R20 ;  /* 0x002e781401007387 */ /* 0x000fe20000100a00 */
[----:B0-----:R-:W2:Y:S04]  /*6d980*/  LDL.64 R10, [R1+0x8] ;  /* 0x00000800010a7983 */ /* 0x001ea80000100a00 */
[----:B--2---:R0:W-:Y:S01]  /*6d990*/  STL.64 [R1+0x2e10], R10 ;  /* 0x002e100a01007387 */ /* 0x0041e20000100a00 */
[----:B------:R-:W2:Y:S02]  /*6d9a0*/  LDL.LU R8, [R1+0x770] ;  /* 0x0007700001087983 */ /* 0x000ea40000300800 */
[----:B------:R-:W2:Y:S01]  /*6d9b0*/  LDL.LU R9, [R1+0x774] ;  /* 0x0007740001097983 */ /* 0x000ea20000300800 */
[----:B0-----:R-:W3:Y:S01]  /*6d9c0*/  LDL.LU R10, [R1+0x778] ;  /* 0x00077800010a7983 */ /* 0x001ee20000300800 */
[----:B------:R-:W3:Y:S03]  /*6d9d0*/  LDL.LU R11, [R1+0x77c] ;  /* 0x00077c00010b7983 */ /* 0x000ee60000300800 */
[----:B---3--:R-:W-:Y:S01]  /*6d9e0*/  STL.64 [R1+0x2e20], R10 ;  /* 0x002e200a01007387 */ /* 0x008fe20000100a00 */
[----:B--2---:R-:W-:Y:S02]  /*6d9f0*/  STL.64 [R1+0x2e18], R8 ;  /* 0x002e180801007387 */ /* 0x004fe40000100a00 */
[----:B------:R-:W2:Y:S02]  /*6da00*/  LDL.LU R24, [R1+0x7a0] ;  /* 0x0007a00001187983 */ /* 0x000ea40000300800 */
[----:B------:R-:W2:Y:S01]  /*6da10*/  LDL.LU R25, [R1+0x7a4] ;  /* 0x0007a40001197983 */ /* 0x000ea20000300800 */
[----:B------:R-:W3:Y:S01]  /*6da20*/  LDL.LU R26, [R1+0x7a8] ;  /* 0x0007a800011a7983 */ /* 0x000ee20000300800 */
[----:B------:R-:W3:Y:S02]  /*6da30*/  LDL.LU R27, [R1+0x7ac] ;  /* 0x0007ac00011b7983 */ /* 0x000ee40000300800 */
        /* <DEDUP_REMOVED lines=12> */
[----:B------:R-:W-:Y:S02]  /*6db00*/  IMAD.MOV.U32 R12, RZ, RZ, R18 ;  /* 0x000000ffff0c7224 */ /* 0x000fe400078e0012 */
[----:B------:R-:W0:Y:S04]  /*6db10*/  LDSM.16.MT88.4 R16, [R13+0x1c200] ;  /* 0x01c200000d10783b */ /* 0x000e280000004200 */
[----:B---3--:R1:W-:Y:S01]  /*6db20*/  STL.64 [R1+0x2e70], R26 ;  /* 0x002e701a01007387 */ /* 0x0083e20000100a00 */
[----:B--2---:R-:W-:Y:S03]  /*6db30*/  STL.64 [R1+0x2e68], R24 ;  /* 0x002e681801007387 */ /* 0x004fe60000100a00 */
[----:B-1----:R-:W4:Y:S01]  /*6db40*/  LDL.64 R26, [R1+0x68] ;  /* 0x00006800011a7983 */ /* 0x002f220000100a00 */
[----:B------:R-:W-:Y:S02]  /*6db50*/  STL.64 [R1+0x2e38], R10 ;  /* 0x002e380a01007387 */ /* 0x000fe40000100a00 */
[----:B------:R-:W-:Y:S02]  /*6db60*/  STL.64 [R1+0x2e08], R14 ;  /* 0x002e080e01007387 */ /* 0x000fe40000100a00 */
[----:B------:R1:W-:Y:S02]  /*6db70*/  STL.64 [R1+0x2e00], R12 ;  /* 0x002e000c01007387 */ /* 0x0003e40000100a00 */
[----:B-1----:R-:W2:Y:S01]  /*6db80*/  LDL.LU R12, [R1+0x760] ;  /* 0x00076000010c7983 */ /* 0x002ea20000300800 */
[----:B------:R-:W2:Y:S02]  /*6db90*/  LDL.LU R13, [R1+0x764] ;  /* 0x00076400010d7983 */ /* 0x000ea40000300800 */
[----:B------:R-:W3:Y:S02]  /*6dba0*/  LDL.LU R14, [R1+0x768] ;  /* 0x00076800010e7983 */ /* 0x000ee40000300800 */
[----:B------:R-:W3:Y:S01]  /*6dbb0*/  LDL.LU R15, [R1+0x76c] ;  /* 0x00076c00010f7983 */ /* 0x000ee20000300800 */
[----:B------:R-:W2:Y:S04]  /*6dbc0*/  LDL.64 R10, [R1+0x38] ;  /* 0x00003800010a7983 */ /* 0x000ea80000100a00 */
[----:B---3--:R-:W-:Y:S01]  /*6dbd0*/  STL.64 [R1+0x2e30], R14 ;  /* 0x002e300e01007387 */ /* 0x008fe20000100a00 */
[----:B--2---:R1:W-:Y:S03]  /*6dbe0*/  STL.64 [R1+0x2e28], R12 ;  /* 0x002e280c01007387 */ /* 0x0043e60000100a00 */
[----:B-1----:R-:W2:Y:S01]  /*6dbf0*/  LDL.LU R12, [R1+0x780] ;  /* 0x00078000010c7983 */ /* 0x002ea20000300800 */
[----:B------:R-:W2:Y:S02]  /*6dc00*/  LDL.LU R13, [R1+0x784] ;  /* 0x00078400010d7983 */ /* 0x000ea40000300800 */
[----:B------:R-:W3:Y:S02]  /*6dc10*/  LDL.LU R14, [R1+0x788] ;  /* 0x00078800010e7983 */ /* 0x000ee40000300800 */
[----:B------:R-:W3:Y:S01]  /*6dc20*/  LDL.LU R15, [R1+0x78c] ;  /* 0x00078c00010f7983 */ /* 0x000ee20000300800 */
[----:B----4-:R-:W-:Y:S01]  /*6dc30*/  HMMA.16816.F32 R20, R4, R26, R20 ;  /* 0x0000001a0414723c */ /* 0x010fe20000001814 */
[----:B---3--:R-:W-:Y:S01]  /*6dc40*/  STL.64 [R1+0x2e48], R14 ;  /* 0x002e480e01007387 */ /* 0x008fe20000100a00 */
[----:B--2---:R1:W-:Y:S03]  /*6dc50*/  STL.64 [R1+0x2e40], R12 ;  /* 0x002e400c01007387 */ /* 0x0043e60000100a00 */
[----:B-1----:R-:W2:Y:S01]  /*6dc60*/  LDL.LU R12, [R1+0x790] ;  /* 0x00079000010c7983 */ /* 0x002ea20000300800 */
[----:B------:R-:W2:Y:S02]  /*6dc70*/  LDL.LU R13, [R1+0x794] ;  /* 0x00079400010d7983 */ /* 0x000ea40000300800 */
[----:B------:R-:W2:Y:S02]  /*6dc80*/  LDL.LU R14, [R1+0x798] ;  /* 0x00079800010e7983 */ /* 0x000ea40000300800 */
[----:B------:R-:W2:Y:S01]  /*6dc90*/  LDL.LU R15, [R1+0x79c] ;  /* 0x00079c00010f7983 */ /* 0x000ea20000300800 */
[----:B0-----:R0:W-:Y:S01]  /*6dca0*/  STL.64 [R1+0x2ca8], R18 ;  /* 0x002ca81201007387 */ /* 0x0011e20000100a00 */
[----:B------:R-:W-:Y:S03]  /*6dcb0*/  STL.64 [R1+0x2ca0], R16 ;  /* 0x002ca01001007387 */ /* 0x000fe60000100a00 */
[----:B0-----:R-:W3:Y:S08]  /*6dcc0*/  LDL.64 R18, [R1+0x58] ;  /* 0x0000580001127983 */ /* 0x001ef00000100a00 */
[----:B------:R0:W-:Y:S02]  /*6dcd0*/  STL.64 [R1+0xd00], R20 ;  /* 0x000d001401007387 */ /* 0x0001e40000100a00 */
[----:B------:R1:W-:Y:S01]  /*6dce0*/  STL.64 [R1+0xd08], R22 ;  /* 0x000d081601007387 */ /* 0x0003e20000100a00 */
[----:B0-----:R-:W4:Y:S01]  /*6dcf0*/  LDL.LU.64 R20, [R1+0x2e78] ;  /* 0x002e780001147983 */ /* 0x001f220000300a00 */
[----:B-1----:R-:W-:-:S02]  /*6dd00*/  IMAD.MOV.U32 R23, RZ, RZ, R26 ;  /* 0x000000ffff177224 */ /* 0x002fc400078e001a */
[----:B------:R-:W-:Y:S02]  /*6dd10*/  IMAD.MOV.U32 R22, RZ, RZ, R27 ;  /* 0x000000ffff167224 */ /* 0x000fe400078e001b */
[----:B------:R-:W3:Y:S01]  /*6dd20*/  LDL.LU.64 R26, [R1+0x2e70] ;  /* 0x002e7000011a7983 */ /* 0x000ee20000300a00 */
[----:B------:R-:W3:Y:S02]  /*6dd30*/  LDL.LU.64 R24, [R1+0x2e68] ;  /* 0x002e680001187983 */ /* 0x000ee40000300a00 */
        /* <DEDUP_REMOVED lines=8> */
[----:B------:R-:W2:Y:S02]  /*6ddc0*/  LDL.LU R16, [R1+0x370] ;  /* 0x0003700001107983 */ /* 0x000ea40000300800 */
[----:B------:R-:W2:Y:S01]  /*6ddd0*/  LDL.LU R17, [R1+0x374] ;  /* 0x0003740001117983 */ /* 0x000ea20000300800 */
[----:B------:R-:W2:Y:S01]  /*6dde0*/  LDL.LU R18, [R1+0x378] ;  /* 0x0003780001127983 */ /* 0x000ea20000300800 */
[----:B------:R-:W2:Y:S03]  /*6ddf0*/  LDL.LU R19, [R1+0x37c] ;  /* 0x00037c0001137983 */ /* 0x000ea60000300800 */
[----:B--2---:R0:W-:Y:S01]  /*6de00*/  STL.64 [R1+0x2cc0], R18 ;  /* 0x002cc01201007387 */ /* 0x0041e20000100a00 */
[----:B------:R-:W-:Y:S03]  /*6de10*/  STL.64 [R1+0x2cb8], R16 ;  /* 0x002cb81001007387 */ /* 0x000fe60000100a00 */
[----:B0-----:R-:W3:Y:S02]  /*6de20*/  LDL.64 R18, [R1+0x48] ;  /* 0x0000480001127983 */ /* 0x001ee40000100a00 */
[C---:B---3--:R-:W-:Y:S11]  /*6de30*/  HMMA.16816.F32 R24, R4.reuse, R18, R24 ;  /* 0x000000120418723c */ /* 0x048ff60000001818 */
[----:B------:R-:W-:Y:S11]  /*6de40*/  @!UPT UIADD3 URZ, URZ, URZ, URZ ;  /* 0x0000003f3f3ff290 */ /* 0x000ff6000fffe03f */
[----:B------:R-:W-:Y:S01]  /*6de50*/  @!UPT UIADD3 URZ, URZ, URZ, URZ ;  /* 0x0000003f3f3ff290 */ /* 0x000fe2000fffe03f */
[----:B------:R-:W-:Y:S01]  /*6de60*/  STL.64 [R1+0xb50], R24 ;  /* 0x000b501801007387 */ /* 0x000fe20000100a00 */
[----:B------:R0:W-:Y:S03]  /*6de70*/  STL.64 [R1+0xb58], R26 ;  /* 0x000b581a01007387 */ /* 0x0001e60000100a00 */
[----:B0-----:R-:W2:Y:S01]  /*6de80*/  LDL.LU.64 R26, [R1+0x2e50] ;  /* 0x002e5000011a7983 */ /* 0x001ea20000300a00 */
[----:B------:R-:W3:Y:S02]  /*6de90*/  LDL.LU R16, [R1+0x380] ;  /* 0x0003800001107983 */ /* 0x000ee40000300800 */
[----:B------:R-:W-:Y:S02]  /*6dea0*/  IMAD.MOV.U32 R25, RZ, RZ, R18 ;  /* 0x000000ffff197224 */ /* 0x000fe400078e0012 */
[----:B------:R-:W3:Y:S02]  /*6deb0*/  LDL.LU R17, [R1+0x384] ;  /* 0x0003840001117983 */ /* 0x000ee40000300800 */
[----:B------:R-:W-:Y:S01]  /*6dec0*/  IMAD.MOV.U32 R24, RZ, RZ, R19 ;  /* 0x000000ffff187224 */ /* 0x000fe200078e0013 */
[----:B------:R-:W2:Y:S01]  /*6ded0*/  LDL.LU R18, [R1+0x388] ;  /* 0x0003880001127983 */ /* 0x000ea20000300800 */
[----:B------:R-:W2:Y:S01]  /*6dee0*/  LDL.LU R19, [R1+0x38c] ;  /* 0x00038c0001137983 */ /* 0x000ea20000300800 */
[C---:B------:R-:W-:Y:S02]  /*6def0*/  HMMA.16816.F32 R12, R4.reuse, R10, R12 ;  /* 0x0000000a040c723c */ /* 0x040fe4000000180c */
[----:B--2---:R0:W-:Y:S01]  /*6df00*/  STL.64 [R1+0x2cd0], R18 ;  /* 0x002cd01201007387 */ /* 0x0041e20000100a00 */
[----:B---3--:R1:W-:Y:S03]  /*6df10*/  STL.64 [R1+0x2cc8], R16 ;  /* 0x002cc81001007387 */ /* 0x0083e60000100a00 */
[----:B0-----:R-:W2:Y:S11]  /*6df20*/  LDL.64 R18, [R1+0x18] ;  /* 0x0000180001127983 */ /* 0x001eb60000100a00 */
[----:B------:R-:W-:Y:S06]  /*6df30*/  @!UPT UIADD3 URZ, URZ, URZ, URZ ;  /* 0x0000003f3f3ff290 */ /* 0x000fec000fffe03f */
[----:B------:R-:W-:Y:S02]  /*6df40*/  STL.64 [R1+0xb30], R12 ;  /* 0x000b300c01007387 */ /* 0x000fe40000100a00 */
[----:B------:R0:W-:Y:S02]  /*6df50*/  STL.64 [R1+0xb38], R14 ;  /* 0x000b380e01007387 */ /* 0x0001e40000100a00 */
[----:B-1----:R-:W-:Y:S02]  /*6df60*/  IMAD.MOV.U32 R17, RZ, RZ, R10 ;  /* 0x000000ffff117224 */ /* 0x002fe400078e000a */
[----:B------:R-:W-:Y:S01]  /*6df70*/  IMAD.MOV.U32 R16, RZ, RZ, R11 ;  /* 0x000000ffff107224 */ /* 0x000fe200078e000b */
[----:B0-----:R-:W3:Y:S01]  /*6df80*/  LDL.LU.64 R14, [R1+0x2e48] ;  /* 0x002e4800010e7983 */ /* 0x001ee20000300a00 */
[----:B------:R-:W3:Y:S02]  /*6df90*/  LDL.LU.64 R12, [R1+0x2e40] ;  /* 0x002e4000010c7983 */ /* 0x000ee40000300a00 */
[----:B------:R-:W3:Y:S02]  /*6dfa0*/  LDL.LU.64 R10, [R1+0x2e38] ;  /* 0x002e3800010a7983 */ /* 0x000ee40000300a00 */
[C---:B---3--:R-:W-:Y:S01]  /*6dfb0*/  HMMA.16816.F32 R8, R4.reuse, R10, R12 ;  /* 0x0000000a0408723c */ /* 0x048fe2000000180c */
[----:B------:R-:W3:Y:S01]  /*6dfc0*/  LDL.LU.64 R14, [R1+0x2e30] ;  /* 0x002e3000010e7983 */ /* 0x000ee20000300a00 */
[----:B------:R-:W3:Y:S11]  /*6dfd0*/  LDL.LU.64 R12, [R1+0x2e28] ;  /* 0x002e2800010c7983 */ /* 0x000ef60000300a00 */
        /* <DEDUP_REMOVED lines=10> */
[----:B0-----:R-:W3:Y:S01]  /*6e080*/  LDL.LU.64 R10, [R1+0x2e10] ;  /* 0x002e1000010a7983 */ /* 0x001ee20000300a00 */
[----:B------:R0:W-:Y:S03]  /*6e090*/  STL.64 [R1+0x2ce0], R18 ;  /* 0x002ce01201007387 */ /* 0x0001e60000100a00 */
[----:B0-----:R-:W2:Y:S01]  /*6e0a0*/  LDL.64 R18, [R1+0x28] ;  /* 0x0000280001127983 */ /* 0x001ea20000100a00 */
[----:B---3--:R-:W-:Y:S01]  /*6e0b0*/  HMMA.16816.F32 R12, R4, R10, R12 ;  /* 0x0000000a040c723c */ /* 0x008fe2000000180c */
[----:B------:R-:W-:-:S02]  /*6e0c0*/  IMAD.MOV.U32 R2, RZ, RZ, R10 ;  /* 0x000000ffff027224 */ /* 0x000fc400078e000a */
[----:B------:R-:W-:Y:S01]  /*6e0d0*/  IMAD.MOV.U32 R0, RZ, RZ, R11 ;  /* 0x000000ffff007224 */ /* 0x000fe200078e000b */
[----:B--2---:R0:W-:Y:S11]  /*6e0e0*/  STL.64 [R1+0x2cf8], R18 ;  /* 0x002cf81201007387 */ /* 0x0041f60000100a00 */
[----:B------:R-:W-:Y:S08]  /*6e0f0*/  @!UPT UIADD3 URZ, URZ, URZ, URZ ;  /* 0x0000003f3f3ff290 */ /* 0x000ff0000fffe03f */
[----:B------:R-:W-:Y:S01]  /*6e100*/  STL.64 [R1+0x940], R12 ;  /* 0x0009400c01007387 */ /* 0x000fe20000100a00 */
[----:B------:R1:W-:Y:S02]  /*6e110*/  STL.64 [R1+0x948], R14 ;  /* 0x0009480e01007387 */ /* 0x0003e40000100a00 */
[----:B0-----:R-:W-:Y:S02]  /*6e120*/  IMAD.MOV.U32 R18, RZ, RZ, R17 ;  /* 0x000000ffff127224 */ /* 0x001fe400078e0011 */
[----:B------:R-:W-:Y:S01]  /*6e130*/  IMAD.MOV.U32 R19, RZ, RZ, R16 ;  /* 0x000000ffff137224 */ /* 0x000fe200078e0010 */
[----:B-1----:R-:W2:Y:S01]  /*6e140*/  LDL.LU.64 R14, [R1+0x2e08] ;  /* 0x002e0800010e7983 */ /* 0x002ea20000300a00 */
[----:B------:R-:W3:Y:S02]  /*6e150*/  LDL.LU.64 R12, [R1+0x2e00] ;  /* 0x002e0000010c7983 */ /* 0x000ee40000300a00 */
[----:B------:R-:W2:Y:S02]  /*6e160*/  LDL.LU.64 R10, [R1+0x2df8] ;  /* 0x002df800010a7983 */ /* 0x000ea40000300a00 */
[----:B------:R-:W2:Y:S01]  /*6e170*/  LDL.LU.64 R8, [R1+0x2df0] ;  /* 0x002df00001087983 */ /* 0x000ea20000300a00 */
[----:B------:R0:W-:Y:S01]  /*6e180*/  STL.64 [R1+0x2d10], R18 ;  /* 0x002d101201007387 */ /* 0x0001e20000100a00 */
[----:B------:R-:W2:Y:S02]  /*6e190*/  LDL.LU R16, [R1+0x750] ;  /* 0x0007500001107983 */ /* 0x000ea40000300800 */
[----:B------:R-:W2:Y:S01]  /*6e1a0*/  LDL.LU R17, [R1+0x754] ;  /* 0x0007540001117983 */ /* 0x000ea20000300800 */
[----:B0-----:R-:W2:Y:S01]  /*6e1b0*/  LDL.LU R18, [R1+0x758] ;  /* 0x0007580001127983 */ /* 0x001ea20000300800 */
[----:B------:R-:W2:Y:S02]  /*6e1c0*/  LDL.LU R19, [R1+0x75c] ;  /* 0x00075c0001137983 */ /* 0x000ea40000300800 */
[----:B--2---:R-:W-:Y:S11]  /*6e1d0*/  HMMA.16816.F32 R16, R4, R26, R16 ;  /* 0x0000001a0410723c */ /* 0x004ff60000001810 */
[----:B------:R-:W-:Y:S11]  /*6e1e0*/  @!UPT UIADD3 URZ, URZ, URZ, URZ ;  /* 0x0000003f3f3ff290 */ /* 0x000ff6000fffe03f */
[----:B------:R-:W-:Y:S01]  /*6e1f0*/  @!UPT UIADD3 URZ, URZ, URZ, URZ ;  /* 0x0000003f3f3ff290 */ /* 0x000fe2000fffe03f */
[----:B------:R-:W-:Y:S01]  /*6e200*/  STL.64 [R1+0x930], R16 ;  /* 0x0009301001007387 */ /* 0x000fe20000100a00 */
[----:B------:R0:W-:Y:S02]  /*6e210*/  STL.64 [R1+0x938], R18 ;  /* 0x0009381201007387 */ /* 0x0001e40000100a00 */
[----:B0-----:R-:W-:Y:S02]  /*6e220*/  IMAD.MOV.U32 R18, RZ, RZ, R25 ;  /* 0x000000ffff127224 */ /* 0x001fe400078e0019 */
[----:B------:R-:W-:-:S05]  /*6e230*/  IMAD.MOV.U32 R19, RZ, RZ, R24 ;  /* 0x000000ffff137224 */ /* 0x000fca00078e0018 */
[----:B------:R-:W-:Y:S01]  /*6e240*/  STL.64 [R1+0x2d28], R18 ;  /* 0x002d281201007387 */ /* 0x000fe20000100a00 */
[----:B------:R0:W-:Y:S02]  /*6e250*/  STL.64 [R1+0x2cd8], R26 ;  /* 0x002cd81a01007387 */ /* 0x0001e40000100a00 */
[----:B------:R-:W2:Y:S02]  /*6e260*/  LDL.LU R24, [R1+0x390] ;  /* 0x0003900001187983 */ /* 0x000ea40000300800 */
[----:B------:R-:W2:Y:S01]  /*6e270*/  LDL.LU R25, [R1+0x394] ;  /* 0x0003940001197983 */ /* 0x000ea20000300800 */
[----:B0-----:R-:W2:Y:S01]  /*6e280*/  LDL.LU R26, [R1+0x398] ;  /* 0x00039800011a7983 */ /* 0x001ea20000300800 */
[----:B------:R-:W2:Y:S02]  /*6e290*/  LDL.LU R27, [R1+0x39c] ;  /* 0x00039c00011b7983 */ /* 0x000ea40000300800 */
[----:B------:R-:W-:Y:S02]  /*6e2a0*/  IMAD.MOV.U32 R18, RZ, RZ, R29 ;  /* 0x000000ffff127224 */ /* 0x000fe400078e001d */
        /* <DEDUP_REMOVED lines=19> */
[----:B------:R3:W-:Y:S02]  /*6e3e0*/  STL.64 [R1+0x2d70], R18 ;  /* 0x002d701201007387 */ /* 0x0007e40000100a00 */
[----:B---3--:R-:W-:Y:S02]  /*6e3f0*/  IMAD.MOV.U32 R18, RZ, RZ, R12 ;  /* 0x000000ffff127224 */ /* 0x008fe400078e000c */
[----:B------:R-:W-:Y:S01]  /*6e400*/  IMAD.MOV.U32 R19, RZ, RZ, R11 ;  /* 0x000000ffff137224 */ /* 0x000fe200078e000b */
[----:B--2---:R-:W-:Y:S01]  /*6e410*/  STL.64 [R1+0x2d20], R26 ;  /* 0x002d201a01007387 */ /* 0x004fe20000100a00 */
[----:B------:R0:W-:Y:S03]  /*6e420*/  STL.64 [R1+0x2d18], R24 ;  /* 0x002d181801007387 */ /* 0x0001e60000100a00 */
        /* <DEDUP_REMOVED lines=32> */
[----:B------:R-:W4:Y:S04]  /*6e630*/  LDL.LU R11, [R1+0x74c] ;  /* 0x00074c00010b7983 */ /* 0x000f280000300800 */
        /* <DEDUP_REMOVED lines=34> */
[----:B------:R-:W-:Y:S01]  /*6e860*/  IMAD.MOV.U32 R19, RZ, RZ, R3 ;  /* 0x000000ffff137224 */ /* 0x000fe200078e0003 */
[----:B---3--:R-:W-:Y:S02]  /*6e870*/  HMMA.16816.F32 R4, R4, R10, R20 ;  /* 0x0000000a0404723c */ /* 0x008fe40000001814 */
[----:B------:R-:W2:Y:S01]  /*6e880*/  LDL.LU.64 R22, [R1+0x2de0] ;  /* 0x002de00001167983 */ /* 0x000ea20000300a00 */
[----:B------:R-:W2:Y:S11]  /*6e890*/  LDL.LU.64 R20, [R1+0x2dd8] ;  /* 0x002dd80001147983 */ /* 0x000eb60000300a00 */
[----:B------:R-:W-:Y:S09]  /*6e8a0*/  @!UPT UIADD3 URZ, URZ, URZ, URZ ;  /* 0x0000003f3f3ff290 */ /* 0x000ff2000fffe03f */
[----:B------:R0:W-:Y:S01]  /*6e8b0*/  STL.64 [R1+0x520], R4 ;  /* 0x0005200401007387 */ /* 0x0001e20000100a00 */
[----:B------:R1:W-:Y:S03]  /*6e8c0*/  STL.64 [R1+0x528], R6 ;  /* 0x0005280601007387 */ /* 0x0003e60000100a00 */
[----:B0-----:R-:W3:Y:S01]  /*6e8d0*/  LDL.LU R4, [R1+0x420] ;  /* 0x0004200001047983 */ /* 0x001ee20000300800 */
[----:B------:R-:W3:Y:S02]  /*6e8e0*/  LDL.LU R5, [R1+0x424] ;  /* 0x0004240001057983 */ /* 0x000ee40000300800 */
[----:B-1----:R-:W3:Y:S02]  /*6e8f0*/  LDL.LU R6, [R1+0x428] ;  /* 0x0004280001067983 */ /* 0x002ee40000300800 */
[----:B------:R-:W3:Y:S01]  /*6e900*/  LDL.LU R7, [R1+0x42c] ;  /* 0x00042c0001077983 */ /* 0x000ee20000300800 */
[----:B------:R-:W-:Y:S01]  /*6e910*/  STL.64 [R1+0x2cb0], R10 ;  /* 0x002cb00a01007387 */ /* 0x000fe20000100a00 */
        /* <DEDUP_REMOVED lines=91> */
[----:B------:R-:W3:Y:S02]  /*6eed0*/  LDL.LU.64 R16, [R1+0x2cc8] ;  /* 0x002cc80001107983 */ /* 0x000ee40000300a00 */
[C---:B---3--:R-:W-:Y:S01]  /*6eee0*/  HMMA.16816.F32 R8, R20.reuse, R10, R16 ;  /* 0x0000000a1408723c */ /* 0x048fe20000001810 */
[----:B------:R-:W2:Y:S01]  /*6eef0*/  LDL.LU.64 R18, [R1+0x2cc0] ;  /* 0x002cc00001127983 */ /* 0x000ea20000300a00 */
[----:B------:R-:W2:Y:S11]  /*6ef00*/  LDL.LU.64 R16, [R1+0x2cb8] ;  /* 0x002cb80001107983 */ /* 0x000eb60000300a00 */
[----:B------:R-:W-:Y:S10]  /*6ef10*/  @!UPT UIADD3 URZ, URZ, URZ, URZ ;  /* 0x0000003f3f3ff290 */ /* 0x000ff4000fffe03f */
[----:B------:R0:W-:Y:S01]  /*6ef20*/  STL.64 [R1+0x5a0], R8 ;  /* 0x0005a00801007387 */ /* 0x0001e20000100a00 */
[----:B------:R1:W-:Y:S03]  /*6ef30*/  STL.64 [R1+0x5a8], R10 ;  /* 0x0005a80a01007387 */ /* 0x0003e60000100a00 */
[----:B0-----:R-:W3:Y:S01]  /*6ef40*/  LDL.LU R8, [R1+0x730] ;  /* 0x0007300001087983 */ /* 0x001ee20000300800 */
[C---:B--2---:R-:W-:Y:S11]  /*6ef50*/  HMMA.16816.F32 R16, R20.reuse, R26, R16 ;  /* 0x0000001a1410723c */ /* 0x044ff60000001810 */
[----:B------:R-:W-:Y:S11]  /*6ef60*/  @!UPT UIADD3 URZ, URZ, URZ, URZ ;  /* 0x0000003f3f3ff290 */ /* 0x000ff6000fffe03f */
[----:B------:R-:W-:Y:S01]  /*6ef70*/  @!UPT UIADD3 URZ, URZ, URZ, URZ ;  /* 0x0000003f3f3ff290 */ /* 0x000fe2000fffe03f */
[----:B------:R-:W-:Y:S01]  /*6ef80*/  STL.64 [R1+0x590], R16 ;  /* 0x0005901001007387 */ /* 0x000fe20000100a00 */
[----:B------:R-:W-:Y:S02]  /*6ef90*/  STL.64 [R1+0x598], R18 ;  /* 0x0005981201007387 */ /* 0x000fe40000100a00 */
[----:B------:R-:W3:Y:S02]  /*6efa0*/  LDL.LU R9, [R1+0x734] ;  /* 0x0007340001097983 */ /* 0x000ee40000300800 */
[----:B-1----:R-:W3:Y:S01]  /*6efb0*/  LDL.LU R10, [R1+0x738] ;  /* 0x00073800010a7983 */ /* 0x002ee20000300800 */
[----:B------:R-:W3:Y:S01]  /*6efc0*/  LDL.LU R11, [R1+0x73c] ;  /* 0x00073c00010b7983 */ /* 0x000ee20000300800 */
[----:B------:R0:W-:Y:S03]  /*6efd0*/  STL.64 [R1+0x2c18], R26 ;  /* 0x002c181a01007387 */ /* 0x0001e60000100a00 */
[----:B0-----:R-:W2:Y:S04]  /*6efe0*/  LDL.64 R26, [R1+0x68] ;  /* 0x00006800011a7983 */ /* 0x001ea80000100a00 */
[----:B--2---:R0:W-:Y:S01]  /*6eff0*/  STL.64 [R1+0x2c38], R26 ;  /* 0x002c381a01007387 */ /* 0x0041e20000100a00 */
[----:B------:R-:W2:Y:S02]  /*6f000*/  LDL.LU R24, [R1+0x300] ;  /* 0x0003000001187983 */ /* 0x000ea40000300800 */
[----:B------:R-:W2:Y:S01]  /*6f010*/  LDL.LU R25, [R1+0x304] ;  /* 0x0003040001197983 */ /* 0x000ea20000300800 */
[----:B0-----:R-:W4:Y:S01]  /*6f020*/  LDL.LU R26, [R1+0x308] ;  /* 0x00030800011a7983 */ /* 0x001f220000300800 */
[----:B------:R-:W4:Y:S03]  /*6f030*/  LDL.LU R27, [R1+0x30c] ;  /* 0x00030c00011b7983 */ /* 0x000f260000300800 */
[----:B----4-:R0:W-:Y:S01]  /*6f040*/  STL.64 [R1+0x2c48], R26 ;  /* 0x002c481a01007387 */ /* 0x0101e20000100a00 */
[----:B--2---:R-:W-:Y:S03]  /*6f050*/  STL.64 [R1+0x2c40], R24 ;  /* 0x002c401801007387 */ /* 0x004fe60000100a00 */
[----:B0-----:R-:W2:Y:S01]  /*6f060*/  LDL.64 R26, [R1+0x88] ;  /* 0x00008800011a7983 */ /* 0x001ea20000100a00 */
[----:B---3--:R-:W-:Y:S03]  /*6f070*/  HMMA.16816.F32 R8, R20, R14, R8 ;  /* 0x0000000e1408723c */ /* 0x008fe60000001808 */
[----:B--2---:R0:W-:Y:S02]  /*6f080*/  STL.64 [R1+0x2c50], R26 ;  /* 0x002c501a01007387 */ /* 0x0041e40000100a00 */
[----:B0-----:R-:W-:-:S02]  /*6f090*/  IMAD.MOV.U32 R26, RZ, RZ, R6 ;  /* 0x000000ffff1a7224 */ /* 0x001fc400078e0006 */
[----:B------:R-:W-:-:S05]  /*6f0a0*/  IMAD.MOV.U32 R27, RZ, RZ, R5 ;  /* 0x000000ffff1b7224 */ /* 0x000fca00078e0005 */
[----:B------:R0:W-:Y:S01]  /*6f0b0*/  STL.64 [R1+0x2c68], R26 ;  /* 0x002c681a01007387 */ /* 0x0001e20000100a00 */
[----:B------:R-:W2:Y:S02]  /*6f0c0*/  LDL.LU R16, [R1+0x360] ;  /* 0x0003600001107983 */ /* 0x000ea40000300800 */
[----:B------:R-:W2:Y:S02]  /*6f0d0*/  LDL.LU R17, [R1+0x364] ;  /* 0x0003640001117983 */ /* 0x000ea40000300800 */
[----:B------:R-:W2:Y:S01]  /*6f0e0*/  LDL.LU R18, [R1+0x368] ;  /* 0x0003680001127983 */ /* 0x000ea20000300800 */
[----:B------:R-:W2:Y:S01]  /*6f0f0*/  LDL.LU R19, [R1+0x36c] ;  /* 0x00036c0001137983 */ /* 0x000ea20000300800 */
[----:B0-----:R-:W-:Y:S02]  /*6f100*/  IMAD.MOV.U32 R26, RZ, RZ, R4 ;  /* 0x000000ffff1a7224 */ /* 0x001fe400078e0004 */
[----:B------:R-:W-:Y:S01]  /*6f110*/  IMAD.MOV.U32 R27, RZ, RZ, R3 ;  /* 0x000000ffff1b7224 */ /* 0x000fe200078e0003 */
[----:B------:R-:W0:Y:S04]  /*6f120*/  LDSM.16.MT88.4 R4, [R13+0x1c280] ;  /* 0x01c280000d04783b */ /* 0x000e280000004200 */
[----:B------:R1:W-:Y:S04]  /*6f130*/  STL.64 [R1+0x2c80], R26 ;  /* 0x002c801a01007387 */ /* 0x0003e80000100a00 */
[----:B-1----:R-:W3:Y:S04]  /*6f140*/  LDL.64 R26, [R1+0xb8] ;  /* 0x0000b800011a7983 */ /* 0x002ee80000100a00 */
[----:B---3--:R1:W-:Y:S04]  /*6f150*/  STL.64 [R1+0x2c98], R26 ;  /* 0x002c981a01007387 */ /* 0x0083e80000100a00 */
[----:B-1----:R-:W3:Y:S01]  /*6f160*/  LDL.64 R26, [R1+0xc8] ;  /* 0x0000c800011a7983 */ /* 0x002ee20000100a00 */
[----:B0-----:R-:W-:Y:S02]  /*6f170*/  STL.64 [R1+0x2ba8], R6 ;  /* 0x002ba80601007387 */ /* 0x001fe40000100a00 */
[----:B------:R0:W-:Y:S02]  /*6f180*/  STL.64 [R1+0x2ba0], R4 ;  /* 0x002ba00401007387 */ /* 0x0001e40000100a00 */
[----:B0-----:R-:W4:Y:S01]  /*6f190*/  LDL.LU R4, [R1+0x350] ;  /* 0x0003500001047983 */ /* 0x001f220000300800 */
[----:B------:R-:W4:Y:S02]  /*6f1a0*/  LDL.LU R5, [R1+0x354] ;  /* 0x0003540001057983 */ /* 0x000f240000300800 */
[----:B------:R-:W4:Y:S02]  /*6f1b0*/  LDL.LU R6, [R1+0x358] ;  /* 0x0003580001067983 */ /* 0x000f240000300800 */
[----:B------:R-:W4:Y:S01]  /*6f1c0*/  LDL.LU R7, [R1+0x35c] ;  /* 0x00035c0001077983 */ /* 0x000f220000300800 */
[----:B------:R-:W-:Y:S01]  /*6f1d0*/  STL.64 [R1+0x580], R8 ;  /* 0x0005800801007387 */ /* 0x000fe20000100a00 */
[----:B------:R0:W-:Y:S03]  /*6f1e0*/  STL.64 [R1+0x588], R10 ;  /* 0x0005880a01007387 */ /* 0x0001e60000100a00 */
[----:B0-----:R-:W2:Y:S01]  /*6f1f0*/  LDL.LU.64 R10, [R1+0x2cb0] ;  /* 0x002cb000010a7983 */ /* 0x001ea20000300a00 */
        /* <DEDUP_REMOVED lines=18> */
[----:B------:R-:W2:Y:S01]  /*6f320*/  LDL.LU R15, [R1+0x34c] ;  /* 0x00034c00010f7983 */ /* 0x000ea20000300800 */
[----:B------:R-:W4:Y:S01]  /*6f330*/  LDL.LU.64 R18, [R1+0x2ca8] ;  /* 0x002ca80001127983 */ /* 0x000f220000300a00 */
[----:B------:R-:W4:Y:S11]  /*6f340*/  LDL.LU.64 R16, [R1+0x2ca0] ;  /* 0x002ca00001107983 */ /* 0x000f360000300a00 */
[----:B------:R0:W-:Y:S02]  /*6f350*/  STL.64 [R1+0x510], R20 ;  /* 0x0005101401007387 */ /* 0x0001e40000100a00 */
[----:B------:R1:W-:Y:S02]  /*6f360*/  STL.64 [R1+0x518], R22 ;  /* 0x0005181601007387 */ /* 0x0003e40000100a00 */
[----:B---3--:R-:W-:Y:S01]  /*6f370*/  IMAD.MOV.U32 R3, RZ, RZ, R27 ;  /* 0x000000ffff037224 */ /* 0x008fe200078e001b */
[----:B0-----:R-:W3:Y:S01]  /*6f380*/  LDL.LU R20, [R1+0x2f0] ;  /* 0x0002f00001147983 */ /* 0x001ee20000300800 */
[----:B------:R-:W3:Y:S02]  /*6f390*/  LDL.LU R21, [R1+0x2f4] ;  /* 0x0002f40001157983 */ /* 0x000ee40000300800 */
[----:B-1----:R-:W3:Y:S02]  /*6f3a0*/  LDL.LU R22, [R1+0x2f8] ;  /* 0x0002f80001167983 */ /* 0x002ee40000300800 */
[----:B------:R-:W3:Y:S01]  /*6f3b0*/  LDL.LU R23, [R1+0x2fc] ;  /* 0x0002fc0001177983 */ /* 0x000ee20000300800 */
[----:B------:R0:W-:Y:S01]  /*6f3c0*/  STL.64 [R1+0x2bb0], R10 ;  /* 0x002bb00a01007387 */ /* 0x0001e20000100a00 */
[----:B------:R-:W2:Y:S02]  /*6f3d0*/  LDL.LU R8, [R1+0x310] ;  /* 0x0003100001087983 */ /* 0x000ea40000300800 */
[----:B------:R-:W2:Y:S01]  /*6f3e0*/  LDL.LU R9, [R1+0x314] ;  /* 0x0003140001097983 */ /* 0x000ea20000300800 */
[----:B0-----:R-:W2:Y:S01]  /*6f3f0*/  LDL.LU R10, [R1+0x318] ;  /* 0x00031800010a7983 */ /* 0x001ea20000300800 */
[----:B------:R-:W2:Y:S01]  /*6f400*/  LDL.LU R11, [R1+0x31c] ;  /* 0x00031c00010b7983 */ /* 0x000ea20000300800 */
[C---:B----4-:R-:W-:Y:S11]  /*6f410*/  HMMA.16816.F32 R4, R16.reuse, R26, R4 ;  /* 0x0000001a1004723c */ /* 0x050ff60000001804 */
        /* <DEDUP_REMOVED lines=24> */
[----:B------:R-:W4:Y:S11]  /*6f5a0*/  LDL.LU R13, [R1+0x2c58] ;  /* 0x002c5800010d7983 */ /* 0x000f360000300800 */
[----:B------:R-:W-:Y:S09]  /*6f5b0*/  @!UPT UIADD3 URZ, URZ, URZ, URZ ;  /* 0x0000003f3f3ff290 */ /* 0x000ff2000fffe03f */
[----:B------:R-:W-:Y:S01]  /*6f5c0*/  STL.64 [R1+0xe60], R24 ;  /* 0x000e601801007387 */ /* 0x000fe20000100a00 */
[----:B------:R0:W-:Y:S03]  /*6f5d0*/  STL.64 [R1+0xe68], R26 ;  /* 0x000e681a01007387 */ /* 0x0001e60000100a00 */
[----:B0-----:R-:W2:Y:S02]  /*6f5e0*/  LDL.LU.64 R26, [R1+0x2c50] ;  /* 0x002c5000011a7983 */ /* 0x001ea40000300a00 */
[C---:B--2---:R-:W-:Y:S01]  /*6f5f0*/  HMMA.16816.F32 R8, R16.reuse, R26, R8 ;  /* 0x0000001a1008723c */ /* 0x044fe20000001808 */
[----:B------:R-:W-:Y:S11]  /*6f600*/  IMAD.MOV.U32 R7, RZ, RZ, R27 ;  /* 0x000000ffff077224 */ /* 0x000ff600078e001b */
[----:B------:R-:W-:Y:S11]  /*6f610*/  @!UPT UIADD3 URZ, URZ, URZ, URZ ;  /* 0x0000003f3f3ff290 */ /* 0x000ff6000fffe03f */
[----:B------:R0:W-:Y:S01]  /*6f620*/  STL.64 [R1+0xc90], R8 ;  /* 0x000c900801007387 */ /* 0x0001e20000100a00 */
[----:B------:R-:W-:Y:S02]  /*6f630*/  STL.64 [R1+0xc98], R10 ;  /* 0x000c980a01007387 */ /* 0x000fe40000100a00 */
[----:B0-----:R-:W-:Y:S02]  /*6f640*/  IMAD.MOV.U32 R8, RZ, RZ, R26 ;  /* 0x000000ffff087224 */ /* 0x001fe400078e001a */
[----:B------:R-:W2:Y:S01]  /*6f650*/  LDL.LU.64 R26, [R1+0x2c48] ;  /* 0x002c4800011a7983 */ /* 0x000ea20000300a00 */
[----:B------:R-:W2:Y:S02]  /*6f660*/  LDL.LU.64 R24, [R1+0x2c40] ;  /* 0x002c400001187983 */ /* 0x000ea40000300a00 */
[----:B------:R0:W-:Y:S02]  /*6f670*/  STL.64 [R1+0x2bc0], R6 ;  /* 0x002bc00601007387 */ /* 0x0001e40000100a00 */
[----:B------:R-:W-:Y:S01]  /*6f680*/  STL.64 [R1+0x2bb8], R4 ;  /* 0x002bb80401007387 */ /* 0x000fe20000100a00 */
[----:B0-----:R-:W2:Y:S02]  /*6f690*/  LDL.64 R6, [R1+0x78] ;  /* 0x0000780001067983 */ /* 0x001ea40000100a00 */
[C---:B--2---:R-:W-:Y:S11]  /*6f6a0*/  HMMA.16816.F32 R24, R16.reuse, R6, R24 ;  /* 0x000000061018723c */ /* 0x044ff60000001818 */
[----:B------:R-:W-:Y:S11]  /*6f6b0*/  @!UPT UIADD3 URZ, URZ, URZ, URZ ;  /* 0x0000003f3f3ff290 */ /* 0x000ff6000fffe03f */
[----:B------:R-:W-:Y:S01]  /*6f6c0*/  @!UPT UIADD3 URZ, URZ, URZ, URZ ;  /* 0x0000003f3f3ff290 */ /* 0x000fe2000fffe03f */
[----:B------:R-:W-:Y:S01]  /*6f6d0*/  STL.64 [R1+0xc60], R24 ;  /* 0x000c601801007387 */ /* 0x000fe20000100a00 */
[----:B------:R0:W-:Y:S03]  /*6f6e0*/  STL.64 [R1+0xc68], R26 ;  /* 0x000c681a01007387 */ /* 0x0001e60000100a00 */
[----:B0-----:R-:W3:Y:S01]  /*6f6f0*/  LDL.LU.64 R26, [R1+0x2c38] ;  /* 0x002c3800011a7983 */ /* 0x001ee20000300a00 */
[----:B------:R-:W-:Y:S02]  /*6f700*/  IMAD.MOV.U32 R10, RZ, RZ, R6 ;  /* 0x000000ffff0a7224 */ /* 0x000fe400078e0006 */
[----:B------:R-:W-:Y:S02]  /*6f710*/  IMAD.MOV.U32 R9, RZ, RZ, R7 ;  /* 0x000000ffff097224 */ /* 0x000fe400078e0007 */
[----:B---3--:R-:W-:Y:S01]  /*6f720*/  HMMA.16816.F32 R4, R16, R26, R20 ;  /* 0x0000001a1004723c */ /* 0x008fe20000001814 */
[----:B------:R-:W-:-:S02]  /*6f730*/  IMAD.MOV.U32 R11, RZ, RZ, R27 ;  /* 0x000000ffff0b7224 */ /* 0x000fc400078e001b */
[----:B------:R-:W-:Y:S01]  /*6f740*/  IMAD.MOV.U32 R12, RZ, RZ, R26 ;  /* 0x000000ffff0c7224 */ /* 0x000fe200078e001a */
[----:B----4-:R-:W0:Y:S11]  /*6f750*/  LDSM.16.MT88.4 R20, [R13+0x1c300] ;  /* 0x01c300000d14783b */ /* 0x010e360000004200 */
[----:B------:R-:W-:Y:S08]  /*6f760*/  @!UPT UIADD3 URZ, URZ, URZ, URZ ;  /* 0x0000003f3f3ff290 */ /* 0x000ff0000fffe03f */
[----:B------:R-:W-:Y:S01]  /*6f770*/  STL.64 [R1+0xc80], R4 ;  /* 0x000c800401007387 */ /* 0x000fe20000100a00 */
[----:B------:R-:W-:Y:S02]  /*6f780*/  STL.64 [R1+0xc88], R6 ;  /* 0x000c880601007387 */ /* 0x000fe40000100a00 */
[----:B------:R-:W-:Y:S02]  /*6f790*/  STL.64 [R1+0x2bd0], R10 ;  /* 0x002bd00a01007387 */ /* 0x000fe40000100a00 */
[----:B------:R1:W-:Y:S02]  /*6f7a0*/  STL.64 [R1+0x2bc8], R8 ;  /* 0x002bc80801007387 */ /* 0x0003e40000100a00 */
[----:B-1----:R-:W2:Y:S01]  /*6f7b0*/  LDL.LU R8, [R1+0x6d0] ;  /* 0x0006d00001087983 */ /* 0x002ea20000300800 */
[----:B------:R-:W2:Y:S02]  /*6f7c0*/  LDL.LU R9, [R1+0x6d4] ;  /* 0x0006d40001097983 */ /* 0x000ea40000300800 */
[----:B------:R-:W3:Y:S02]  /*6f7d0*/  LDL.LU R10, [R1+0x6d8] ;  /* 0x0006d800010a7983 */ /* 0x000ee40000300800 */
[----:B------:R-:W3:Y:S01]  /*6f7e0*/  LDL.LU R11, [R1+0x6dc] ;  /* 0x0006dc00010b7983 */ /* 0x000ee20000300800 */
[----:B------:R-:W4:Y:S01]  /*6f7f0*/  LDL.LU R24, [R1+0x710] ;  /* 0x0007100001187983 */ /* 0x000f220000300800 */
[----:B------:R-:W4:Y:S02]  /*6f800*/  LDL.LU R25, [R1+0x714] ;  /* 0x0007140001197983 */ /* 0x000f240000300800 */
[----:B------:R-:W2:Y:S02]  /*6f810*/  LDL.LU R26, [R1+0x718] ;  /* 0x00071800011a7983 */ /* 0x000ea40000300800 */
[----:B------:R-:W2:Y:S02]  /*6f820*/  LDL.LU R27, [R1+0x71c] ;  /* 0x00071c00011b7983 */ /* 0x000ea40000300800 */
[----:B--2---:R1:W-:Y:S01]  /*6f830*/  STL.64 [R1+0x2c28], R26 ;  /* 0x002c281a01007387 */ /* 0x0043e20000100a00 */
[----:B----4-:R-:W-:Y:S03]  /*6f840*/  STL.64 [R1+0x2c20], R24 ;  /* 0x002c201801007387 */ /* 0x010fe60000100a00 */
[----:B-1----:R-:W2:Y:S01]  /*6f850*/  LDL.64 R26, [R1+0x58] ;  /* 0x00005800011a7983 */ /* 0x002ea20000100a00 */
[----:B---3--:R-:W-:Y:S02]  /*6f860*/  STL.64 [R1+0x2be0], R10 ;  /* 0x002be00a01007387 */ /* 0x008fe40000100a00 */
[----:B------:R1:W-:Y:S02]  /*6f870*/  STL.64 [R1+0x2bd8], R8 ;  /* 0x002bd80801007387 */ /* 0x0003e40000100a00 */
[----:B-1----:R-:W3:Y:S01]  /*6f880*/  LDL.LU R8, [R1+0x6e0] ;  /* 0x0006e00001087983 */ /* 0x002ee20000300800 */
[----:B------:R-:W3:Y:S02]  /*6f890*/  LDL.LU R9, [R1+0x6e4] ;  /* 0x0006e40001097983 */ /* 0x000ee40000300800 */
[----:B------:R-:W4:Y:S02]  /*6f8a0*/  LDL.LU R10, [R1+0x6e8] ;  /* 0x0006e800010a7983 */ /* 0x000f240000300800 */
[----:B------:R-:W4:Y:S02]  /*6f8b0*/  LDL.LU R11, [R1+0x6ec] ;  /* 0x0006ec00010b7983 */ /* 0x000f240000300800 */
[----:B----4-:R1:W-:Y:S01]  /*6f8c0*/  STL.64 [R1+0x2bf0], R10 ;  /* 0x002bf00a01007387 */ /* 0x0103e20000100a00 */
[----:B---3--:R-:W-:Y:S02]  /*6f8d0*/  STL.64 [R1+0x2be8], R8 ;  /* 0x002be80801007387 */ /* 0x008fe40000100a00 */
[----:B-1----:R-:W-:-:S02]  /*6f8e0*/  IMAD.MOV.U32 R10, RZ, RZ, R29 ;  /* 0x000000ffff0a7224 */ /* 0x002fc400078e001d */
[----:B------:R-:W-:-:S05]  /*6f8f0*/  IMAD.MOV.U32 R11, RZ, RZ, R28 ;  /* 0x000000ffff0b7224 */ /* 0x000fca00078e001c */
[----:B------:R1:W-:Y:S04]  /*6f900*/  STL.64 [R1+0x2c00], R10 ;  /* 0x002c000a01007387 */ /* 0x0003e80000100a00 */
[----:B-1----:R-:W3:Y:S04]  /*6f910*/  LDL.64 R10, [R1+0x38] ;  /* 0x00003800010a7983 */ /* 0x002ee80000100a00 */
[----:B---3--:R1:W-:Y:S01]  /*6f920*/  STL.64 [R1+0x2c30], R10 ;  /* 0x002c300a01007387 */ /* 0x0083e20000100a00 */
[----:B------:R-:W2:Y:S02]  /*6f930*/  LDL.LU R8, [R1+0x720] ;  /* 0x0007200001087983 */ /* 0x000ea40000300800 */
[----:B------:R-:W2:Y:S01]  /*6f940*/  LDL.LU R9, [R1+0x724] ;  /* 0x0007240001097983 */ /* 0x000ea20000300800 */
[----:B-1----:R-:W2:Y:S01]  /*6f950*/  LDL.LU R10, [R1+0x728] ;  /* 0x00072800010a7983 */ /* 0x002ea20000300800 */
[----:B------:R-:W2:Y:S02]  /*6f960*/  LDL.LU R11, [R1+0x72c] ;  /* 0x00072c00010b7983 */ /* 0x000ea40000300800 */
[----:B------:R-:W3:Y:S02]  /*6f970*/  LDL.64 R6, [R1+0x8] ;  /* 0x0000080001067983 */ /* 0x000ee40000100a00 */
[----:B---3--:R1:W-:Y:S01]  /*6f980*/  STL.64 [R1+0x2bf8], R6 ;  /* 0x002bf80601007387 */ /* 0x0083e20000100a00 */
[----:B------:R-:W3:Y:S02]  /*6f990*/  LDL.LU R4, [R1+0x6f0] ;  /* 0x0006f00001047983 */ /* 0x000ee40000300800 */
[----:B------:R-:W3:Y:S01]  /*6f9a0*/  LDL.LU R5, [R1+0x6f4] ;  /* 0x0006f40001057983 */ /* 0x000ee20000300800 */
[----:B-1----:R-:W4:Y:S01]  /*6f9b0*/  LDL.LU R6, [R1+0x6f8] ;  /* 0x0006f80001067983 */ /* 0x002f220000300800 */
[----:B------:R-:W4:Y:S01]  /*6f9c0*/  LDL.LU R7, [R1+0x6fc] ;  /* 0x0006fc0001077983 */ /* 0x000f220000300800 */
[----:B--2---:R-:W-:Y:S01]  /*6f9d0*/  HMMA.16816.F32 R8, R16, R26, R8 ;  /* 0x0000001a1008723c */ /* 0x004fe20000001808 */
[----:B------:R-:W-:-:S02]  /*6f9e0*/  IMAD.MOV.U32 R29, RZ, RZ, R26 ;  /* 0x000000ffff1d7224 */ /* 0x000fc400078e001a */
[----:B------:R-:W-:Y:S01]  /*6f9f0*/  IMAD.MOV.U32 R28, RZ, RZ, R27 ;  /* 0x000000ffff1c7224 */ /* 0x000fe200078e001b */
[----:B----4-:R-:W-:Y:S01]  /*6fa00*/  STL.64 [R1+0x2c10], R6 ;  /* 0x002c100601007387 */ /* 0x010fe20000100a00 */
[----:B---3--:R1:W-:Y:S03]  /*6fa10*/  STL.64 [R1+0x2c08], R4 ;  /* 0x002c080401007387 */ /* 0x0083e60000100a00 */
[----:B-1----:R-:W2:Y:S01]  /*6fa20*/  LDL.LU R4, [R1+0x700] ;  /* 0x0007000001047983 */ /* 0x002ea20000300800 */
[----:B------:R-:W2:Y:S02]  /*6fa30*/  LDL.LU R5, [R1+0x704] ;  /* 0x0007040001057983 */ /* 0x000ea40000300800 */
[----:B------:R-:W2:Y:S02]  /*6fa40*/  LDL.LU R6, [R1+0x708] ;  /* 0x0007080001067983 */ /* 0x000ea40000300800 */
[----:B------:R-:W2:Y:S01]  /*6fa50*/  LDL.LU R7, [R1+0x70c] ;  /* 0x00070c0001077983 */ /* 0x000ea20000300800 */
[----:B0-----:R0:W-:Y:S01]  /*6fa60*/  STL.64 [R1+0x2a78], R22 ;  /* 0x002a781601007387 */ /* 0x0011e20000100a00 */
[----:B------:R-:W-:Y:S03]  /*6fa70*/  STL.64 [R1+0x2a70], R20 ;  /* 0x002a701401007387 */ /* 0x000fe60000100a00 */
[----:B0-----:R-:W3:Y:S05]  /*6fa80*/  LDL.64 R22, [R1+0x48] ;  /* 0x0000480001167983 */ /* 0x001eea0000100a00 */
[----:B------:R-:W-:Y:S02]  /*6fa90*/  STL.64 [R1+0xc70], R8 ;  /* 0x000c700801007387 */ /* 0x000fe40000100a00 */
[----:B------:R0:W-:Y:S02]  /*6faa0*/  STL.64 [R1+0xc78], R10 ;  /* 0x000c780a01007387 */ /* 0x0001e40000100a00 */
[----:B0-----:R-:W2:Y:S01]  /*6fab0*/  LDL.LU.64 R10, [R1+0x2c30] ;  /* 0x002c3000010a7983 */ /* 0x001ea20000300a00 */
[----:B------:R-:W3:Y:S02]  /*6fac0*/  LDL.LU.64 R26, [R1+0x2c28] ;  /* 0x002c2800011a7983 */ /* 0x000ee40000300a00 */
[----:B------:R-:W3:Y:S02]  /*6fad0*/  LDL.LU.64 R24, [R1+0x2c20] ;  /* 0x002c200001187983 */ /* 0x000ee40000300a00 */
[C---:B---3--:R-:W-:Y:S11]  /*6fae0*/  HMMA.16816.F32 R24, R16.reuse, R22, R24 ;  /* 0x000000161018723c */ /* 0x048ff60000001818 */
[----:B------:R-:W-:Y:S11]  /*6faf0*/  @!UPT UIADD3 URZ, URZ, URZ, URZ ;  /* 0x0000003f3f3ff290 */ /* 0x000ff6000fffe03f */
[----:B------:R-:W-:Y:S01]  /*6fb00*/  @!UPT UIADD3 URZ, URZ, URZ, URZ ;  /* 0x0000003f3f3ff290 */ /* 0x000fe2000fffe03f */
[----:B------:R-:W-:Y:S01]  /*6fb10*/  STL.64 [R1+0xa70], R24 ;  /* 0x000a701801007387 */ /* 0x000fe20000100a00 */
[----:B------:R0:W-:Y:S03]  /*6fb20*/  STL.64 [R1+0xa78], R26 ;  /* 0x000a781a01007387 */ /* 0x0001e60000100a00 */
[----:B0-----:R-:W3:Y:S01]  /*6fb30*/  LDL.LU.64 R26, [R1+0x2c18] ;  /* 0x002c1800011a7983 */ /* 0x001ee20000300a00 */
[----:B------:R-:W4:Y:S02]  /*6fb40*/  LDL.LU R20, [R1+0x5d0] ;  /* 0x0005d00001147983 */ /* 0x000f240000300800 */
[----:B------:R-:W-:Y:S02]  /*6fb50*/  IMAD.MOV.U32 R25, RZ, RZ, R22 ;  /* 0x000000ffff197224 */ /* 0x000fe400078e0016 */
[----:B------:R-:W4:Y:S02]  /*6fb60*/  LDL.LU R21, [R1+0x5d4] ;  /* 0x0005d40001157983 */ /* 0x000f240000300800 */
[----:B------:R-:W-:Y:S01]  /*6fb70*/  IMAD.MOV.U32 R24, RZ, RZ, R23 ;  /* 0x000000ffff187224 */ /* 0x000fe200078e0017 */
[----:B------:R-:W3:Y:S01]  /*6fb80*/  LDL.LU R22, [R1+0x5d8] ;  /* 0x0005d80001167983 */ /* 0x000ee20000300800 */
[----:B------:R-:W3:Y:S01]  /*6fb90*/  LDL.LU R23, [R1+0x5dc] ;  /* 0x0005dc0001177983 */ /* 0x000ee20000300800 */
[----:B--2---:R-:W-:Y:S02]  /*6fba0*/  HMMA.16816.F32 R4, R16, R10, R4 ;  /* 0x0000000a1004723c */ /* 0x004fe40000001804 */
[----:B---3--:R0:W-:Y:S01]  /*6fbb0*/  STL.64 [R1+0x2a90], R22 ;  /* 0x002a901601007387 */ /* 0x0081e20000100a00 */
[----:B----4-:R-:W-:Y:S11]  /*6fbc0*/  STL.64 [R1+0x2a88], R20 ;  /* 0x002a881401007387 */ /* 0x010ff60000100a00 */
[----:B------:R-:W-:Y:S09]  /*6fbd0*/  @!UPT UIADD3 URZ, URZ, URZ, URZ ;  /* 0x0000003f3f3ff290 */ /* 0x000ff2000fffe03f */
[----:B------:R-:W-:Y:S02]  /*6fbe0*/  STL.64 [R1+0xa60], R4 ;  /* 0x000a600401007387 */ /* 0x000fe40000100a00 */
[----:B------:R1:W-:Y:S02]  /*6fbf0*/  STL.64 [R1+0xa68], R6 ;  /* 0x000a680601007387 */ /* 0x0003e40000100a00 */
[----:B0-----:R-:W-:Y:S02]  /*6fc00*/  IMAD.MOV.U32 R22, RZ, RZ, R2 ;  /* 0x000000ffff167224 */ /* 0x001fe400078e0002 */
[----:B------:R-:W-:Y:S02]  /*6fc10*/  IMAD.MOV.U32 R23, RZ, RZ, R0 ;  /* 0x000000ffff177224 */ /* 0x000fe400078e0000 */
[----:B------:R-:W-:Y:S01]  /*6fc20*/  IMAD.MOV.U32 R2, RZ, RZ, R10 ;  /* 0x000000ffff027224 */ /* 0x000fe200078e000a */
[----:B-1----:R-:W2:Y:S01]  /*6fc30*/  LDL.LU.64 R6, [R1+0x2c10] ;  /* 0x002c100001067983 */ /* 0x002ea20000300a00 */
[----:B------:R-:W2:Y:S02]  /*6fc40*/  LDL.LU.64 R4, [R1+0x2c08] ;  /* 0x002c080001047983 */ /* 0x000ea40000300a00 */
[----:B------:R-:W-:-:S02]  /*6fc50*/  IMAD.MOV.U32 R0, RZ, RZ, R11 ;  /* 0x000000ffff007224 */ /* 0x000fc400078e000b */
[----:B------:R-:W2:Y:S02]  /*6fc60*/  LDL.LU.64 R10, [R1+0x2c00] ;  /* 0x002c0000010a7983 */ /* 0x000ea40000300a00 */
[C---:B--2---:R-:W-:Y:S02]  /*6fc70*/  HMMA.16816.F32 R8, R16.reuse, R10, R4 ;  /* 0x0000000a1008723c */ /* 0x044fe40000001804 */
[----:B------:R-:W2:Y:S11]  /*6fc80*/  LDL.LU.64 R6, [R1+0x2bf8] ;  /* 0x002bf80001067983 */ /* 0x000eb60000300a00 */
[----:B------:R-:W-:Y:S10]  /*6fc90*/  @!UPT UIADD3 URZ, URZ, URZ, URZ ;  /* 0x0000003f3f3ff290 */ /* 0x000ff4000fffe03f */
[----:B------:R-:W-:Y:S01]  /*6fca0*/  STL.64 [R1+0xa50], R8 ;  /* 0x000a500801007387 */ /* 0x000fe20000100a00 */
[----:B------:R0:W-:Y:S03]  /*6fcb0*/  STL.64 [R1+0xa58], R10 ;  /* 0x000a580a01007387 */ /* 0x0001e60000100a00 */
[----:B0-----:R-:W3:Y:S01]  /*6fcc0*/  LDL.LU.64 R10, [R1+0x2bf0] ;  /* 0x002bf000010a7983 */ /* 0x001ee20000300a00 */
[----:B------:R-:W3:Y:S02]  /*6fcd0*/  LDL.LU.64 R8, [R1+0x2be8] ;  /* 0x002be80001087983 */ /* 0x000ee40000300a00 */
[----:B---3--:R-:W-:Y:S11]  /*6fce0*/  HMMA.16816.F32 R8, R16, R22, R8 ;  /* 0x000000161008723c */ /* 0x008ff60000001808 */
[----:B------:R-:W-:Y:S11]  /*6fcf0*/  @!UPT UIADD3 URZ, URZ, URZ, URZ ;  /* 0x0000003f3f3ff290 */ /* 0x000ff6000fffe03f */
[----:B------:R-:W-:Y:S01]  /*6fd00*/  @!UPT UIADD3 URZ, URZ, URZ, URZ ;  /* 0x0000003f3f3ff290 */ /* 0x000fe2000fffe03f */
[----:B------:R-:W-:Y:S01]  /*6fd10*/  STL.64 [R1+0xa40], R8 ;  /* 0x000a400801007387 */ /* 0x000fe20000100a00 */
[----:B------:R0:W-:Y:S03]  /*6fd20*/  STL.64 [R1+0xa48], R10 ;  /* 0x000a480a01007387 */ /* 0x0001e60000100a00 */
[----:B0-----:R-:W2:Y:S01]  /*6fd30*/  LDL.LU.64 R10, [R1+0x2be0] ;  /* 0x002be000010a7983 */ /* 0x001ea20000300a00 */
[----:B------:R-:W2:Y:S02]  /*6fd40*/  LDL.LU.64 R8, [R1+0x2bd8] ;  /* 0x002bd80001087983 */ /* 0x000ea40000300a00 */
[----:B------:R0:W-:Y:S02]  /*6fd50*/  STL.64 [R1+0x2aa0], R22 ;  /* 0x002aa01601007387 */ /* 0x0001e40000100a00 */
[----:B------:R-:W3:Y:S01]  /*6fd60*/  LDL.LU R20, [R1+0x600] ;  /* 0x0006000001147983 */ /* 0x000ee20000300800 */
[----:B------:R-:W3:Y:S04]  /*6fd70*/  LDL.LU R21, [R1+0x604] ;  /* 0x0006040001157983 */ /* 0x000ee80000300800 */
[----:B0-----:R-:W4:Y:S01]  /*6fd80*/  LDL.LU R22, [R1+0x608] ;  /* 0x0006080001167983 */ /* 0x001f220000300800 */
[----:B------:R-:W4:Y:S03]  /*6fd90*/  LDL.LU R23, [R1+0x60c] ;  /* 0x00060c0001177983 */ /* 0x000f260000300800 */
[----:B----4-:R0:W-:Y:S01]  /*6fda0*/  STL.64 [R1+0x2ab0], R22 ;  /* 0x002ab01601007387 */ /* 0x0101e20000100a00 */
[----:B---3--:R1:W-:Y:S02]  /*6fdb0*/  STL.64 [R1+0x2aa8], R20 ;  /* 0x002aa81401007387 */ /* 0x0083e40000100a00 */
[----:B0-----:R-:W-:-:S02]  /*6fdc0*/  IMAD.MOV.U32 R22, RZ, RZ, R2 ;  /* 0x000000ffff167224 */ /* 0x001fc400078e0002 */
[----:B------:R-:W-:-:S05]  /*6fdd0*/  IMAD.MOV.U32 R23, RZ, RZ, R0 ;  /* 0x000000ffff177224 */ /* 0x000fca00078e0000 */
[----:B------:R0:W-:Y:S01]  /*6fde0*/  STL.64 [R1+0x2ac8], R22 ;  /* 0x002ac81601007387 */ /* 0x0001e20000100a00 */
[----:B-1----:R-:W3:Y:S02]  /*6fdf0*/  LDL.LU R20, [R1+0x6c0] ;  /* 0x0006c00001147983 */ /* 0x002ee40000300800 */
[----:B------:R-:W3:Y:S01]  /*6fe00*/  LDL.LU R21, [R1+0x6c4] ;  /* 0x0006c40001157983 */ /* 0x000ee20000300800 */
[----:B0-----:R-:W3:Y:S01]  /*6fe10*/  LDL.LU R22, [R1+0x6c8] ;  /* 0x0006c80001167983 */ /* 0x001ee20000300800 */
[----:B------:R-:W3:Y:S01]  /*6fe20*/  LDL.LU R23, [R1+0x6cc] ;  /* 0x0006cc0001177983 */ /* 0x000ee20000300800 */
[C---:B--2---:R-:W-:Y:S01]  /*6fe30*/  HMMA.16816.F32 R8, R16.reuse, R6, R8 ;  /* 0x000000061008723c */ /* 0x044fe20000001808 */
[----:B------:R-:W-:Y:S02]  /*6fe40*/  IMAD.MOV.U32 R2, RZ, RZ, R6 ;  /* 0x000000ffff027224 */ /* 0x000fe400078e0006 */
[----:B------:R-:W-:Y:S11]  /*6fe50*/  IMAD.MOV.U32 R0, RZ, RZ, R7 ;  /* 0x000000ffff007224 */ /* 0x000ff600078e0007 */
[----:B------:R-:W-:Y:S09]  /*6fe60*/  @!UPT UIADD3 URZ, URZ, URZ, URZ ;  /* 0x0000003f3f3ff290 */ /* 0x000ff2000fffe03f */
[----:B------:R-:W-:Y:S01]  /*6fe70*/  STL.64 [R1+0x570], R8 ;  /* 0x0005700801007387 */ /* 0x000fe20000100a00 */
[----:B------:R0:W-:Y:S03]  /*6fe80*/  STL.64 [R1+0x578], R10 ;  /* 0x0005780a01007387 */ /* 0x0001e60000100a00 */
[----:B0-----:R-:W2:Y:S01]  /*6fe90*/  LDL.LU.64 R10, [R1+0x2bd0] ;  /* 0x002bd000010a7983 */ /* 0x001ea20000300a00 */
[----:B------:R-:W4:Y:S02]  /*6fea0*/  LDL.LU.64 R8, [R1+0x2bc8] ;  /* 0x002bc80001087983 */ /* 0x000f240000300a00 */
[----:B------:R-:W2:Y:S02]  /*6feb0*/  LDL.LU.64 R6, [R1+0x2bc0] ;  /* 0x002bc00001067983 */ /* 0x000ea40000300a00 */
[----:B------:R-:W2:Y:S01]  /*6fec0*/  LDL.LU.64 R4, [R1+0x2bb8] ;  /* 0x002bb80001047983 */ /* 0x000ea20000300a00 */
[----:B---3--:R-:W-:Y:S11]  /*6fed0*/  HMMA.16816.F32 R20, R16, R26, R20 ;  /* 0x0000001a1014723c */ /* 0x008ff60000001814 */
        /* <DEDUP_REMOVED lines=8> */
[----:B------:R-:W3:Y:S02]  /*6ff60*/  LDL.LU R24, [R1+0x5f0] ;  /* 0x0005f00001187983 */ /* 0x000ee40000300800 */
[----:B------:R-:W3:Y:S01]  /*6ff70*/  LDL.LU R25, [R1+0x5f4] ;  /* 0x0005f40001197983 */ /* 0x000ee20000300800 */
[----:B0-----:R-:W2:Y:S01]  /*6ff80*/  LDL.LU R26, [R1+0x5f8] ;  /* 0x0005f800011a7983 */ /* 0x001ea20000300800 */
[----:B------:R-:W2:Y:S02]  /*6ff90*/  LDL.LU R27, [R1+0x5fc] ;  /* 0x0005fc00011b7983 */ /* 0x000ea40000300800 */
[----:B------:R-:W-:Y:S02]  /*6ffa0*/  IMAD.MOV.U32 R22, RZ, RZ, R29 ;  /* 0x000000ffff167224 */ /* 0x000fe400078e001d */
[----:B------:R-:W-:-:S05]  /*6ffb0*/  IMAD.MOV.U32 R23, RZ, RZ, R28 ;  /* 0x000000ffff177224 */ /* 0x000fca00078e001c */
        /* <DEDUP_REMOVED lines=17> */
[----:B----4-:R-:W-:-:S05]  /*700d0*/  IMAD.MOV.U32 R23, RZ, RZ, R9 ;  /* 0x000000ffff177224 */ /* 0x010fca00078e0009 */
        /* <DEDUP_REMOVED lines=12> */
[----:B0-----:R-:W4:Y:S04]  /*701a0*/  LDL.LU.64 R22, [R1+0xa8] ;  /* 0x0000a80001167983 */ /* 0x001f280000300a00 */
        /* <DEDUP_REMOVED lines=62> */
[----:B------:R-:W2:Y:S02]  /*70590*/  LDL.LU.64 R4, [R1+0x2ba0] ;  /* 0x002ba00001047983 */ /* 0x000ea40000300a00 */
[----:B------:R-:W-:Y:S11]  /*705a0*/  STL.64 [R1+0x2a80], R10 ;  /* 0x002a800a01007387 */ /* 0x000ff60000100a00 */
        /* <DEDUP_REMOVED lines=93> */
[----:B0-----:R-:W3:Y:S01]  /*70b80*/  LDL.LU R18, [R1+0x5e8] ;  /* 0x0005e80001127983 */ /* 0x001ee20000300800 */
[----:B------:R-:W3:Y:S01]  /*70b90*/  LDL.LU R19, [R1+0x5ec] ;  /* 0x0005ec0001137983 */ /* 0x000ee20000300800 */
[C---:B--2---:R-:W-:Y:S02]  /*70ba0*/  HMMA.16816.F32 R20, R4.reuse, R22, R24 ;  /* 0x000000160414723c */ /* 0x044fe40000001818 */
[----:B------:R-:W2:Y:S11]  /*70bb0*/  LDL.LU.64 R26, [R1+0x2a98] ;  /* 0x002a9800011a7983 */ /* 0x000eb60000300a00 */
[----:B------:R-:W-:Y:S10]  /*70bc0*/  @!UPT UIADD3 URZ, URZ, URZ, URZ ;  /* 0x0000003f3f3ff290 */ /* 0x000ff4000fffe03f */
[----:B------:R-:W-:Y:S01]  /*70bd0*/  STL.64 [R1+0xa00], R20 ;  /* 0x000a001401007387 */ /* 0x000fe20000100a00 */
[----:B------:R0:W-:Y:S03]  /*70be0*/  STL.64 [R1+0xa08], R22 ;  /* 0x000a081601007387 */ /* 0x0001e60000100a00 */
[----:B0-----:R-:W2:Y:S01]  /*70bf0*/  LDL.LU.64 R22, [R1+0x2a90] ;  /* 0x002a900001167983 */ /* 0x001ea20000300a00 */
[----:B------:R-:W2:Y:S01]  /*70c00*/  LDL.LU.64 R20, [R1+0x2a88] ;  /* 0x002a880001147983 */ /* 0x000ea20000300a00 */
[C---:B---3--:R-:W-:Y:S11]  /*70c10*/  HMMA.16816.F32 R8, R4.reuse, R10, R16 ;  /* 0x0000000a0408723c */ /* 0x048ff60000001810 */
[----:B------:R-:W-:Y:S11]  /*70c20*/  @!UPT UIADD3 URZ, URZ, URZ, URZ ;  /* 0x0000003f3f3ff290 */ /* 0x000ff6000fffe03f */
[----:B------:R-:W-:Y:S01]  /*70c30*/  @!UPT UIADD3 URZ, URZ, URZ, URZ ;  /* 0x0000003f3f3ff290 */ /* 0x000fe2000fffe03f */
[----:B------:R0:W-:Y:S01]  /*70c40*/  STL.64 [R1+0x920], R8 ;  /* 0x0009200801007387 */ /* 0x0001e20000100a00 */
[----:B------:R1:W-:Y:S03]  /*70c50*/  STL.64 [R1+0x928], R10 ;  /* 0x0009280a01007387 */ /* 0x0003e60000100a00 */
[----:B0-----:R-:W3:Y:S01]  /*70c60*/  LDL.LU R8, [R1+0x5c0] ;  /* 0x0005c00001087983 */ /* 0x001ee20000300800 */
[----:B--2---:R-:W-:Y:S11]  /*70c70*/  HMMA.16816.F32 R16, R4, R26, R20 ;  /* 0x0000001a0410723c */ /* 0x004ff60000001814 */
[----:B------:R-:W-:Y:S11]  /*70c80*/  @!UPT UIADD3 URZ, URZ, URZ, URZ ;  /* 0x0000003f3f3ff290 */ /* 0x000ff6000fffe03f */
[----:B------:R-:W-:Y:S01]  /*70c90*/  @!UPT UIADD3 URZ, URZ, URZ, URZ ;  /* 0x0000003f3f3ff290 */ /* 0x000fe2000fffe03f */
[----:B------:R0:W-:Y:S01]  /*70ca0*/  STL.64 [R1+0x910], R16 ;  /* 0x0009101001007387 */ /* 0x0001e20000100a00 */
[----:B------:R2:W-:Y:S02]  /*70cb0*/  STL.64 [R1+0x918], R18 ;  /* 0x0009181201007387 */ /* 0x0005e40000100a00 */
[----:B------:R-:W3:Y:S02]  /*70cc0*/  LDL.LU R9, [R1+0x5c4] ;  /* 0x0005c40001097983 */ /* 0x000ee40000300800 */
[----:B-1----:R-:W3:Y:S01]  /*70cd0*/  LDL.LU R10, [R1+0x5c8] ;  /* 0x0005c800010a7983 */ /* 0x002ee20000300800 */
[----:B------:R-:W3:Y:S01]  /*70ce0*/  LDL.LU R11, [R1+0x5cc] ;  /* 0x0005cc00010b7983 */ /* 0x000ee20000300800 */
[----:B------:R-:W4:Y:S02]  /*70cf0*/  LDL.LU R20, [R1+0x2d0] ;  /* 0x0002d00001147983 */ /* 0x000f240000300800 */
[----:B------:R-:W4:Y:S02]  /*70d00*/  LDL.LU R21, [R1+0x2d4] ;  /* 0x0002d40001157983 */ /* 0x000f240000300800 */
[----:B------:R-:W4:Y:S01]  /*70d10*/  LDL.LU R22, [R1+0x2d8] ;  /* 0x0002d80001167983 */ /* 0x000f220000300800 */
[----:B------:R-:W4:Y:S04]  /*70d20*/  LDL.LU R23, [R1+0x2dc] ;  /* 0x0002dc0001177983 */ /* 0x000f280000300800 */
[----:B0-----:R-:W3:Y:S01]  /*70d30*/  LDL.LU R16, [R1+0x2b0] ;  /* 0x0002b00001107983 */ /* 0x001ee20000300800 */
[----:B------:R-:W3:Y:S02]  /*70d40*/  LDL.LU R17, [R1+0x2b4] ;  /* 0x0002b40001117983 */ /* 0x000ee40000300800 */
[----:B--2---:R-:W2:Y:S02]  /*70d50*/  LDL.LU R18, [R1+0x2b8] ;  /* 0x0002b80001127983 */ /* 0x004ea40000300800 */
[----:B------:R-:W2:Y:S02]  /*70d60*/  LDL.LU R19, [R1+0x2bc] ;  /* 0x0002bc0001137983 */ /* 0x000ea40000300800 */
[----:B--2---:R0:W-:Y:S01]  /*70d70*/  STL.64 [R1+0x2a60], R18 ;  /* 0x002a601201007387 */ /* 0x0041e20000100a00 */
[----:B---3--:R-:W-:Y:S03]  /*70d80*/  STL.64 [R1+0x2a58], R16 ;  /* 0x002a581001007387 */ /* 0x008fe60000100a00 */
[----:B0-----:R-:W2:Y:S01]  /*70d90*/  LDL.LU.64 R18, [R1+0xc8] ;  /* 0x0000c80001127983 */ /* 0x001ea20000300a00 */
[----:B------:R0:W-:Y:S03]  /*70da0*/  STL.64 [R1+0x2a20], R26 ;  /* 0x002a201a01007387 */ /* 0x0001e60000100a00 */
[----:B0-----:R-:W3:Y:S04]  /*70db0*/  LDL.64 R26, [R1+0x78] ;  /* 0x00007800011a7983 */ /* 0x001ee80000100a00 */
[----:B---3--:R0:W-:Y:S04]  /*70dc0*/  STL.64 [R1+0x2a28], R26 ;  /* 0x002a281a01007387 */ /* 0x0081e80000100a00 */
[----:B0-----:R-:W3:Y:S04]  /*70dd0*/  LDL.LU.64 R26, [R1+0x88] ;  /* 0x00008800011a7983 */ /* 0x001ee80000300a00 */
[----:B---3--:R0:W-:Y:S02]  /*70de0*/  STL.64 [R1+0x2a30], R26 ;  /* 0x002a301a01007387 */ /* 0x0081e40000100a00 */
[----:B0-----:R-:W-:-:S02]  /*70df0*/  IMAD.MOV.U32 R26, RZ, RZ, R12 ;  /* 0x000000ffff1a7224 */ /* 0x001fc400078e000c */
[----:B------:R-:W-:-:S05]  /*70e00*/  IMAD.MOV.U32 R27, RZ, RZ, R3 ;  /* 0x000000ffff1b7224 */ /* 0x000fca00078e0003 */
[----:B------:R0:W-:Y:S01]  /*70e10*/  STL.64 [R1+0x2a40], R26 ;  /* 0x002a401a01007387 */ /* 0x0001e20000100a00 */
[----:B------:R-:W3:Y:S02]  /*70e20*/  LDL.LU R24, [R1+0x2a0] ;  /* 0x0002a00001187983 */ /* 0x000ee40000300800 */
[----:B------:R-:W3:Y:S01]  /*70e30*/  LDL.LU R25, [R1+0x2a4] ;  /* 0x0002a40001197983 */ /* 0x000ee20000300800 */
[----:B0-----:R-:W2:Y:S01]  /*70e40*/  LDL.LU R26, [R1+0x2a8] ;  /* 0x0002a800011a7983 */ /* 0x001ea20000300800 */
[----:B------:R-:W2:Y:S01]  /*70e50*/  LDL.LU R27, [R1+0x2ac] ;  /* 0x0002ac00011b7983 */ /* 0x000ea20000300800 */
[C---:B------:R-:W-:Y:S02]  /*70e60*/  HMMA.16816.F32 R8, R4.reuse, R14, R8 ;  /* 0x0000000e0408723c */ /* 0x040fe40000001808 */
[----:B--2---:R0:W-:Y:S01]  /*70e70*/  STL.64 [R1+0x2a50], R26 ;  /* 0x002a501a01007387 */ /* 0x0041e20000100a00 */
[----:B---3--:R1:W-:Y:S03]  /*70e80*/  STL.64 [R1+0x2a48], R24 ;  /* 0x002a481801007387 */ /* 0x0083e60000100a00 */
[----:B0-----:R-:W2:Y:S04]  /*70e90*/  LDL.LU.64 R26, [R1+0xb8] ;  /* 0x0000b800011a7983 */ /* 0x001ea80000300a00 */
[----:B--2---:R0:W-:Y:S01]  /*70ea0*/  STL.64 [R1+0x2a68], R26 ;  /* 0x002a681a01007387 */ /* 0x0041e20000100a00 */
[----:B-1----:R-:W2:Y:S02]  /*70eb0*/  LDL.LU R24, [R1+0x2c0] ;  /* 0x0002c00001187983 */ /* 0x002ea40000300800 */
[----:B------:R-:W2:Y:S01]  /*70ec0*/  LDL.LU R25, [R1+0x2c4] ;  /* 0x0002c40001197983 */ /* 0x000ea20000300800 */
[----:B0-----:R-:W2:Y:S01]  /*70ed0*/  LDL.LU R26, [R1+0x2c8] ;  /* 0x0002c800011a7983 */ /* 0x001ea20000300800 */
[----:B------:R-:W2:Y:S08]  /*70ee0*/  LDL.LU R27, [R1+0x2cc] ;  /* 0x0002cc00011b7983 */ /* 0x000eb00000300800 */
[----:B------:R-:W-:Y:S02]  /*70ef0*/  STL.64 [R1+0x900], R8 ;  /* 0x0009000801007387 */ /* 0x000fe40000100a00 */
[----:B------:R0:W-:Y:S02]  /*70f00*/  STL.64 [R1+0x908], R10 ;  /* 0x0009080a01007387 */ /* 0x0001e40000100a00 */
[----:B0-----:R-:W4:Y:S01]  /*70f10*/  LDL.LU.64 R10, [R1+0x2a80] ;  /* 0x002a8000010a7983 */ /* 0x001f220000300a00 */
[----:B------:R0:W-:Y:S02]  /*70f20*/  STL.64 [R1+0x2a38], R14 ;  /* 0x002a380e01007387 */ /* 0x0001e40000100a00 */
[----:B------:R-:W3:Y:S02]  /*70f30*/  LDL.LU R12, [R1+0x290] ;  /* 0x00029000010c7983 */ /* 0x000ee40000300800 */
[----:B------:R-:W3:Y:S01]  /*70f40*/  LDL.LU R13, [R1+0x294] ;  /* 0x00029400010d7983 */ /* 0x000ee20000300800 */
[----:B0-----:R-:W3:Y:S01]  /*70f50*/  LDL.LU R14, [R1+0x298] ;  /* 0x00029800010e7983 */ /* 0x001ee20000300800 */
[----:B------:R-:W3:Y:S01]  /*70f60*/  LDL.LU R15, [R1+0x29c] ;  /* 0x00029c00010f7983 */ /* 0x000ee20000300800 */
[----:B----4-:R-:W-:Y:S02]  /*70f70*/  HMMA.16816.F32 R4, R4, R10, R20 ;  /* 0x0000000a0404723c */ /* 0x010fe40000001814 */
[----:B------:R-:W2:Y:S01]  /*70f80*/  LDL.LU.64 R22, [R1+0x2a78] ;  /* 0x002a780001167983 */ /* 0x000ea20000300a00 */
[----:B------:R-:W2:Y:S02]  /*70f90*/  LDL.LU.64 R20, [R1+0x2a70] ;  /* 0x002a700001147983 */ /* 0x000ea40000300a00 */
[----:B------:R-:W-:-:S02]  /*70fa0*/  IMAD.MOV.U32 R9, RZ, RZ, R18 ;  /* 0x000000ffff097224 */ /* 0x000fc400078e0012 */
[----:B------:R-:W-:Y:S11]  /*70fb0*/  IMAD.MOV.U32 R8, RZ, RZ, R19 ;  /* 0x000000ffff087224 */ /* 0x000ff600078e0013 */
[----:B------:R-:W-:Y:S05]  /*70fc0*/  @!UPT UIADD3 URZ, URZ, URZ, URZ ;  /* 0x0000003f3f3ff290 */ /* 0x000fea000fffe03f */
[----:B------:R-:W-:Y:S01]  /*70fd0*/  STL.64 [R1+0x840], R4 ;  /* 0x0008400401007387 */ /* 0x000fe20000100a00 */
[----:B------:R-:W-:Y:S01]  /*70fe0*/  STL.64 [R1+0x848], R6 ;  /* 0x0008480601007387 */ /* 0x000fe20000100a00 */
        /* <DEDUP_REMOVED lines=14> */
[----:B--2---:R-:W-:Y:S11]  /*710d0*/  HMMA.16816.F32 R16, R20, R26, R16 ;  /* 0x0000001a1410723c */ /* 0x004ff60000001810 */
        /* <DEDUP_REMOVED lines=8> */
[----:B------:R-:W-:-:S02]  /*71160*/  IMAD.MOV.U32 R6, RZ, RZ, R2 ;  /* 0x000000ffff067224 */ /* 0x000fc400078e0002 */
[----:B------:R-:W-:-:S07]  /*71170*/  IMAD.MOV.U32 R7, RZ, RZ, R0 ;  /* 0x000000ffff077224 */ /* 0x000fce00078e0000 */
[C---:B--2---:R-:W-:Y:S11]  /*71180*/  HMMA.16816.F32 R24, R20.reuse, R6, R24 ;  /* 0x000000061418723c */ /* 0x044ff60000001818 */
[----:B------:R-:W-:Y:S11]  /*71190*/  @!UPT UIADD3 URZ, URZ, URZ, URZ ;  /* 0x0000003f3f3ff290 */ /* 0x000ff6000fffe03f */
[----:B------:R-:W-:Y:S01]  /*711a0*/  @!UPT UIADD3 URZ, URZ, URZ, URZ ;  /* 0x0000003f3f3ff290 */ /* 0x000fe2000fffe03f */
[----:B------:R-:W-:Y:S01]  /*711b0*/  STL.64 [R1+0xdf0], R24 ;  /* 0x000df01801007387 */ /* 0x000fe20000100a00 */
[----:B------:R0:W-:Y:S03]  /*711c0*/  STL.64 [R1+0xdf8], R26 ;  /* 0x000df81a01007387 */ /* 0x0001e60000100a00 */
[----:B0-----:R-:W3:Y:S01]  /*711d0*/  LDL.LU.64 R26, [R1+0x2a40] ;  /* 0x002a4000011a7983 */ /* 0x001ee20000300a00 */
[----:B------:R0:W-:Y:S02]  /*711e0*/  STL.64 [R1+0x2938], R6 ;  /* 0x0029380601007387 */ /* 0x0001e40000100a00 */
[----:B------:R-:W2:Y:S02]  /*711f0*/  LDL.LU R4, [R1+0x280] ;  /* 0x0002800001047983 */ /* 0x000ea40000300800 */
[----:B------:R-:W2:Y:S01]  /*71200*/  LDL.LU R5, [R1+0x284] ;  /* 0x0002840001057983 */ /* 0x000ea20000300800 */
[----:B0-----:R-:W2:Y:S01]  /*71210*/  LDL.LU R6, [R1+0x288] ;  /* 0x0002880001067983 */ /* 0x001ea20000300800 */
[----:B------:R-:W2:Y:S01]  /*71220*/  LDL.LU R7, [R1+0x28c] ;  /* 0x00028c0001077983 */ /* 0x000ea20000300800 */
[C---:B---3--:R-:W-:Y:S02]  /*71230*/  HMMA.16816.F32 R24, R20.reuse, R26, R12 ;  /* 0x0000001a1418723c */ /* 0x048fe4000000180c */
[----:B------:R-:W3:Y:S11]  /*71240*/  LDL.LU.64 R14, [R1+0x2a38] ;  /* 0x002a3800010e7983 */ /* 0x000ef60000300a00 */
[----:B------:R-:W-:Y:S10]  /*71250*/  @!UPT UIADD3 URZ, URZ, URZ, URZ ;  /* 0x0000003f3f3ff290 */ /* 0x000ff4000fffe03f */
[----:B------:R-:W-:Y:S01]  /*71260*/  STL.64 [R1+0xde0], R24 ;  /* 0x000de01801007387 */ /* 0x000fe20000100a00 */
[----:B------:R0:W-:Y:S03]  /*71270*/  STL.64 [R1+0xde8], R26 ;  /* 0x000de81a01007387 */ /* 0x0001e60000100a00 */
        /* <DEDUP_REMOVED lines=16> */
[----:B0-----:R-:W2:Y:S01]  /*71380*/  LDL.LU.64 R6, [R1+0x58] ;  /* 0x0000580001067983 */ /* 0x001ea20000300a00 */
[C---:B----4-:R-:W-:Y:S01]  /*71390*/  HMMA.16816.F32 R8, R20.reuse, R26, R8 ;  /* 0x0000001a1408723c */ /* 0x050fe20000001808 */
[----:B------:R-:W-:Y:S11]  /*713a0*/  IMAD.MOV.U32 R25, RZ, RZ, R27 ;  /* 0x000000ffff197224 */ /* 0x000ff600078e001b */
[----:B------:R-:W-:Y:S11]  /*713b0*/  @!UPT UIADD3 URZ, URZ, URZ, URZ ;  /* 0x0000003f3f3ff290 */ /* 0x000ff6000fffe03f */
[----:B------:R-:W-:Y:S01]  /*713c0*/  @!UPT UIADD3 URZ, URZ, URZ, URZ ;  /* 0x0000003f3f3ff290 */ /* 0x000fe2000fffe03f */
[----:B------:R-:W-:Y:S01]  /*713d0*/  IMAD.MOV.U32 R13, RZ, RZ, R8 ;  /* 0x000000ffff0d7224 */ /* 0x000fe200078e0008 */
[----:B--2---:R0:W-:Y:S04]  /*713e0*/  STL.64 [R1+0x2a08], R6 ;  /* 0x002a080601007387 */ /* 0x0041e80000100a00 */
[----:B0-----:R-:W2:Y:S01]  /*713f0*/  LDL.64 R6, [R1+0x68] ;  /* 0x0000680001067983 */ /* 0x001ea20000100a00 */
[----:B------:R-:W4:Y:S02]  /*71400*/  LDL.LU.64 R26, [R1+0x2a20] ;  /* 0x002a2000011a7983 */ /* 0x000f240000300a00 */
        /* <DEDUP_REMOVED lines=18> */
[----:B------:R-:W3:Y:S01]  /*71530*/  LDL.LU.64 R18, [R1+0x38] ;  /* 0x0000380001127983 */ /* 0x000ee20000300a00 */
[----:B------:R-:W-:Y:S02]  /*71540*/  STL [R1+0x2908], R25 ;  /* 0x0029081901007387 */ /* 0x000fe40000100800 */
[----:B----4-:R0:W-:Y:S02]  /*71550*/  STL.64 [R1+0x29c0], R26 ;  /* 0x0029c01a01007387 */ /* 0x0101e40000100a00 */
[----:B------:R-:W-:Y:S01]  /*71560*/  IMAD.MOV.U32 R3, RZ, RZ, R7 ;  /* 0x000000ffff037224 */ /* 0x000fe200078e0007 */
[----:B0-----:R-:W4:Y:S01]  /*71570*/  LDL.LU.64 R26, [R1+0x48] ;  /* 0x00004800011a7983 */ /* 0x001f220000300a00 */
[----:B------:R-:W-:Y:S01]  /*71580*/  STL [R1+0x25f4], R13 ;  /* 0x0025f40d01007387 */ /* 0x000fe20000100800 */
        /* <DEDUP_REMOVED lines=19> */
[----:B------:R-:W-:Y:S01]  /*716c0*/  STL [R1+0x2924], R2 ;  /* 0x0029240201007387 */ /* 0x000fe20000100800 */
[----:B----4-:R-:W-:-:S02]  /*716d0*/  IMAD.MOV.U32 R13, RZ, RZ, R26 ;  /* 0x000000ffff0d7224 */ /* 0x010fc400078e001a */
[----:B------:R-:W-:Y:S01]  /*716e0*/  IMAD.MOV.U32 R12, RZ, RZ, R27 ;  /* 0x000000ffff0c7224 */ /* 0x000fe200078e001b */
[C---:B--2---:R-:W-:Y:S11]  /*716f0*/  HMMA.16816.F32 R4, R20.reuse, R26, R4 ;  /* 0x0000001a1404723c */ /* 0x044ff60000001804 */
[----:B------:R-:W-:Y:S11]  /*71700*/  @!UPT UIADD3 URZ, URZ, URZ, URZ ;  /* 0x0000003f3f3ff290 */ /* 0x000ff6000fffe03f */
[----:B------:R-:W-:Y:S01]  /*71710*/  @!UPT UIADD3 URZ, URZ, URZ, URZ ;  /* 0x0000003f3f3ff290 */ /* 0x000fe2000fffe03f */
[----:B------:R0:W-:Y:S01]  /*71720*/  STL.64 [R1+0x9f0], R4 ;  /* 0x0009f00401007387 */ /* 0x0001e20000100a00 */
[----:B------:R-:W-:Y:S03]  /*71730*/  STL.64 [R1+0x9f8], R6 ;  /* 0x0009f80601007387 */ /* 0x000fe60000100a00 */
[----:B0-----:R-:W2:Y:S01]  /*71740*/  LDL.LU.64 R4, [R1+0x29e0] ;  /* 0x0029e00001047983 */ /* 0x001ea20000300a00 */
[----:B---3--:R-:W-:Y:S02]  /*71750*/  STL.64 [R1+0x2990], R14 ;  /* 0x0029900e01007387 */ /* 0x008fe40000100a00 */
[----:B------:R0:W-:Y:S02]  /*71760*/  STL.64 [R1+0x2988], R12 ;  /* 0x0029880c01007387 */ /* 0x0001e40000100a00 */
[----:B0-----:R-:W3:Y:S01]  /*71770*/  LDL.LU R12, [R1+0x1f0] ;  /* 0x0001f000010c7983 */ /* 0x001ee20000300800 */
[----:B------:R-:W3:Y:S02]  /*71780*/  LDL.LU R13, [R1+0x1f4] ;  /* 0x0001f400010d7983 */ /* 0x000ee40000300800 */
[----:B------:R-:W4:Y:S02]  /*71790*/  LDL.LU R14, [R1+0x1f8] ;  /* 0x0001f800010e7983 */ /* 0x000f240000300800 */
[----:B------:R-:W4:Y:S01]  /*717a0*/  LDL.LU R15, [R1+0x1fc] ;  /* 0x0001fc00010f7983 */ /* 0x000f220000300800 */
[----:B------:R-:W2:Y:S01]  /*717b0*/  LDL.LU R24, [R1+0x210] ;  /* 0x0002100001187983 */ /* 0x000ea20000300800 */
[----:B------:R-:W2:Y:S02]  /*717c0*/  LDL.LU R25, [R1+0x214] ;  /* 0x0002140001197983 */ /* 0x000ea40000300800 */
[----:B------:R-:W2:Y:S02]  /*717d0*/  LDL.LU R26, [R1+0x218] ;  /* 0x00021800011a7983 */ /* 0x000ea40000300800 */
[----:B------:R-:W2:Y:S01]  /*717e0*/  LDL.LU R27, [R1+0x21c] ;  /* 0x00021c00011b7983 */ /* 0x000ea20000300800 */
[----:B------:R-:W-:Y:S01]  /*717f0*/  HMMA.16816.F32 R8, R20, R18, R8 ;  /* 0x000000121408723c */ /* 0x000fe20000001808 */
[----:B----4-:R0:W-:Y:S01]  /*71800*/  STL.64 [R1+0x29a0], R14 ;  /* 0x0029a00e01007387 */ /* 0x0101e20000100a00 */
[----:B---3--:R-:W-:Y:S03]  /*71810*/  STL.64 [R1+0x2998], R12 ;  /* 0x0029980c01007387 */ /* 0x008fe60000100a00 */
[----:B0-----:R-:W3:Y:S01]  /*71820*/  LDL.LU.64 R14, [R1+0x8] ;  /* 0x00000800010e7983 */ /* 0x001ee20000300a00 */
[----:B------:R-:W-:-:S02]  /*71830*/  IMAD.MOV.U32 R6, RZ, RZ, R17 ;  /* 0x000000ffff067224 */ /* 0x000fc400078e0011 */
[----:B------:R-:W-:Y:S01]  /*71840*/  IMAD.MOV.U32 R7, RZ, RZ, R16 ;  /* 0x000000ffff077224 */ /* 0x000fe200078e0010 */
[----:B---3--:R0:W-:Y:S04]  /*71850*/  STL.64 [R1+0x29b8], R14 ;  /* 0x0029b80e01007387 */ /* 0x0081e80000100a00 */
[----:B0-----:R-:W3:Y:S01]  /*71860*/  LDL.LU.64 R14, [R1+0x18] ;  /* 0x00001800010e7983 */ /* 0x001ee20000300a00 */
[----:B------:R-:W-:Y:S09]  /*71870*/  STL.64 [R1+0x2950], R6 ;  /* 0x0029500601007387 */ /* 0x000ff20000100a00 */
[----:B------:R-:W-:Y:S02]  /*71880*/  STL.64 [R1+0x9e0], R8 ;  /* 0x0009e00801007387 */ /* 0x000fe40000100a00 */
[----:B------:R0:W-:Y:S02]  /*71890*/  STL.64 [R1+0x9e8], R10 ;  /* 0x0009e80a01007387 */ /* 0x0001e40000100a00 */
[----:B0-----:R-:W4:Y:S01]  /*718a0*/  LDL.LU.64 R10, [R1+0x29d8] ;  /* 0x0029d800010a7983 */ /* 0x001f220000300a00 */
[----:B------:R-:W2:Y:S02]  /*718b0*/  LDL.LU.64 R8, [R1+0x29d0] ;  /* 0x0029d00001087983 */ /* 0x000ea40000300a00 */
[----:B------:R-:W-:-:S02]  /*718c0*/  IMAD.MOV.U32 R29, RZ, RZ, R18 ;  /* 0x000000ffff1d7224 */ /* 0x000fc400078e0012 */
[----:B------:R-:W-:Y:S02]  /*718d0*/  IMAD.MOV.U32 R28, RZ, RZ, R19 ;  /* 0x000000ffff1c7224 */ /* 0x000fe400078e0013 */
[----:B------:R-:W3:Y:S01]  /*718e0*/  LDL.LU.64 R18, [R1+0x29c8] ;  /* 0x0029c80001127983 */ /* 0x000ee20000300a00 */
[----:B--2---:R-:W-:Y:S02]  /*718f0*/  IMAD.MOV.U32 R6, RZ, RZ, R9 ;  /* 0x000000ffff067224 */ /* 0x004fe400078e0009 */
[----:B------:R-:W-:-:S05]  /*71900*/  IMAD.MOV.U32 R7, RZ, RZ, R8 ;  /* 0x000000ffff077224 */ /* 0x000fca00078e0008 */
[----:B------:R-:W-:Y:S01]  /*71910*/  STL.64 [R1+0x2980], R6 ;  /* 0x0029800601007387 */ /* 0x000fe20000100a00 */
[----:B------:R0:W-:Y:S03]  /*71920*/  STL.64 [R1+0x2978], R4 ;  /* 0x0029780401007387 */ /* 0x0001e60000100a00 */
[----:B0-----:R-:W2:Y:S01]  /*71930*/  LDL.LU R4, [R1+0x220] ;  /* 0x0002200001047983 */ /* 0x001ea20000300800 */
[----:B------:R-:W2:Y:S02]  /*71940*/  LDL.LU R5, [R1+0x224] ;  /* 0x0002240001057983 */ /* 0x000ea40000300800 */
[----:B------:R-:W2:Y:S02]  /*71950*/  LDL.LU R6, [R1+0x228] ;  /* 0x0002280001067983 */ /* 0x000ea40000300800 */
[----:B------:R-:W2:Y:S01]  /*71960*/  LDL.LU R7, [R1+0x22c] ;  /* 0x00022c0001077983 */ /* 0x000ea20000300800 */
[----:B---3--:R-:W-:Y:S01]  /*71970*/  HMMA.16816.F32 R24, R20, R14, R24 ;  /* 0x0000000e1418723c */ /* 0x008fe20000001818 */
[----:B------:R-:W-:-:S02]  /*71980*/  IMAD.MOV.U32 R9, RZ, RZ, R18 ;  /* 0x000000ffff097224 */ /* 0x000fc400078e0012 */
[----:B------:R-:W-:-:S05]  /*71990*/  IMAD.MOV.U32 R8, RZ, RZ, R19 ;  /* 0x000000ffff087224 */ /* 0x000fca00078e0013 */
[----:B--2---:R-:W-:Y:S11]  /*719a0*/  HMMA.16816.F32 R4, R20, R18, R4 ;  /* 0x000000121404723c */ /* 0x004ff60000001804 */
[----:B------:R-:W-:Y:S11]  /*719b0*/  @!UPT UIADD3 URZ, URZ, URZ, URZ ;  /* 0x0000003f3f3ff290 */ /* 0x000ff6000fffe03f */
[----:B------:R-:W-:Y:S01]  /*719c0*/  @!UPT UIADD3 URZ, URZ, URZ, URZ ;  /* 0x0000003f3f3ff290 */ /* 0x000fe2000fffe03f */
[----:B------:R-:W-:Y:S01]  /*719d0*/  STL.64 [R1+0x9c0], R4 ;  /* 0x0009c00401007387 */ /* 0x000fe20000100a00 */
[----:B------:R-:W-:Y:S02]  /*719e0*/  STL.64 [R1+0x9c8], R6 ;  /* 0x0009c80601007387 */ /* 0x000fe40000100a00 */
[----:B----4-:R-:W-:Y:S02]  /*719f0*/  STL.64 [R1+0x29b0], R10 ;  /* 0x0029b00a01007387 */ /* 0x010fe40000100a00 */
        /* <DEDUP_REMOVED lines=13> */
[----:B------:R0:W-:Y:S01]  /*71ad0*/  STL.64 [R1+0x9b0], R24 ;  /* 0x0009b01801007387 */ /* 0x0001e20000100a00 */
[----:B------:R1:W-:Y:S02]  /*71ae0*/  STL.64 [R1+0x9b8], R26 ;  /* 0x0009b81a01007387 */ /* 0x0003e40000100a00 */
[----:B0-----:R-:W-:Y:S01]  /*71af0*/  IMAD.MOV.U32 R25, RZ, RZ, R14 ;  /* 0x000000ffff197224 */ /* 0x001fe200078e000e */
[----:B-1----:R-:W2:Y:S01]  /*71b00*/  LDL.LU.64 R26, [R1+0x29c0] ;  /* 0x0029c000011a7983 */ /* 0x002ea20000300a00 */
        /* <DEDUP_REMOVED lines=8> */
[----:B0-----:R-:W3:Y:S01]  /*71b90*/  LDL.LU.64 R10, [R1+0x29b0] ;  /* 0x0029b000010a7983 */ /* 0x001ee20000300a00 */
[----:B------:R-:W2:Y:S02]  /*71ba0*/  LDL.LU.64 R8, [R1+0x29a8] ;  /* 0x0029a80001087983 */ /* 0x000ea40000300a00 */
[----:B------:R-:W2:Y:S02]  /*71bb0*/  LDL.LU.64 R14, [R1+0x29a0] ;  /* 0x0029a000010e7983 */ /* 0x000ea40000300a00 */
[----:B------:R-:W2:Y:S02]  /*71bc0*/  LDL.LU.64 R12, [R1+0x2998] ;  /* 0x00299800010c7983 */ /* 0x000ea40000300a00 */
[C---:B--2---:R-:W-:Y:S11]  /*71bd0*/  HMMA.16816.F32 R12, R20.reuse, R26, R12 ;  /* 0x0000001a140c723c */ /* 0x044ff6000000180c */
        /* <DEDUP_REMOVED lines=18> */
[C---:B----4-:R-:W-:Y:S01]  /*71d00*/  HMMA.16816.F32 R4, R20.reuse, R14, R4 ;  /* 0x0000000e1404723c */ /* 0x050fe20000001804 */
[----:B--2---:R-:W-:Y:S01]  /*71d10*/  STL.64 [R1+0x2948], R26 ;  /* 0x0029481a01007387 */ /* 0x004fe20000100a00 */
[----:B------:R0:W-:Y:S03]  /*71d20*/  STL.64 [R1+0x2940], R24 ;  /* 0x0029401801007387 */ /* 0x0001e60000100a00 */
        /* <DEDUP_REMOVED lines=9> */
[----:B------:R-:W2:Y:S02]  /*71dc0*/  LDL.LU R26, [R1+0x1c8] ;  /* 0x0001c800011a7983 */ /* 0x000ea40000300800 */
[----:B------:R-:W2:Y:S02]  /*71dd0*/  LDL.LU R27, [R1+0x1cc] ;  /* 0x0001cc00011b7983 */ /* 0x000ea40000300800 */
[----:B------:R-:W-:Y:S01]  /*71de0*/  STL.64 [R1+0x8d0], R4 ;  /* 0x0008d00401007387 */ /* 0x000fe20000100a00 */
[----:B------:R0:W-:Y:S03]  /*71df0*/  STL.64 [R1+0x8d8], R6 ;  /* 0x0008d80601007387 */ /* 0x0001e60000100a00 */
[----:B0-----:R-:W2:Y:S01]  /*71e00*/  LDL.LU.64 R6, [R1+0x2980] ;  /* 0x0029800001067983 */ /* 0x001ea20000300a00 */
[----:B------:R-:W3:Y:S02]  /*71e10*/  LDL.LU.64 R4, [R1+0x2978] ;  /* 0x0029780001047983 */ /* 0x000ee40000300a00 */
[----:B------:R-:W2:Y:S02]  /*71e20*/  LDL.LU.64 R18, [R1+0x2970] ;  /* 0x0029700001127983 */ /* 0x000ea40000300a00 */
[----:B------:R-:W2:Y:S02]  /*71e30*/  LDL.LU.64 R16, [R1+0x2968] ;  /* 0x0029680001107983 */ /* 0x000ea40000300a00 */
[----:B------:R-:W-:Y:S01]  /*71e40*/  STL.64 [R1+0x830], R20 ;  /* 0x0008301401007387 */ /* 0x000fe20000100a00 */
[----:B------:R3:W-:Y:S02]  /*71e50*/  STL.64 [R1+0x838], R22 ;  /* 0x0008381601007387 */ /* 0x0007e40000100a00 */
[----:B---3--:R-:W-:-:S02]  /*71e60*/  IMAD.MOV.U32 R22, RZ, RZ, R5 ;  /* 0x000000ffff167224 */ /* 0x008fc400078e0005 */
[----:B------:R-:W-:Y:S02]  /*71e70*/  IMAD.MOV.U32 R23, RZ, RZ, R4 ;  /* 0x000000ffff177224 */ /* 0x000fe400078e0004 */
        /* <DEDUP_REMOVED lines=16> */
[----:B------:R-:W2:Y:S11]  /*71f80*/  LDL.LU.64 R24, [R1+0x2928] ;  /* 0x0029280001187983 */ /* 0x000eb60000300a00 */
[----:B------:R-:W-:Y:S09]  /*71f90*/  @!UPT UIADD3 URZ, URZ, URZ, URZ ;  /* 0x0000003f3f3ff290 */ /* 0x000ff2000fffe03f */
[----:B------:R0:W-:Y:S01]  /*71fa0*/  STL.64 [R1+0xd40], R4 ;  /* 0x000d400401007387 */ /* 0x0001e20000100a00 */
[----:B------:R-:W-:Y:S03]  /*71fb0*/  STL.64 [R1+0xd48], R6 ;  /* 0x000d480601007387 */ /* 0x000fe60000100a00 */
[----:B0-----:R-:W3:Y:S04]  /*71fc0*/  LDL.LU.64 R4, [R1+0xab8] ;  /* 0x000ab80001047983 */ /* 0x001ee80000300a00 */
[----:B---3--:R0:W-:Y:S04]  /*71fd0*/  STL.64 [R1+0x2848], R4 ;  /* 0x0028480401007387 */ /* 0x0081e80000100a00 */
[----:B0-----:R-:W3:Y:S01]  /*71fe0*/  LDL.LU R4, [R1+0xf0] ;  /* 0x0000f00001047983 */ /* 0x001ee20000300800 */
[----:B------:R-:W3:Y:S02]  /*71ff0*/  LDL.LU R5, [R1+0xf4] ;  /* 0x0000f40001057983 */ /* 0x000ee40000300800 */
[----:B------:R-:W4:Y:S02]  /*72000*/  LDL.LU R6, [R1+0xf8] ;  /* 0x0000f80001067983 */ /* 0x000f240000300800 */
[----:B------:R-:W4:Y:S02]  /*72010*/  LDL.LU R7, [R1+0xfc] ;  /* 0x0000fc0001077983 */ /* 0x000f240000300800 */
[----:B----4-:R0:W-:Y:S01]  /*72020*/  STL.64 [R1+0x2858], R6 ;  /* 0x0028580601007387 */ /* 0x0101e20000100a00 */
[----:B---3--:R-:W-:Y:S02]  /*72030*/  STL.64 [R1+0x2850], R4 ;  /* 0x0028500401007387 */ /* 0x008fe40000100a00 */
[----:B0-----:R-:W-:-:S02]  /*72040*/  IMAD.MOV.U32 R6, RZ, RZ, R2 ;  /* 0x000000ffff067224 */ /* 0x001fc400078e0002 */
[----:B------:R-:W-:Y:S01]  /*72050*/  IMAD.MOV.U32 R7, RZ, RZ, R3 ;  /* 0x000000ffff077224 */ /* 0x000fe200078e0003 */
[----:B------:R-:W3:Y:S01]  /*72060*/  LDL.LU R2, [R1+0x2924] ;  /* 0x0029240001027983 */ /* 0x000ee20000300800 */
[----:B------:R-:W4:Y:S03]  /*72070*/  LDL.LU R3, [R1+0x2920] ;  /* 0x0029200001037983 */ /* 0x000f260000300800 */
[----:B------:R0:W-:Y:S04]  /*72080*/  STL.64 [R1+0x2870], R6 ;  /* 0x0028700601007387 */ /* 0x0001e80000100a00 */
[----:B0-----:R-:W2:Y:S01]  /*72090*/  LDL.LU R6, [R1+0x98] ;  /* 0x0000980001067983 */ /* 0x001ea20000300800 */
[----:B------:R-:W2:Y:S02]  /*720a0*/  LDL.LU R7, [R1+0x9c] ;  /* 0x00009c0001077983 */ /* 0x000ea40000300800 */
[C---:B--2---:R-:W-:Y:S01]  /*720b0*/  HMMA.16816.F32 R4, R16.reuse, R6, R24 ;  /* 0x000000061004723c */ /* 0x044fe20000001818 */
[----:B------:R-:W2:Y:S01]  /*720c0*/  LDL.LU.64 R26, [R1+0x2918] ;  /* 0x00291800011a7983 */ /* 0x000ea20000300a00 */
[----:B------:R-:W2:Y:S11]  /*720d0*/  LDL.LU.64 R24, [R1+0x2910] ;  /* 0x0029100001187983 */ /* 0x000eb60000300a00 */
[----:B------:R-:W-:Y:S10]  /*720e0*/  @!UPT UIADD3 URZ, URZ, URZ, URZ ;  /* 0x0000003f3f3ff290 */ /* 0x000ff4000fffe03f */
[----:B------:R-:W-:Y:S01]  /*720f0*/  STL.64 [R1+0xd20], R4 ;  /* 0x000d200401007387 */ /* 0x000fe20000100a00 */
[----:B------:R2:W-:Y:S02]  /*72100*/  STL.64 [R1+0xd28], R6 ;  /* 0x000d280601007387 */ /* 0x0005e40000100a00 */
[----:B--2---:R-:W-:Y:S02]  /*72110*/  IMAD.MOV.U32 R6, RZ, RZ, R25 ;  /* 0x000000ffff067224 */ /* 0x004fe400078e0019 */
[----:B------:R-:W-:Y:S01]  /*72120*/  IMAD.MOV.U32 R7, RZ, RZ, R24 ;  /* 0x000000ffff077224 */ /* 0x000fe200078e0018 */
[----:B------:R-:W2:Y:S04]  /*72130*/  LDL.LU R25, [R1+0x2908] ;  /* 0x0029080001197983 */ /* 0x000ea80000300800 */
[----:B------:R0:W-:Y:S01]  /*72140*/  STL.64 [R1+0x2888], R6 ;  /* 0x0028880601007387 */ /* 0x0001e20000100a00 */
[----:B------:R-:W2:Y:S02]  /*72150*/  LDL.LU R4, [R1+0x180] ;  /* 0x0001800001047983 */ /* 0x000ea40000300800 */
[----:B------:R-:W2:Y:S01]  /*72160*/  LDL.LU R5, [R1+0x184] ;  /* 0x0001840001057983 */ /* 0x000ea20000300800 */
[----:B0-----:R-:W2:Y:S01]  /*72170*/  LDL.LU R6, [R1+0x188] ;  /* 0x0001880001067983 */ /* 0x001ea20000300800 */
[----:B------:R-:W2:Y:S02]  /*72180*/  LDL.LU R7, [R1+0x18c] ;  /* 0x00018c0001077983 */ /* 0x000ea40000300800 */
[----:B--2---:R-:W-:Y:S07]  /*72190*/  HMMA.16816.F32 R20, R16, R22, R4 ;  /* 0x000000161014723c */ /* 0x004fee0000001804 */
[----:B------:R-:W-:-:S02]  /*721a0*/  IMAD.MOV.U32 R6, RZ, RZ, R9 ;  /* 0x000000ffff067224 */ /* 0x000fc400078e0009 */
[----:B------:R-:W-:Y:S11]  /*721b0*/  IMAD.MOV.U32 R7, RZ, RZ, R8 ;  /* 0x000000ffff077224 */ /* 0x000ff600078e0008 */
[----:B------:R-:W-:Y:S03]  /*721c0*/  @!UPT UIADD3 URZ, URZ, URZ, URZ ;  /* 0x0000003f3f3ff290 */ /* 0x000fe6000fffe03f */
[----:B------:R-:W-:Y:S01]  /*721d0*/  STL.64 [R1+0xb40], R20 ;  /* 0x000b401401007387 */ /* 0x000fe20000100a00 */
[----:B------:R-:W-:Y:S02]  /*721e0*/  STL.64 [R1+0xb48], R22 ;  /* 0x000b481601007387 */ /* 0x000fe40000100a00 */
[----:B------:R-:W-:Y:S02]  /*721f0*/  STL.64 [R1+0x28a0], R6 ;  /* 0x0028a00601007387 */ /* 0x000fe40000100a00 */
[----:B------:R-:W2:Y:S01]  /*72200*/  LDL.LU.64 R8, [R1+0xab0] ;  /* 0x000ab00001087983 */ /* 0x000ea20000300a00 */
[----:B------:R-:W-:Y:S04]  /*72210*/  STL.64 [R1+0x2868], R10 ;  /* 0x0028680a01007387 */ /* 0x000fe80000100a00 */
[----:B--2---:R0:W-:Y:S04]  /*72220*/  STL.64 [R1+0x2860], R8 ;  /* 0x0028600801007387 */ /* 0x0041e80000100a00 */
        /* <DEDUP_REMOVED lines=8> */
[----:B------:R-:W-:Y:S01]  /*722b0*/  IMAD.MOV.U32 R7, RZ, RZ, R12 ;  /* 0x000000ffff077224 */ /* 0x000fe200078e000c */
[----:B--2---:R-:W-:Y:S01]  /*722c0*/  STL.64 [R1+0x2880], R10 ;  /* 0x0028800a01007387 */ /* 0x004fe20000100a00 */
[----:B------:R0:W-:Y:S03]  /*722d0*/  STL.64 [R1+0x2878], R8 ;  /* 0x0028780801007387 */ /* 0x0001e60000100a00 */
[----:B0-----:R-:W2:Y:S01]  /*722e0*/  LDL.LU R8, [R1+0x110] ;  /* 0x0001100001087983 */ /* 0x001ea20000300800 */
[----:B------:R-:W2:Y:S02]  /*722f0*/  LDL.LU R9, [R1+0x114] ;  /* 0x0001140001097983 */ /* 0x000ea40000300800 */
[----:B------:R-:W2:Y:S02]  /*72300*/  LDL.LU R10, [R1+0x118] ;  /* 0x00011800010a7983 */ /* 0x000ea40000300800 */
[----:B------:R-:W2:Y:S01]  /*72310*/  LDL.LU R11, [R1+0x11c] ;  /* 0x00011c00010b7983 */ /* 0x000ea20000300800 */
[----:B------:R0:W-:Y:S01]  /*72320*/  STL.64 [R1+0x28d0], R6 ;  /* 0x0028d00601007387 */ /* 0x0001e20000100a00 */
[----:B------:R-:W2:Y:S02]  /*72330*/  LDL.LU R4, [R1+0x150] ;  /* 0x0001500001047983 */ /* 0x000ea40000300800 */
[----:B------:R-:W2:Y:S01]  /*72340*/  LDL.LU R5, [R1+0x154] ;  /* 0x0001540001057983 */ /* 0x000ea20000300800 */
[----:B0-----:R-:W2:Y:S01]  /*72350*/  LDL.LU R6, [R1+0x158] ;  /* 0x0001580001067983 */ /* 0x001ea20000300800 */
[----:B------:R-:W2:Y:S03]  /*72360*/  LDL.LU R7, [R1+0x15c] ;  /* 0x00015c0001077983 */ /* 0x000ea60000300800 */
        /* <DEDUP_REMOVED lines=24> */
[----:B------:R-:W-:Y:S01]  /*724f0*/  IMAD.MOV.U32 R24, RZ, RZ, R22 ;  /* 0x000000ffff187224 */ /* 0x000fe200078e0016 */
[----:B--2---:R-:W-:Y:S01]  /*72500*/  STL.64 [R1+0x28c8], R10 ;  /* 0x0028c80a01007387 */ /* 0x004fe20000100a00 */
[----:B------:R0:W-:Y:S03]  /*72510*/  STL.64 [R1+0x28c0], R8 ;  /* 0x0028c00801007387 */ /* 0x0001e60000100a00 */
[----:B0-----:R-:W2:Y:S01]  /*72520*/  LDL.LU R8, [R1+0x140] ;  /* 0x0001400001087983 */ /* 0x001ea20000300800 */
[----:B------:R-:W2:Y:S02]  /*72530*/  LDL.LU R9, [R1+0x144] ;  /* 0x0001440001097983 */ /* 0x000ea40000300800 */
[----:B------:R-:W2:Y:S02]  /*72540*/  LDL.LU R10, [R1+0x148] ;  /* 0x00014800010a7983 */ /* 0x000ea40000300800 */
[----:B------:R-:W2:Y:S01]  /*72550*/  LDL.LU R11, [R1+0x14c] ;  /* 0x00014c00010b7983 */ /* 0x000ea20000300800 */
[----:B------:R-:W2:Y:S01]  /*72560*/  LDL.LU.64 R12, [R1+0xaa8] ;  /* 0x000aa800010c7983 */ /* 0x000ea20000300a00 */
[----:B------:R-:W2:Y:S02]  /*72570*/  LDL.LU.64 R28, [R1+0xaa0] ;  /* 0x000aa000011c7983 */ /* 0x000ea40000300a00 */
[----:B------:R0:W-:Y:S02]  /*72580*/  STL [R1+0x25fc], R20 ;  /* 0x0025fc1401007387 */ /* 0x0001e40000100800 */
[----:B------:R-:W0:Y:S02]  /*72590*/  LDL.LU R22, [R1+0x78] ;  /* 0x0000780001167983 */ /* 0x000e240000300800 */
[----:B------:R-:W-:Y:S01]  /*725a0*/  IMAD.MOV.U32 R23, RZ, RZ, R25 ;  /* 0x000000ffff177224 */ /* 0x000fe200078e0019 */
[----:B------:R-:W-:Y:S06]  /*725b0*/  STL [R1+0x25f8], R24 ;  /* 0x0025f81801007387 */ /* 0x000fec0000100800 */
[----:B0-----:R-:W-:Y:S01]  /*725c0*/  HMMA.16816.F32 R20, R16, R22, R4 ;  /* 0x000000161014723c */ /* 0x001fe20000001804 */
[----:B------:R-:W2:Y:S01]  /*725d0*/  LDL.LU.64 R6, [R1+0x2900] ;  /* 0x0029000001067983 */ /* 0x000ea20000300a00 */
[----:B------:R-:W2:Y:S11]  /*725e0*/  LDL.LU.64 R4, [R1+0x28f8] ;  /* 0x0028f80001047983 */ /* 0x000eb60000300a00 */
[----:B------:R-:W-:Y:S10]  /*725f0*/  @!UPT UIADD3 URZ, URZ, URZ, URZ ;  /* 0x0000003f3f3ff290 */ /* 0x000ff4000fffe03f */
[----:B------:R0:W-:Y:S01]  /*72600*/  STL.64 [R1+0xaf0], R20 ;  /* 0x000af01401007387 */ /* 0x0001e20000100a00 */
[----:B------:R1:W-:Y:S02]  /*72610*/  STL.64 [R1+0xaf8], R22 ;  /* 0x000af81601007387 */ /* 0x0003e40000100a00 */
[----:B------:R-:W-:Y:S02]  /*72620*/  IMAD.MOV.U32 R25, RZ, RZ, R22 ;  /* 0x000000ffff197224 */ /* 0x000fe400078e0016 */
[----:B0-----:R-:W-:-:S05]  /*72630*/  IMAD.MOV.U32 R21, RZ, RZ, R20 ;  /* 0x000000ffff157224 */ /* 0x001fca00078e0014 */
[----:B------:R2:W-:Y:S01]  /*72640*/  STL [R1+0x2604], R21 ;  /* 0x0026041501007387 */ /* 0x0005e20000100800 */
[----:B-1----:R-:W2:Y:S02]  /*72650*/  LDL.LU R22, [R1+0x68] ;  /* 0x0000680001167983 */ /* 0x002ea40000300800 */
[----:B----4-:R-:W-:Y:S02]  /*72660*/  IMAD.MOV.U32 R23, RZ, RZ, R3 ;  /* 0x000000ffff177224 */ /* 0x010fe400078e0003 */
[----:B------:R-:W4:Y:S01]  /*72670*/  LDL.LU R3, [R1+0x28f0] ;  /* 0x0028f00001037983 */ /* 0x000f220000300800 */
[----:B------:R-:W-:Y:S04]  /*72680*/  STL [R1+0x2600], R25 ;  /* 0x0026001901007387 */ /* 0x000fe80000100800 */
[----:B--2---:R-:W-:Y:S01]  /*72690*/  HMMA.16816.F32 R20, R16, R22, R4 ;  /* 0x000000161014723c */ /* 0x004fe20000001804 */
[----:B------:R-:W2:Y:S01]  /*726a0*/  LDL.LU.64 R6, [R1+0x28e8] ;  /* 0x0028e80001067983 */ /* 0x000ea20000300a00 */
[----:B------:R-:W2:Y:S11]  /*726b0*/  LDL.LU.64 R4, [R1+0x28e0] ;  /* 0x0028e00001047983 */ /* 0x000eb60000300a00 */
[----:B------:R-:W-:Y:S10]  /*726c0*/  @!UPT UIADD3 URZ, URZ, URZ, URZ ;  /* 0x0000003f3f3ff290 */ /* 0x000ff4000fffe03f */
[----:B------:R-:W-:Y:S01]  /*726d0*/  STL.64 [R1+0xa90], R20 ;  /* 0x000a901401007387 */ /* 0x000fe20000100a00 */
[----:B------:R0:W-:Y:S02]  /*726e0*/  STL.64 [R1+0xa98], R22 ;  /* 0x000a981601007387 */ /* 0x0001e40000100a00 */
[----:B0-----:R-:W-:Y:S02]  /*726f0*/  IMAD.MOV.U32 R22, RZ, RZ, R20 ;  /* 0x000000ffff167224 */ /* 0x001fe400078e0014 */
[----:B------:R-:W-:-:S03]  /*72700*/  IMAD.MOV.U32 R23, RZ, RZ, R0 ;  /* 0x000000ffff177224 */ /* 0x000fc600078e0000 */
[----:B------:R3:W-:Y:S02]  /*72710*/  STL [R1+0x2608], R22 ;  /* 0x0026081601007387 */ /* 0x0007e40000100800 */
[----:B---3--:R-:W-:Y:S02]  /*72720*/  IMAD.MOV.U32 R22, RZ, RZ, R2 ;  /* 0x000000ffff167224 */ /* 0x008fe400078e0002 */
[----:B------:R-:W3:Y:S01]  /*72730*/  LDL.LU R2, [R1+0x28dc] ;  /* 0x0028dc0001027983 */ /* 0x000ee20000300800 */
[----:B------:R-:W3:Y:S04]  /*72740*/  LDL.LU R0, [R1+0x28d8] ;  /* 0x0028d80001007983 */ /* 0x000ee80000300800 */
[----:B--2---:R-:W-:Y:S01]  /*72750*/  HMMA.16816.F32 R20, R16, R22, R4 ;  /* 0x000000161014723c */ /* 0x004fe20000001804 */
[----:B------:R-:W2:Y:S11]  /*72760*/  LDL.LU.64 R6, [R1+0x28d0] ;  /* 0x0028d00001067983 */ /* 0x000eb60000300a00 */
[----:B------:R-:W-:Y:S11]  /*72770*/  @!UPT UIADD3 URZ, URZ, URZ, URZ ;  /* 0x0000003f3f3ff290 */ /* 0x000ff6000fffe03f */
[----:B------:R-:W-:Y:S01]  /*72780*/  STL.64 [R1+0xa80], R20 ;  /* 0x000a801401007387 */ /* 0x000fe20000100a00 */
[----:B------:R0:W-:Y:S02]  /*72790*/  STL.64 [R1+0xa88], R22 ;  /* 0x000a881601007387 */ /* 0x0001e40000100a00 */
[----:B0-----:R-:W-:-:S05]  /*727a0*/  IMAD.MOV.U32 R23, RZ, RZ, R20 ;  /* 0x000000ffff177224 */ /* 0x001fca00078e0014 */
[----:B------:R-:W-:Y:S01]  /*727b0*/  STL [R1+0x260c], R23 ;  /* 0x00260c1701007387 */ /* 0x000fe20000100800 */
        /* <DEDUP_REMOVED lines=40> */
[----:B------:R-:W2:Y:S11]  /*72a40*/  LDL.LU.64 R4, [R1+0x2848] ;  /* 0x0028480001047983 */ /* 0x000eb60000300a00 */
[----:B------:R-:W-:Y:S11]  /*72a50*/  @!UPT UIADD3 URZ, URZ, URZ, URZ ;  /* 0x0000003f3f3ff290 */ /* 0x000ff6000fffe03f */
[----:B------:R0:W-:Y:S01]  /*72a60*/  STL.64 [R1+0x8a0], R24 ;  /* 0x0008a01801007387 */ /* 0x0001e20000100a00 */
[----:B------:R3:W-:Y:S03]  /*72a70*/  STL.64 [R1+0x8a8], R26 ;  /* 0x0008a81a01007387 */ /* 0x0007e60000100a00 */
[----:B0-----:R-:W2:Y:S01]  /*72a80*/  LDL.LU R24, [R1+0xe0] ;  /* 0x0000e00001187983 */ /* 0x001ea20000300800 */
[----:B------:R-:W2:Y:S02]  /*72a90*/  LDL.LU R25, [R1+0xe4] ;  /* 0x0000e40001197983 */ /* 0x000ea40000300800 */
[----:B---3--:R-:W-:Y:S02]  /*72aa0*/  IMAD.MOV.U32 R26, RZ, RZ, R0 ;  /* 0x000000ffff1a7224 */ /* 0x008fe400078e0000 */
[----:B------:R-:W3:Y:S01]  /*72ab0*/  LDL.LU R0, [R1+0x2844] ;  /* 0x0028440001007983 */ /* 0x000ee20000300800 */
[----:B------:R-:W-:-:S02]  /*72ac0*/  IMAD.MOV.U32 R27, RZ, RZ, R2 ;  /* 0x000000ffff1b7224 */ /* 0x000fc400078e0002 */
[----:B----4-:R-:W-:Y:S02]  /*72ad0*/  IMAD.MOV.U32 R23, RZ, RZ, R3 ;  /* 0x000000ffff177224 */ /* 0x010fe400078e0003 */
[----:B------:R-:W-:Y:S02]  /*72ae0*/  IMAD.MOV.U32 R3, RZ, RZ, c[0x0][0x188] ;  /* 0x00006200ff037624 */ /* 0x000fe400078e00ff */
[----:B------:R-:W-:Y:S02]  /*72af0*/  IMAD.MOV.U32 R2, RZ, RZ, c[0x0][0x188] ;  /* 0x00006200ff027624 */ /* 0x000fe400078e00ff */
[----:B------:R-:W-:-:S04]  /*72b00*/  IMAD.SHL.U32 R3, R3, 0x80, RZ ;  /* 0x0000008003037824 */ /* 0x000fc800078e00ff */
[----:B------:R-:W-:-:S05]  /*72b10*/  IMAD.SHL.U32 R3, R3, 0x2, RZ ;  /* 0x0000000203037824 */ /* 0x000fca00078e00ff */
[----:B--2---:R-:W-:-:S05]  /*72b20*/  IADD3 R3, P0, R4, R3, RZ ;  /* 0x0000000304037210 */ /* 0x004fca0007f1e0ff */
[----:B------:R-:W-:Y:S01]  /*72b30*/  STL [R1+0x27dc], R3 ;  /* 0x0027dc0301007387 */ /* 0x000fe20000100800 */
[----:B------:R-:W-:Y:S07]  /*72b40*/  HMMA.16816.F32 R24, R16, R14, R24 ;  /* 0x0000000e1018723c */ /* 0x000fee0000001818 */
[----:B------:R-:W-:-:S04]  /*72b50*/  IMAD.SHL.U32 R15, R2, 0x80, RZ ;  /* 0x00000080020f7824 */ /* 0x000fc800078e00ff */
[----:B------:R-:W-:Y:S02]  /*72b60*/  IMAD.SHL.U32 R15, R15, 0x2, RZ ;  /* 0x000000020f0f7824 */ /* 0x000fe400078e00ff */
[----:B---3--:R-:W-:-:S03]  /*72b70*/  IMAD.X R7, R5, 0x1, R0, P0 ;  /* 0x0000000105077824 */ /* 0x008fc600000e0600 */
[-C--:B------:R-:W-:Y:S02]  /*72b80*/  IADD3 R6, P1, R8, R15.reuse, RZ ;  /* 0x0000000f08067210 */ /* 0x080fe40007f3e0ff */
[-C--:B------:R-:W-:Y:S02]  /*72b90*/  IADD3 R5, P0, R12, R15.reuse, RZ ;  /* 0x0000000f0c057210 */ /* 0x080fe40007f1e0ff */
[----:B------:R-:W-:-:S03]  /*72ba0*/  IADD3 R4, P2, R28, R15, RZ ;  /* 0x0000000f1c047210 */ /* 0x000fc60007f5e0ff */
[----:B------:R-:W-:Y:S01]  /*72bb0*/  STL.64 [R1+0x890], R24 ;  /* 0x0008901801007387 */ /* 0x000fe20000100a00 */
[----:B------:R-:W-:Y:S02]  /*72bc0*/  STL.64 [R1+0x898], R26 ;  /* 0x0008981a01007387 */ /* 0x000fe40000100a00 */
[----:B------:R-:W-:Y:S02]  /*72bd0*/  STL [R1+0x27e0], R6 ;  /* 0x0027e00601007387 */ /* 0x000fe40000100800 */
[----:B------:R-:W-:Y:S01]  /*72be0*/  STL [R1+0x27e4], R7 ;  /* 0x0027e40701007387 */ /* 0x000fe20000100800 */
[----:B------:R-:W-:Y:S01]  /*72bf0*/  STL [R1+0x2610], R5 ;  /* 0x0026100501007387 */ /* 0x000fe20000100800 */
[----:B------:R0:W-:Y:S03]  /*72c00*/  STL [R1+0x283c], R15 ;  /* 0x00283c0f01007387 */ /* 0x0001e60000100800 */
[----:B0-----:R-:W2:Y:S01]  /*72c10*/  LDL.LU R15, [R1+0xfe0] ;  /* 0x000fe000010f7983 */ /* 0x001ea20000300800 */
[----:B------:R0:W-:Y:S02]  /*72c20*/  STL [R1+0x2614], R4 ;  /* 0x0026140401007387 */ /* 0x0001e40000100800 */
[----:B0-----:R-:W-:Y:S01]  /*72c30*/  HMMA.16816.F32 R4, R16, R10, R20 ;  /* 0x0000000a1004723c */ /* 0x001fe20000001814 */
[----:B------:R-:W-:-:S02]  /*72c40*/  IMAD.X R8, R9, 0x1, R0, P1 ;  /* 0x0000000109087824 */ /* 0x000fc400008e0600 */
[--C-:B------:R-:W-:Y:S02]  /*72c50*/  IMAD.X R9, R13, 0x1, R0.reuse, P0 ;  /* 0x000000010d097824 */ /* 0x100fe400000e0600 */
[----:B------:R-:W-:Y:S01]  /*72c60*/  IMAD.X R12, R29, 0x1, R0, P2 ;  /* 0x000000011d0c7824 */ /* 0x000fe200010e0600 */
[----:B------:R-:W-:Y:S02]  /*72c70*/  STL [R1+0x27e8], R8 ;  /* 0x0027e80801007387 */ /* 0x000fe40000100800 */
[----:B------:R-:W-:Y:S01]  /*72c80*/  STL [R1+0x2618], R9 ;  /* 0x0026180901007387 */ /* 0x000fe20000100800 */
[----:B--2---:R-:W-:-:S05]  /*72c90*/  IADD3 R15, R15, 0x1, RZ ;  /* 0x000000010f0f7810 */ /* 0x004fca0007ffe0ff */
[----:B------:R-:W-:Y:S01]  /*72ca0*/  STL [R1+0xfe0], R15 ;  /* 0x000fe00f01007387 */ /* 0x000fe20000100800 */
[----:B------:R0:W-:Y:S02]  /*72cb0*/  STL [R1+0x2834], R0 ;  /* 0x0028340001007387 */ /* 0x0001e40000100800 */
[----:B------:R-:W-:Y:S06]  /*72cc0*/  STL [R1+0x261c], R12 ;  /* 0x00261c0c01007387 */ /* 0x000fec0000100800 */
[----:B------:R-:W-:Y:S01]  /*72cd0*/  STL.64 [R1+0x880], R4 ;  /* 0x0008800401007387 */ /* 0x000fe20000100a00 */
[----:B------:R-:W-:Y:S04]  /*72ce0*/  STL.64 [R1+0x888], R6 ;  /* 0x0008880601007387 */ /* 0x000fe80000100a00 */
[----:B0-----:R-:W2:Y:S04]  /*72cf0*/  LDL.LU R0, [R1+0x1c34] ;  /* 0x001c340001007983 */ /* 0x001ea80000300800 */
[----:B--2---:R0:W-:Y:S04]  /*72d00*/  STL [R1+0x2838], R0 ;  /* 0x0028380001007387 */ /* 0x0041e80000100800 */
[----:B0-----:R-:W2:Y:S01]  /*72d10*/  LDL.LU R0, [R1+0x1c3c] ;  /* 0x001c3c0001007983 */ /* 0x001ea20000300800 */
[----:B------:R-:W-:-:S02]  /*72d20*/  IMAD.MOV.U32 R10, RZ, RZ, R7 ;  /* 0x000000ffff0a7224 */ /* 0x000fc400078e0007 */
[----:B------:R-:W-:Y:S01]  /*72d30*/  IMAD.MOV.U32 R11, RZ, RZ, R6 ;  /* 0x000000ffff0b7224 */ /* 0x000fe200078e0006 */
[----:B--2---:R0:W-:Y:S04]  /*72d40*/  STL [R1+0x2840], R0 ;  /* 0x0028400001007387 */ /* 0x0041e80000100800 */
[----:B0-----:R-:W2:Y:S01]  /*72d50*/  LDL R0, [R1+0x23e4] ;  /* 0x0023e40001007983 */ /* 0x001ea20000100800 */
        /* <DEDUP_REMOVED lines=25> */
[----:B------:R0:W-:Y:S02]  /*72ef0*/  STL [R1+0x2624], R10 ;  /* 0x0026240a01007387 */ /* 0x0001e40000100800 */
[----:B0-----:R-:W3:Y:S01]  /*72f00*/  LDL.LU R10, [R1+0x1c24] ;  /* 0x001c2400010a7983 */ /* 0x001ee20000300800 */
[----:B------:R0:W-:Y:S03]  /*72f10*/  STL [R1+0x2620], R11 ;  /* 0x0026200b01007387 */ /* 0x0001e60000100800 */
[----:B0-----:R-:W3:Y:S01]  /*72f20*/  LDL.LU R11, [R1+0x1c2c] ;  /* 0x001c2c00010b7983 */ /* 0x001ee20000300800 */
[----:B--2---:R-:W-:-:S03]  /*72f30*/  ISETP.NE.U32.AND P0, PT, R15, R0, PT ;  /* 0x000000000f00720c */ /* 0x004fc60003f05070 */
[----:B------:R-:W2:Y:S01]  /*72f40*/  LDL.LU R0, [R1+0x2840] ;  /* 0x0028400001007983 */ /* 0x000ea20000300800 */
[----:B------:R-:W2:Y:S02]  /*72f50*/  LDL.LU R15, [R1+0x283c] ;  /* 0x00283c00010f7983 */ /* 0x000ea40000300800 */
[----:B--2---:R-:W-:-:S05]  /*72f60*/  IADD3 R0, P4, R0, R15, RZ ;  /* 0x0000000f00007210 */ /* 0x004fca0007f9e0ff */
[----:B------:R0:W-:Y:S04]  /*72f70*/  STL [R1+0x1c3c], R0 ;  /* 0x001c3c0001007387 */ /* 0x0001e80000100800 */
[----:B0-----:R-:W2:Y:S02]  /*72f80*/  LDL.LU R0, [R1+0x2838] ;  /* 0x0028380001007983 */ /* 0x001ea40000300800 */
[----:B--2---:R-:W-:-:S05]  /*72f90*/  IADD3 R0, P5, R0, R15, RZ ;  /* 0x0000000f00007210 */ /* 0x004fca0007fbe0ff */
[----:B------:R0:W-:Y:S04]  /*72fa0*/  STL [R1+0x1c34], R0 ;  /* 0x001c340001007387 */ /* 0x0001e80000100800 */
[----:B0-----:R-:W2:Y:S01]  /*72fb0*/  LDL.LU R0, [R1+0x2834] ;  /* 0x0028340001007983 */ /* 0x001ea20000300800 */
[-C--:B---3--:R-:W-:Y:S02]  /*72fc0*/  IADD3 R11, P6, R11, R15.reuse, RZ ;  /* 0x0000000f0b0b7210 */ /* 0x088fe40007fde0ff */
[-C--:B------:R-:W-:Y:S02]  /*72fd0*/  IADD3 R10, P1, R10, R15.reuse, RZ ;  /* 0x0000000f0a0a7210 */ /* 0x080fe40007f3e0ff */
[-C--:B------:R-:W-:Y:S02]  /*72fe0*/  IADD3 R16, P2, R16, R15.reuse, RZ ;  /* 0x0000000f10107210 */ /* 0x080fe40007f5e0ff */
[-C--:B----4-:R-:W-:Y:S01]  /*72ff0*/  IADD3 R17, P3, R17, R15.reuse, RZ ;  /* 0x0000000f11117210 */ /* 0x090fe20007f7e0ff */
[----:B------:R-:W-:Y:S01]  /*73000*/  STL [R1+0x1c2c], R11 ;  /* 0x001c2c0b01007387 */ /* 0x000fe20000100800 */
[----:B------:R-:W-:Y:S02]  /*73010*/  STL [R1+0x1c24], R10 ;  /* 0x001c240a01007387 */ /* 0x000fe40000100800 */
[----:B------:R-:W-:Y:S02]  /*73020*/  STL [R1+0x1c1c], R16 ;  /* 0x001c1c1001007387 */ /* 0x000fe40000100800 */
[----:B------:R-:W-:Y:S02]  /*73030*/  STL [R1+0x1c14], R17 ;  /* 0x001c141101007387 */ /* 0x000fe40000100800 */
[--C-:B--2---:R-:W-:Y:S01]  /*73040*/  IMAD.X R18, R18, 0x1, R0.reuse, P4 ;  /* 0x0000000112127824 */ /* 0x104fe200020e0600 */
[-C--:B------:R-:W-:Y:S01]  /*73050*/  IADD3 R19, P4, R19, R15.reuse, RZ ;  /* 0x0000000f13137210 */ /* 0x080fe20007f9e0ff */
[--C-:B------:R-:W-:Y:S01]  /*73060*/  IMAD.X R12, R12, 0x1, R0.reuse, P5 ;  /* 0x000000010c0c7824 */ /* 0x100fe200028e0600 */
[-C--:B------:R-:W-:Y:S01]  /*73070*/  IADD3 R9, P5, R9, R15.reuse, RZ ;  /* 0x0000000f09097210 */ /* 0x080fe20007fbe0ff */
[--C-:B------:R-:W-:Y:S01]  /*73080*/  IMAD.X R8, R8, 0x1, R0.reuse, P6 ;  /* 0x0000000108087824 */ /* 0x100fe200030e0600 */
[----:B------:R-:W-:Y:S01]  /*73090*/  STL [R1+0x1c38], R18 ;  /* 0x001c381201007387 */ /* 0x000fe20000100800 */
[-C--:B------:R-:W-:Y:S01]  /*730a0*/  IADD3 R4, P6, R4, R15.reuse, RZ ;  /* 0x0000000f04047210 */ /* 0x080fe20007fde0ff */
[----:B------:R-:W-:Y:S02]  /*730b0*/  STL [R1+0x1c0c], R19 ;  /* 0x001c0c1301007387 */ /* 0x000fe40000100800 */
        /* <DEDUP_REMOVED lines=28> */
[----:B------:R-:W-:Y:S02]  /*73280*/  STL [R1+0x1bf8], R21 ;  /* 0x001bf81501007387 */ /* 0x000fe40000100800 */
[--C-:B------:R-:W-:Y:S01]  /*73290*/  IMAD.X R29, R29, 0x1, R0.reuse, P2 ;  /* 0x000000011d1d7824 */ /* 0x100fe200010e0600 */
[----:B------:R-:W-:Y:S01]  /*732a0*/  STL [R1+0x1bcc], R24 ;  /* 0x001bcc1801007387 */ /* 0x000fe20000100800 */
[----:B------:R-:W-:Y:S01]  /*732b0*/  IADD3 R28, P2, R28, R15, RZ ;  /* 0x0000000f1c1c7210 */ /* 0x000fe20007f5e0ff */
[----:B------:R-:W-:Y:S02]  /*732c0*/  STL [R1+0x1bf0], R20 ;  /* 0x001bf01401007387 */ /* 0x000fe40000100800 */
[----:B------:R-:W-:Y:S01]  /*732d0*/  STL [R1+0x1bc4], R13 ;  /* 0x001bc40d01007387 */ /* 0x000fe20000100800 */
[----:B------:R0:W-:Y:S01]  /*732e0*/  STL [R1+0x2830], R0 ;  /* 0x0028300001007387 */ /* 0x0001e20000100800 */
[----:B------:R-:W-:-:S02]  /*732f0*/  IMAD.X R2, R2, 0x1, R0, P3 ;  /* 0x0000000102027824 */ /* 0x000fc400018e0600 */
[----:B------:R-:W-:Y:S01]  /*73300*/  STL [R1+0x1be8], R29 ;  /* 0x001be81d01007387 */ /* 0x000fe20000100800 */
[----:B0-----:R-:W2:Y:S01]  /*73310*/  LDL.LU R0, [R1+0x1bb4] ;  /* 0x001bb40001007983 */ /* 0x001ea20000300800 */
[----:B------:R-:W-:Y:S02]  /*73320*/  STL [R1+0x1bbc], R28 ;  /* 0x001bbc1c01007387 */ /* 0x000fe40000100800 */
[----:B------:R-:W3:Y:S02]  /*73330*/  LDL.LU R11, [R1+0x1ba4] ;  /* 0x001ba400010b7983 */ /* 0x000ee40000300800 */
[----:B------:R-:W-:Y:S01]  /*73340*/  STL [R1+0x1be0], R2 ;  /* 0x001be00201007387 */ /* 0x000fe20000100800 */
[----:B---3--:R0:W-:Y:S04]  /*73350*/  STL [R1+0x2824], R11 ;  /* 0x0028240b01007387 */ /* 0x0081e80000100800 */
[----:B0-----:R-:W3:Y:S04]  /*73360*/  LDL.LU R11, [R1+0x1bd0] ;  /* 0x001bd000010b7983 */ /* 0x001ee80000300800 */
[----:B---3--:R0:W-:Y:S04]  /*73370*/  STL [R1+0x2828], R11 ;  /* 0x0028280b01007387 */ /* 0x0081e80000100800 */
[----:B0-----:R-:W3:Y:S01]  /*73380*/  LDL.LU R11, [R1+0x1bac] ;  /* 0x001bac00010b7983 */ /* 0x001ee20000300800 */
[----:B--2---:R-:W-:-:S03]  /*73390*/  IADD3 R0, P3, R0, R15, RZ ;  /* 0x0000000f00007210 */ /* 0x004fc60007f7e0ff */
[----:B---3--:R0:W-:Y:S04]  /*733a0*/  STL [R1+0x282c], R11 ;  /* 0x00282c0b01007387 */ /* 0x0081e80000100800 */
[----:B0-----:R-:W2:Y:S01]  /*733b0*/  LDL.LU R11, [R1+0x1bd8] ;  /* 0x001bd800010b7983 */ /* 0x001ea20000300800 */
[----:B------:R-:W3:Y:S02]  /*733c0*/  LDL.LU R10, [R1+0x1bc8] ;  /* 0x001bc800010a7983 */ /* 0x000ee40000300800 */
[----:B------:R-:W4:Y:S02]  /*733d0*/  LDL.LU R16, [R1+0x1b9c] ;  /* 0x001b9c0001107983 */ /* 0x000f240000300800 */
        /* <DEDUP_REMOVED lines=24> */
[----:B------:R0:W-:Y:S02]  /*73560*/  STL [R1+0x1bb4], R0 ;  /* 0x001bb40001007387 */ /* 0x0001e40000100800 */
[----:B0-----:R-:W2:Y:S02]  /*73570*/  LDL.LU R0, [R1+0x2830] ;  /* 0x0028300001007983 */ /* 0x001ea40000300800 */
[----:B--2---:R-:W-:-:S05]  /*73580*/  IMAD.X R11, R11, 0x1, R0, P4 ;  /* 0x000000010b0b7824 */ /* 0x004fca00020e0600 */
[----:B------:R0:W-:Y:S04]  /*73590*/  STL [R1+0x1bd8], R11 ;  /* 0x001bd80b01007387 */ /* 0x0001e80000100800 */
[----:B0-----:R-:W2:Y:S02]  /*735a0*/  LDL.LU R11, [R1+0x282c] ;  /* 0x00282c00010b7983 */ /* 0x001ea40000300800 */
[----:B--2---:R-:W-:-:S05]  /*735b0*/  IADD3 R11, P4, R11, R15, RZ ;  /* 0x0000000f0b0b7210 */ /* 0x004fca0007f9e0ff */
[----:B------:R0:W-:Y:S04]  /*735c0*/  STL [R1+0x1bac], R11 ;  /* 0x001bac0b01007387 */ /* 0x0001e80000100800 */
[----:B0-----:R-:W2:Y:S02]  /*735d0*/  LDL.LU R11, [R1+0x2828] ;  /* 0x00282800010b7983 */ /* 0x001ea40000300800 */
[----:B--2---:R-:W-:-:S05]  /*735e0*/  IMAD.X R11, R11, 0x1, R0, P5 ;  /* 0x000000010b0b7824 */ /* 0x004fca00028e0600 */
[----:B------:R0:W-:Y:S04]  /*735f0*/  STL [R1+0x1bd0], R11 ;  /* 0x001bd00b01007387 */ /* 0x0001e80000100800 */
[----:B0-----:R-:W2:Y:S01]  /*73600*/  LDL.LU R11, [R1+0x2824] ;  /* 0x00282400010b7983 */ /* 0x001ea20000300800 */
[--C-:B---3--:R-:W-:Y:S01]  /*73610*/  IMAD.X R10, R10, 0x1, R0.reuse, P6 ;  /* 0x000000010a0a7824 */ /* 0x108fe200030e0600 */
[-C--:B----4-:R-:W-:Y:S01]  /*73620*/  IADD3 R16, P6, R16, R15.reuse, RZ ;  /* 0x0000000f10107210 */ /* 0x090fe20007fde0ff */
[--C-:B------:R-:W-:Y:S01]  /*73630*/  IMAD.X R17, R17, 0x1, R0.reuse, P1 ;  /* 0x0000000111117824 */ /* 0x100fe200008e0600 */
[-C--:B------:R-:W-:Y:S01]  /*73640*/  IADD3 R18, P1, R18, R15.reuse, RZ ;  /* 0x0000000f12127210 */ /* 0x080fe20007f3e0ff */
        /* <DEDUP_REMOVED lines=16> */
[----:B------:R-:W-:Y:S01]  /*73750*/  IMAD.X R28, R28, 0x1, R0, P6 ;  /* 0x000000011c1c7824 */ /* 0x000fe200030e0600 */
[----:B------:R-:W-:-:S02]  /*73760*/  IADD3 R2, P6, R2, R15, RZ ;  /* 0x0000000f02027210 */ /* 0x000fc40007fde0ff */
[----:B--2---:R-:W-:-:S05]  /*73770*/  IADD3 R11, P5, R11, R15, RZ ;  /* 0x0000000f0b0b7210 */ /* 0x004fca0007fbe0ff */
[----:B------:R-:W-:Y:S01]  /*73780*/  STL [R1+0x1ba4], R11 ;  /* 0x001ba40b01007387 */ /* 0x000fe20000100800 */
[----:B------:R-:W-:Y:S02]  /*73790*/  STL [R1+0x1bc8], R10 ;  /* 0x001bc80a01007387 */ /* 0x000fe40000100800 */
[----:B------:R-:W-:Y:S02]  /*737a0*/  STL [R1+0x1b9c], R16 ;  /* 0x001b9c1001007387 */ /* 0x000fe40000100800 */
[----:B------:R-:W-:Y:S01]  /*737b0*/  STL [R1+0x1bc0], R17 ;  /* 0x001bc01101007387 */ /* 0x000fe20000100800 */
[----:B------:R-:W-:Y:S01]  /*737c0*/  STL [R1+0x1b94], R18 ;  /* 0x001b941201007387 */ /* 0x000fe20000100800 */
[----:B------:R-:W-:Y:S02]  /*737d0*/  STL [R1+0x1bb8], R19 ;  /* 0x001bb81301007387 */ /* 0x000fe40000100800 */
[----:B------:R-:W-:Y:S02]  /*737e0*/  STL [R1+0x1b8c], R12 ;  /* 0x001b8c0c01007387 */ /* 0x000fe40000100800 */
[--C-:B------:R-:W-:Y:S01]  /*737f0*/  IMAD.X R7, R7, 0x1, R0.reuse, P5 ;  /* 0x0000000107077824 */ /* 0x100fe200028e0600 */
[----:B------:R-:W-:Y:S01]  /*73800*/  STL [R1+0x1bb0], R9 ;  /* 0x001bb00901007387 */ /* 0x000fe20000100800 */
[----:B------:R-:W-:Y:S01]  /*73810*/  IADD3 R6, P5, R6, R15, RZ ;  /* 0x0000000f06067210 */ /* 0x000fe20007fbe0ff */
        /* <DEDUP_REMOVED lines=11> */
[----:B------:R-:W-:-:S02]  /*738d0*/  IMAD.X R13, R13, 0x1, R0, P5 ;  /* 0x000000010d0d7824 */ /* 0x000fc400028e0600 */
[----:B------:R-:W-:Y:S02]  /*738e0*/  STL [R1+0x1b80], R25 ;  /* 0x001b801901007387 */ /* 0x000fe40000100800 */
[----:B------:R-:W-:Y:S01]  /*738f0*/  STL [R1+0x1b54], R21 ;  /* 0x001b541501007387 */ /* 0x000fe20000100800 */
[----:B------:R-:W-:Y:S01]  /*73900*/  IADD3 R29, P5, R29, R15, RZ ;  /* 0x0000000f1d1d7210 */ /* 0x000fe20007fbe0ff */
[----:B------:R-:W-:Y:S01]  /*73910*/  STL [R1+0x1b78], R24 ;  /* 0x001b781801007387 */ /* 0x000fe20000100800 */
[----:B------:R-:W-:Y:S02]  /*73920*/  STL [R1+0x1b4c], R20 ;  /* 0x001b4c1401007387 */ /* 0x000fe40000100800 */
[----:B------:R-:W-:Y:S02]  /*73930*/  STL [R1+0x1b70], R13 ;  /* 0x001b700d01007387 */ /* 0x000fe40000100800 */
[----:B------:R0:W-:Y:S01]  /*73940*/  STL [R1+0x2820], R15 ;  /* 0x0028200f01007387 */ /* 0x0001e20000100800 */
[----:B------:R-:W-:Y:S04]  /*73950*/  STL [R1+0x1b44], R29 ;  /* 0x001b441d01007387 */ /* 0x000fe80000100800 */
        /* <DEDUP_REMOVED lines=8> */
[----:B--2---:R-:W-:-:S03]  /*739e0*/  IMAD.X R15, R15, 0x1, R0, P1 ;  /* 0x000000010f0f7824 */ /* 0x004fc600008e0600 */
        /* <DEDUP_REMOVED lines=30> */
[----:B--2---:R-:W-:-:S05]  /*73bd0*/  IADD3 R11, P1, R11, R15, RZ ;  /* 0x0000000f0b0b7210 */ /* 0x004fca0007f3e0ff */
[----:B------:R0:W-:Y:S04]  /*73be0*/  STL [R1+0x1b34], R11 ;  /* 0x001b340b01007387 */ /* 0x0001e80000100800 */
[----:B0-----:R-:W2:Y:S02]  /*73bf0*/  LDL.LU R11, [R1+0x281c] ;  /* 0x00281c00010b7983 */ /* 0x001ea40000300800 */
[----:B--2---:R-:W-:-:S05]  /*73c00*/  IMAD.X R11, R11, 0x1, R0, P2 ;  /* 0x000000010b0b7824 */ /* 0x004fca00010e0600 */
[----:B------:R0:W-:Y:S04]  /*73c10*/  STL [R1+0x1b58], R11 ;  /* 0x001b580b01007387 */ /* 0x0001e80000100800 */
[----:B0-----:R-:W2:Y:S02]  /*73c20*/  LDL.LU R11, [R1+0x2818] ;  /* 0x00281800010b7983 */ /* 0x001ea40000300800 */
[----:B--2---:R-:W-:-:S05]  /*73c30*/  IADD3 R11, P2, R11, R15, RZ ;  /* 0x0000000f0b0b7210 */ /* 0x004fca0007f5e0ff */
[----:B------:R0:W-:Y:S04]  /*73c40*/  STL [R1+0x1b2c], R11 ;  /* 0x001b2c0b01007387 */ /* 0x0001e80000100800 */
[----:B0-----:R-:W2:Y:S01]  /*73c50*/  LDL.LU R11, [R1+0x2814] ;  /* 0x00281400010b7983 */ /* 0x001ea20000300800 */
[--C-:B----4-:R-:W-:Y:S01]  /*73c60*/  IMAD.X R16, R16, 0x1, R0.reuse, P4 ;  /* 0x0000000110107824 */ /* 0x110fe200020e0600 */
        /* <DEDUP_REMOVED lines=18> */
[----:B------:R-:W-:Y:S01]  /*73d90*/  IADD3 R13, P2, R13, R15, RZ ;  /* 0x0000000f0d0d7210 */ /* 0x000fe20007f5e0ff */
[----:B------:R-:W-:-:S02]  /*73da0*/  IMAD.X R2, R2, 0x1, R0, P4 ;  /* 0x0000000102027824 */ /* 0x000fc400020e0600 */
[----:B--2---:R-:W-:Y:S01]  /*73db0*/  IMAD.X R11, R11, 0x1, R0, P3 ;  /* 0x000000010b0b7824 */ /* 0x004fe200018e0600 */
[----:B---3--:R-:W-:-:S04]  /*73dc0*/  IADD3 R10, P3, R10, R15, RZ ;  /* 0x0000000f0a0a7210 */ /* 0x008fc80007f7e0ff */
[----:B------:R-:W-:Y:S01]  /*73dd0*/  STL [R1+0x1b50], R11 ;  /* 0x001b500b01007387 */ /* 0x000fe20000100800 */
[----:B------:R-:W-:Y:S02]  /*73de0*/  STL [R1+0x1b24], R10 ;  /* 0x001b240a01007387 */ /* 0x000fe40000100800 */
[----:B------:R-:W-:Y:S02]  /*73df0*/  STL [R1+0x1b48], R16 ;  /* 0x001b481001007387 */ /* 0x000fe40000100800 */
[----:B------:R-:W-:Y:S01]  /*73e00*/  STL [R1+0x1b1c], R17 ;  /* 0x001b1c1101007387 */ /* 0x000fe20000100800 */
[----:B------:R-:W-:Y:S01]  /*73e10*/  STL [R1+0x1b40], R18 ;  /* 0x001b401201007387 */ /* 0x000fe20000100800 */
[----:B------:R-:W-:Y:S02]  /*73e20*/  STL [R1+0x1b14], R19 ;  /* 0x001b141301007387 */ /* 0x000fe40000100800 */
[----:B------:R-:W-:Y:S02]  /*73e30*/  STL [R1+0x1b38], R12 ;  /* 0x001b380c01007387 */ /* 0x000fe40000100800 */
[----:B------:R-:W-:Y:S02]  /*73e40*/  STL [R1+0x1b0c], R9 ;  /* 0x001b0c0901007387 */ /* 0x000fe40000100800 */
[--C-:B------:R-:W-:Y:S01]  /*73e50*/  IMAD.X R6, R6, 0x1, R0.reuse, P3 ;  /* 0x0000000106067824 */ /* 0x100fe200018e0600 */
[----:B------:R-:W-:Y:S01]  /*73e60*/  STL [R1+0x1b30], R8 ;  /* 0x001b300801007387 */ /* 0x000fe20000100800 */
[-C--:B------:R-:W-:Y:S01]  /*73e70*/  IADD3 R14, P3, R14, R15.reuse, RZ ;  /* 0x0000000f0e0e7210 */ /* 0x080fe20007f7e0ff */
        /* <DEDUP_REMOVED lines=10> */
[----:B------:R-:W-:Y:S01]  /*73f20*/  IMAD.X R29, R29, 0x1, R0, P3 ;  /* 0x000000011d1d7824 */ /* 0x000fe200018e0600 */
[----:B------:R-:W-:Y:S01]  /*73f30*/  STL [R1+0x1adc], R25 ;  /* 0x001adc1901007387 */ /* 0x000fe20000100800 */
[-C--:B------:R-:W-:Y:S01]  /*73f40*/  IADD3 R28, P3, R28, R15.reuse, RZ ;  /* 0x0000000f1c1c7210 */ /* 0x080fe20007f7e0ff */
[----:B------:R-:W-:Y:S02]  /*73f50*/  STL [R1+0x1b00], R21 ;  /* 0x001b001501007387 */ /* 0x000fe40000100800 */
[----:B------:R-:W-:Y:S01]  /*73f60*/  STL [R1+0x1ad4], R24 ;  /* 0x001ad41801007387 */ /* 0x000fe20000100800 */
[----:B------:R-:W-:Y:S01]  /*73f70*/  STL [R1+0x1af8], R20 ;  /* 0x001af81401007387 */ /* 0x000fe20000100800 */
[----:B------:R-:W-:Y:S02]  /*73f80*/  STL [R1+0x1acc], R13 ;  /* 0x001acc0d01007387 */ /* 0x000fe40000100800 */
[----:B------:R0:W-:Y:S02]  /*73f90*/  STL [R1+0x1ac4], R28 ;  /* 0x001ac41c01007387 */ /* 0x0001e40000100800 */
[----:B------:R-:W-:Y:S01]  /*73fa0*/  STL [R1+0x1af0], R29 ;  /* 0x001af01d01007387 */ /* 0x000fe20000100800 */
[----:B0-----:R-:W2:Y:S01]  /*73fb0*/  LDL.LU R28, [R1+0x1abc] ;  /* 0x001abc00011c7983 */ /* 0x001ea20000300800 */
[----:B------:R0:W-:Y:S03]  /*73fc0*/  STL [R1+0x1ae8], R2 ;  /* 0x001ae80201007387 */ /* 0x0001e60000100800 */
[----:B0-----:R-:W3:Y:S01]  /*73fd0*/  LDL.LU R2, [R1+0x1ae0] ;  /* 0x001ae00001027983 */ /* 0x001ee20000300800 */
[----:B------:R-:W4:Y:S03]  /*73fe0*/  LDL.LU R11, [R1+0x1aac] ;  /* 0x001aac00010b7983 */ /* 0x000f260000300800 */
[----:B----4-:R0:W-:Y:S04]  /*73ff0*/  STL [R1+0x280c], R11 ;  /* 0x00280c0b01007387 */ /* 0x0101e80000100800 */
[----:B0-----:R-:W4:Y:S01]  /*74000*/  LDL.LU R11, [R1+0x1ad8] ;  /* 0x001ad800010b7983 */ /* 0x001f220000300800 */
[----:B--2---:R-:W-:-:S03]  /*74010*/  IADD3 R28, P4, R28, R15, RZ ;  /* 0x0000000f1c1c7210 */ /* 0x004fc60007f9e0ff */
[----:B----4-:R0:W-:Y:S04]  /*74020*/  STL [R1+0x2810], R11 ;  /* 0x0028100b01007387 */ /* 0x0101e80000100800 */
        /* <DEDUP_REMOVED lines=23> */
[----:B---3--:R-:W-:Y:S01]  /*741a0*/  IMAD.X R2, R2, 0x1, R0, P5 ;  /* 0x0000000102027824 */ /* 0x008fe200028e0600 */
[----:B------:R-:W3:Y:S01]  /*741b0*/  LDL.LU R13, [R1+0x1a78] ;  /* 0x001a7800010d7983 */ /* 0x000ee20000300800 */
[----:B------:R-:W3:Y:S02]  /*741c0*/  LDL.LU R29, [R1+0x1a4c] ;  /* 0x001a4c00011d7983 */ /* 0x000ee40000300800 */
[----:B------:R0:W-:Y:S02]  /*741d0*/  STL [R1+0x1abc], R28 ;  /* 0x001abc1c01007387 */ /* 0x0001e40000100800 */
[----:B0-----:R-:W3:Y:S01]  /*741e0*/  LDL.LU R28, [R1+0x1a70] ;  /* 0x001a7000011c7983 */ /* 0x001ee20000300800 */
[----:B------:R0:W-:Y:S03]  /*741f0*/  STL [R1+0x1ae0], R2 ;  /* 0x001ae00201007387 */ /* 0x0001e60000100800 */
[----:B0-----:R-:W3:Y:S01]  /*74200*/  LDL.LU R2, [R1+0x1a44] ;  /* 0x001a440001027983 */ /* 0x001ee20000300800 */
[----:B--2---:R-:W-:-:S05]  /*74210*/  IADD3 R11, P5, R11, R15, RZ ;  /* 0x0000000f0b0b7210 */ /* 0x004fca0007fbe0ff */
[----:B------:R0:W-:Y:S04]  /*74220*/  STL [R1+0x1ab4], R11 ;  /* 0x001ab40b01007387 */ /* 0x0001e80000100800 */
[----:B0-----:R-:W2:Y:S02]  /*74230*/  LDL.LU R11, [R1+0x2810] ;  /* 0x00281000010b7983 */ /* 0x001ea40000300800 */
[----:B--2---:R-:W-:-:S05]  /*74240*/  IMAD.X R11, R11, 0x1, R0, P6 ;  /* 0x000000010b0b7824 */ /* 0x004fca00030e0600 */
        /* <DEDUP_REMOVED lines=43> */
[--C-:B---3--:R-:W-:Y:S01]  /*74500*/  IMAD.X R13, R13, 0x1, R0.reuse, P6 ;  /* 0x000000010d0d7824 */ /* 0x108fe200030e0600 */
[----:B------:R-:W-:Y:S01]  /*74510*/  STL [R1+0x1a64], R22 ;  /* 0x001a641601007387 */ /* 0x000fe20000100800 */
[----:B------:R-:W-:Y:S02]  /*74520*/  STL [R1+0x1a88], R25 ;  /* 0x001a881901007387 */ /* 0x000fe40000100800 */
[----:B------:R-:W-:Y:S01]  /*74530*/  STL [R1+0x1a5c], R21 ;  /* 0x001a5c1501007387 */ /* 0x000fe20000100800 */
[-C--:B------:R-:W-:Y:S01]  /*74540*/  IADD3 R29, P6, R29, R15.reuse, RZ ;  /* 0x0000000f1d1d7210 */ /* 0x080fe20007fde0ff */
[----:B------:R-:W-:Y:S01]  /*74550*/  STL [R1+0x1a80], R24 ;  /* 0x001a801801007387 */ /* 0x000fe20000100800 */
[----:B------:R0:W-:Y:S02]  /*74560*/  STL [R1+0x1a78], R13 ;  /* 0x001a780d01007387 */ /* 0x0001e40000100800 */
[----:B------:R-:W-:Y:S01]  /*74570*/  STL [R1+0x1a54], R20 ;  /* 0x001a541401007387 */ /* 0x000fe20000100800 */
[----:B0-----:R-:W2:Y:S01]  /*74580*/  LDL.LU R13, [R1+0x1a68] ;  /* 0x001a6800010d7983 */ /* 0x001ea20000300800 */
[----:B------:R0:W-:Y:S03]  /*74590*/  STL [R1+0x1a4c], R29 ;  /* 0x001a4c1d01007387 */ /* 0x0001e60000100800 */
[----:B0-----:R-:W3:Y:S01]  /*745a0*/  LDL.LU R29, [R1+0x1a3c] ;  /* 0x001a3c00011d7983 */ /* 0x001ee20000300800 */
[----:B------:R-:W4:Y:S02]  /*745b0*/  LDL.LU R11, [R1+0x1a58] ;  /* 0x001a5800010b7983 */ /* 0x000f240000300800 */
[--C-:B------:R-:W-:Y:S01]  /*745c0*/  IMAD.X R28, R28, 0x1, R0.reuse, P1 ;  /* 0x000000011c1c7824 */ /* 0x100fe200008e0600 */
[-C--:B------:R-:W-:Y:S01]  /*745d0*/  IADD3 R2, P1, R2, R15.reuse, RZ ;  /* 0x0000000f02027210 */ /* 0x080fe20007f3e0ff */
[----:B----4-:R0:W-:Y:S03]  /*745e0*/  STL [R1+0x2804], R11 ;  /* 0x0028040b01007387 */ /* 0x0101e60000100800 */
[----:B------:R-:W-:Y:S01]  /*745f0*/  STL [R1+0x1a70], R28 ;  /* 0x001a701c01007387 */ /* 0x000fe20000100800 */
[----:B0-----:R-:W4:Y:S01]  /*74600*/  LDL.LU R11, [R1+0x1a34] ;  /* 0x001a3400010b7983 */ /* 0x001f220000300800 */
[----:B------:R-:W-:Y:S02]  /*74610*/  STL [R1+0x1a44], R2 ;  /* 0x001a440201007387 */ /* 0x000fe40000100800 */
[--C-:B--2---:R-:W-:Y:S01]  /*74620*/  IMAD.X R13, R13, 0x1, R0.reuse, P2 ;  /* 0x000000010d0d7824 */ /* 0x104fe200010e0600 */
        /* <DEDUP_REMOVED lines=24> */
[----:B---3--:R-:W-:Y:S01]  /*747b0*/  IADD3 R29, P2, R29, R15, RZ ;  /* 0x0000000f1d1d7210 */ /* 0x008fe20007f5e0ff */
[----:B------:R-:W3:Y:S01]  /*747c0*/  LDL.LU R24, [R1+0x19d4] ;  /* 0x0019d40001187983 */ /* 0x000ee20000300800 */
[----:B------:R-:W3:Y:S02]  /*747d0*/  LDL.LU R20, [R1+0x19f8] ;  /* 0x0019f80001147983 */ /* 0x000ee40000300800 */
[----:B------:R0:W-:Y:S02]  /*747e0*/  STL [R1+0x1a68], R13 ;  /* 0x001a680d01007387 */ /* 0x0001e40000100800 */
[----:B0-----:R-:W3:Y:S01]  /*747f0*/  LDL.LU R13, [R1+0x19cc] ;  /* 0x0019cc00010d7983 */ /* 0x001ee20000300800 */
[----:B------:R0:W-:Y:S03]  /*74800*/  STL [R1+0x1a3c], R29 ;  /* 0x001a3c1d01007387 */ /* 0x0001e60000100800 */
[----:B0-----:R-:W3:Y:S01]  /*74810*/  LDL.LU R29, [R1+0x19f0] ;  /* 0x0019f000011d7983 */ /* 0x001ee20000300800 */
        /* <DEDUP_REMOVED lines=25> */
[-C--:B---3--:R-:W-:Y:S01]  /*749b0*/  IADD3 R24, P3, R24, R15.reuse, RZ ;  /* 0x0000000f18187210 */ /* 0x088fe20007f7e0ff */
[----:B--2---:R-:W-:Y:S01]  /*749c0*/  IMAD.X R11, R11, 0x1, R0, P4 ;  /* 0x000000010b0b7824 */ /* 0x004fe200020e0600 */
[----:B------:R-:W-:-:S04]  /*749d0*/  IADD3 R10, P4, R10, R15, RZ ;  /* 0x0000000f0a0a7210 */ /* 0x000fc80007f9e0ff */
        /* <DEDUP_REMOVED lines=22> */
[----:B------:R0:W-:Y:S02]  /*74b40*/  STL [R1+0x19dc], R28 ;  /* 0x0019dc1c01007387 */ /* 0x0001e40000100800 */
[----:B------:R-:W-:Y:S01]  /*74b50*/  STL [R1+0x1a08], R21 ;  /* 0x001a081501007387 */ /* 0x000fe20000100800 */
[----:B0-----:R-:W2:Y:S01]  /*74b60*/  LDL.LU R28, [R1+0x19c4] ;  /* 0x0019c400011c7983 */ /* 0x001ea20000300800 */
[----:B------:R0:W-:Y:S03]  /*74b70*/  STL [R1+0x1a00], R2 ;  /* 0x001a000201007387 */ /* 0x0001e60000100800 */
[----:B0-----:R-:W3:Y:S01]  /*74b80*/  LDL.LU R2, [R1+0x19e8] ;  /* 0x0019e80001027983 */ /* 0x001ee20000300800 */
[----:B------:R-:W-:Y:S02]  /*74b90*/  STL [R1+0x19d4], R24 ;  /* 0x0019d41801007387 */ /* 0x000fe40000100800 */
[----:B------:R-:W4:Y:S02]  /*74ba0*/  LDL.LU R11, [R1+0x19b4] ;  /* 0x0019b400010b7983 */ /* 0x000f240000300800 */
[----:B------:R-:W-:Y:S01]  /*74bb0*/  IMAD.X R20, R20, 0x1, R0, P4 ;  /* 0x0000000114147824 */ /* 0x000fe200020e0600 */
[----:B------:R-:W-:-:S04]  /*74bc0*/  IADD3 R13, P4, R13, R15, RZ ;  /* 0x0000000f0d0d7210 */ /* 0x000fc80007f9e0ff */
[----:B------:R-:W-:Y:S04]  /*74bd0*/  STL [R1+0x19f8], R20 ;  /* 0x0019f81401007387 */ /* 0x000fe80000100800 */
[----:B----4-:R0:W-:Y:S01]  /*74be0*/  STL [R1+0x27fc], R11 ;  /* 0x0027fc0b01007387 */ /* 0x0101e20000100800 */
[----:B------:R-:W-:Y:S03]  /*74bf0*/  STL [R1+0x19cc], R13 ;  /* 0x0019cc0d01007387 */ /* 0x000fe60000100800 */
[----:B0-----:R-:W4:Y:S01]  /*74c00*/  LDL.LU R11, [R1+0x19e0] ;  /* 0x0019e000010b7983 */ /* 0x001f220000300800 */
[----:B------:R-:W-:-:S05]  /*74c10*/  IMAD.X R29, R29, 0x1, R0, P5 ;  /* 0x000000011d1d7824 */ /* 0x000fca00028e0600 */
[----:B------:R-:W-:Y:S04]  /*74c20*/  STL [R1+0x19f0], R29 ;  /* 0x0019f01d01007387 */ /* 0x000fe80000100800 */
[----:B----4-:R0:W-:Y:S04]  /*74c30*/  STL [R1+0x2800], R11 ;  /* 0x0028000b01007387 */ /* 0x0101e80000100800 */
        /* <DEDUP_REMOVED lines=19> */
[----:B--2---:R-:W-:Y:S01]  /*74d70*/  IADD3 R28, P5, R28, R15, RZ ;  /* 0x0000000f1c1c7210 */ /* 0x004fe20007fbe0ff */
[----:B------:R-:W2:Y:S01]  /*74d80*/  LDL.LU R13, [R1+0x1990] ;  /* 0x00199000010d7983 */ /* 0x000ea20000300800 */
[----:B------:R-:W2:Y:S02]  /*74d90*/  LDL.LU R29, [R1+0x1964] ;  /* 0x00196400011d7983 */ /* 0x000ea40000300800 */
[----:B---3--:R-:W-:-:S02]  /*74da0*/  IMAD.X R2, R2, 0x1, R0, P6 ;  /* 0x0000000102027824 */ /* 0x008fc400030e0600 */
[----:B------:R-:W3:Y:S01]  /*74db0*/  LDL.LU R25, [R1+0x1988] ;  /* 0x0019880001197983 */ /* 0x000ee20000300800 */
[----:B------:R-:W2:Y:S01]  /*74dc0*/  LDL.LU R21, [R1+0x195c] ;  /* 0x00195c0001157983 */ /* 0x000ea20000300800 */
[----:B------:R0:W-:Y:S02]  /*74dd0*/  STL [R1+0x19c4], R28 ;  /* 0x0019c41c01007387 */ /* 0x0001e40000100800 */
[----:B------:R-:W2:Y:S02]  /*74de0*/  LDL.LU R24, [R1+0x1980] ;  /* 0x0019800001187983 */ /* 0x000ea40000300800 */
[----:B------:R1:W-:Y:S01]  /*74df0*/  STL [R1+0x19e8], R2 ;  /* 0x0019e80201007387 */ /* 0x0003e20000100800 */
[----:B------:R-:W2:Y:S04]  /*74e00*/  LDL.LU R20, [R1+0x1954] ;  /* 0x0019540001147983 */ /* 0x000ea80000300800 */
[----:B0-----:R-:W2:Y:S01]  /*74e10*/  LDL.LU R28, [R1+0x1978] ;  /* 0x00197800011c7983 */ /* 0x001ea20000300800 */
[----:B-1----:R-:W2:Y:S01]  /*74e20*/  LDL.LU R2, [R1+0x194c] ;  /* 0x00194c0001027983 */ /* 0x002ea20000300800 */
[----:B----4-:R-:W-:-:S05]  /*74e30*/  IADD3 R11, P6, R11, R15, RZ ;  /* 0x0000000f0b0b7210 */ /* 0x010fca0007fde0ff */
[----:B------:R0:W-:Y:S04]  /*74e40*/  STL [R1+0x19bc], R11 ;  /* 0x0019bc0b01007387 */ /* 0x0001e80000100800 */
[----:B0-----:R-:W4:Y:S02]  /*74e50*/  LDL.LU R11, [R1+0x2800] ;  /* 0x00280000010b7983 */ /* 0x001f240000300800 */
[----:B----4-:R-:W-:-:S05]  /*74e60*/  IMAD.X R11, R11, 0x1, R0, P1 ;  /* 0x000000010b0b7824 */ /* 0x010fca00008e0600 */
[----:B------:R0:W-:Y:S04]  /*74e70*/  STL [R1+0x19e0], R11 ;  /* 0x0019e00b01007387 */ /* 0x0001e80000100800 */
[----:B0-----:R-:W4:Y:S01]  /*74e80*/  LDL.LU R11, [R1+0x27fc] ;  /* 0x0027fc00010b7983 */ /* 0x001f220000300800 */
        /* <DEDUP_REMOVED lines=15> */
[--C-:B--2---:R-:W-:Y:S01]  /*74f80*/  IMAD.X R13, R13, 0x1, R0.reuse, P5 ;  /* 0x000000010d0d7824 */ /* 0x104fe200028e0600 */
[-C--:B------:R-:W-:Y:S02]  /*74f90*/  IADD3 R22, P4, R22, R15.reuse, RZ ;  /* 0x0000000f16167210 */ /* 0x080fe40007f9e0ff */
[-C--:B------:R-:W-:Y:S01]  /*74fa0*/  IADD3 R29, P5, R29, R15.reuse, RZ ;  /* 0x0000000f1d1d7210 */ /* 0x080fe20007fbe0ff */
[----:B---3--:R-:W-:Y:S01]  /*74fb0*/  IMAD.X R25, R25, 0x1, R0, P6 ;  /* 0x0000000119197824 */ /* 0x008fe200030e0600 */
[-C--:B------:R-:W-:Y:S02]  /*74fc0*/  IADD3 R21, P6, R21, R15.reuse, RZ ;  /* 0x0000000f15157210 */ /* 0x080fe40007fde0ff */
[----:B----4-:R-:W-:-:S05]  /*74fd0*/  IADD3 R11, P1, R11, R15, RZ ;  /* 0x0000000f0b0b7210 */ /* 0x010fca0007f3e0ff */
        /* <DEDUP_REMOVED lines=20> */
[----:B------:R0:W-:Y:S01]  /*75120*/  STL [R1+0x1990], R13 ;  /* 0x0019900d01007387 */ /* 0x0001e20000100800 */
[----:B------:R-:W-:Y:S02]  /*75130*/  STL [R1+0x196c], R22 ;  /* 0x00196c1601007387 */ /* 0x000fe40000100800 */
[--C-:B------:R-:W-:Y:S01]  /*75140*/  IMAD.X R24, R24, 0x1, R0.reuse, P1 ;  /* 0x0000000118187824 */ /* 0x100fe200008e0600 */
[----:B0-----:R-:W2:Y:S01]  /*75150*/  LDL.LU R13, [R1+0x1970] ;  /* 0x00197000010d7983 */ /* 0x001ea20000300800 */
[----:B------:R0:W-:Y:S03]  /*75160*/  STL [R1+0x1964], R29 ;  /* 0x0019641d01007387 */ /* 0x0001e60000100800 */
[----:B0-----:R-:W3:Y:S01]  /*75170*/  LDL.LU R29, [R1+0x1944] ;  /* 0x00194400011d7983 */ /* 0x001ee20000300800 */
[----:B------:R-:W-:Y:S02]  /*75180*/  STL [R1+0x1988], R25 ;  /* 0x0019881901007387 */ /* 0x000fe40000100800 */
[----:B------:R-:W-:Y:S02]  /*75190*/  STL [R1+0x195c], R21 ;  /* 0x00195c1501007387 */ /* 0x000fe40000100800 */
[----:B------:R-:W-:Y:S01]  /*751a0*/  STL [R1+0x1980], R24 ;  /* 0x0019801801007387 */ /* 0x000fe20000100800 */
[----:B------:R-:W4:Y:S01]  /*751b0*/  LDL.LU R11, [R1+0x1960] ;  /* 0x00196000010b7983 */ /* 0x000f220000300800 */
[----:B------:R-:W-:Y:S01]  /*751c0*/  IADD3 R20, P1, R20, R15, RZ ;  /* 0x0000000f14147210 */ /* 0x000fe20007f3e0ff */
[----:B------:R-:W-:-:S04]  /*751d0*/  IMAD.X R28, R28, 0x1, R0, P2 ;  /* 0x000000011c1c7824 */ /* 0x000fc800010e0600 */
[----:B------:R-:W-:Y:S04]  /*751e0*/  STL [R1+0x1954], R20 ;  /* 0x0019541401007387 */ /* 0x000fe80000100800 */
[----:B----4-:R0:W-:Y:S01]  /*751f0*/  STL [R1+0x27f4], R11 ;  /* 0x0027f40b01007387 */ /* 0x0101e20000100800 */
[----:B------:R-:W-:Y:S03]  /*75200*/  STL [R1+0x1978], R28 ;  /* 0x0019781c01007387 */ /* 0x000fe60000100800 */
[----:B0-----:R-:W4:Y:S01]  /*75210*/  LDL.LU R11, [R1+0x193c] ;  /* 0x00193c00010b7983 */ /* 0x001f220000300800 */
[----:B------:R-:W-:-:S05]  /*75220*/  IADD3 R2, P2, R2, R15, RZ ;  /* 0x0000000f02027210 */ /* 0x000fca0007f5e0ff */
[----:B------:R-:W-:Y:S01]  /*75230*/  STL [R1+0x194c], R2 ;  /* 0x00194c0201007387 */ /* 0x000fe20000100800 */
[----:B--2---:R-:W-:-:S03]  /*75240*/  IMAD.X R13, R13, 0x1, R0, P3 ;  /* 0x000000010d0d7824 */ /* 0x004fc600018e0600 */
        /* <DEDUP_REMOVED lines=24> */
[----:B------:R-:W3:Y:S01]  /*753d0*/  LDL.LU R25, [R1+0x18e4] ;  /* 0x0018e40001197983 */ /* 0x000ee20000300800 */
[----:B------:R1:W-:Y:S01]  /*753e0*/  STL [R1+0x1944], R29 ;  /* 0x0019441d01007387 */ /* 0x0003e20000100800 */
[----:B------:R-:W3:Y:S02]  /*753f0*/  LDL.LU R21, [R1+0x1908] ;  /* 0x0019080001157983 */ /* 0x000ee40000300800 */
[----:B------:R-:W3:Y:S02]  /*75400*/  LDL.LU R24, [R1+0x18dc] ;  /* 0x0018dc0001187983 */ /* 0x000ee40000300800 */
[----:B------:R-:W3:Y:S01]  /*75410*/  LDL.LU R20, [R1+0x1900] ;  /* 0x0019000001147983 */ /* 0x000ee20000300800 */
[----:B0-----:R-:W3:Y:S01]  /*75420*/  LDL.LU R13, [R1+0x18d4] ;  /* 0x0018d400010d7983 */ /* 0x001ee20000300800 */
[----:B-1----:R-:W3:Y:S02]  /*75430*/  LDL.LU R29, [R1+0x18f8] ;  /* 0x0018f800011d7983 */ /* 0x002ee40000300800 */
        /* <DEDUP_REMOVED lines=22> */
[--C-:B------:R-:W-:Y:S01]  /*755a0*/  IMAD.X R22, R22, 0x1, R0.reuse, P3 ;  /* 0x0000000116167824 */ /* 0x100fe200018e0600 */
[-C--:B------:R-:W-:Y:S01]  /*755b0*/  IADD3 R25, P3, R25, R15.reuse, RZ ;  /* 0x0000000f19197210 */ /* 0x080fe20007f7e0ff */
[--C-:B------:R-:W-:Y:S01]  /*755c0*/  IMAD.X R21, R21, 0x1, R0.reuse, P4 ;  /* 0x0000000115157824 */ /* 0x100fe200020e0600 */
[-C--:B------:R-:W-:Y:S01]  /*755d0*/  IADD3 R24, P4, R24, R15.reuse, RZ ;  /* 0x0000000f18187210 */ /* 0x080fe20007f9e0ff */
        /* <DEDUP_REMOVED lines=26> */
[----:B------:R-:W-:Y:S02]  /*75780*/  STL [R1+0x1910], R22 ;  /* 0x0019101601007387 */ /* 0x000fe40000100800 */
[----:B------:R-:W-:Y:S01]  /*75790*/  STL [R1+0x18e4], R25 ;  /* 0x0018e41901007387 */ /* 0x000fe20000100800 */
[----:B------:R-:W-:Y:S01]  /*757a0*/  STL [R1+0x1908], R21 ;  /* 0x0019081501007387 */ /* 0x000fe20000100800 */
        /* <DEDUP_REMOVED lines=9> */
[----:B------:R-:W-:Y:S01]  /*75840*/  STL [R1+0x18f8], R29 ;  /* 0x0018f81d01007387 */ /* 0x000fe20000100800 */
        /* <DEDUP_REMOVED lines=19> */
[----:B---3--:R-:W-:-:S02]  /*75980*/  IMAD.X R2, R2, 0x1, R0, P1 ;  /* 0x0000000102027824 */ /* 0x008fc400008e0600 */
[----:B------:R-:W3:Y:S02]  /*75990*/  LDL.LU R23, [R1+0x18a0] ;  /* 0x0018a00001177983 */ /* 0x000ee40000300800 */
[----:B------:R-:W3:Y:S01]  /*759a0*/  LDL.LU R22, [R1+0x1874] ;  /* 0x0018740001167983 */ /* 0x000ee20000300800 */
[----:B------:R0:W-:Y:S01]  /*759b0*/  STL [R1+0x18cc], R28 ;  /* 0x0018cc1c01007387 */ /* 0x0001e20000100800 */
[----:B------:R-:W3:Y:S02]  /*759c0*/  LDL.LU R25, [R1+0x1898] ;  /* 0x0018980001197983 */ /* 0x000ee40000300800 */
[----:B------:R1:W-:Y:S02]  /*759d0*/  STL [R1+0x18f0], R2 ;  /* 0x0018f00201007387 */ /* 0x0003e40000100800 */
[----:B------:R-:W3:Y:S01]  /*759e0*/  LDL.LU R21, [R1+0x186c] ;  /* 0x00186c0001157983 */ /* 0x000ee20000300800 */
[----:B------:R-:W3:Y:S01]  /*759f0*/  LDL.LU R24, [R1+0x1890] ;  /* 0x0018900001187983 */ /* 0x000ee20000300800 */
[----:B------:R-:W3:Y:S02]  /*75a00*/  LDL.LU R20, [R1+0x1864] ;  /* 0x0018640001147983 */ /* 0x000ee40000300800 */
[----:B------:R-:W3:Y:S02]  /*75a10*/  LDL.LU R13, [R1+0x1888] ;  /* 0x00188800010d7983 */ /* 0x000ee40000300800 */
[----:B------:R-:W3:Y:S01]  /*75a20*/  LDL.LU R29, [R1+0x185c] ;  /* 0x00185c00011d7983 */ /* 0x000ee20000300800 */
[----:B0-----:R-:W3:Y:S01]  /*75a30*/  LDL.LU R28, [R1+0x1880] ;  /* 0x00188000011c7983 */ /* 0x001ee20000300800 */
[----:B-1----:R-:W3:Y:S01]  /*75a40*/  LDL.LU R2, [R1+0x1854] ;  /* 0x0018540001027983 */ /* 0x002ee20000300800 */
        /* <DEDUP_REMOVED lines=8> */
[----:B------:R-:W-:Y:S01]  /*75ad0*/  IMAD.X R3, R3, 0x1, R0, P4 ;  /* 0x0000000103037824 */ /* 0x000fe200020e0600 */
[----:B--2---:R-:W-:-:S05]  /*75ae0*/  IADD3 R8, P2, R8, R15, RZ ;  /* 0x0000000f08087210 */ /* 0x004fca0007f5e0ff */
[----:B------:R0:W-:Y:S04]  /*75af0*/  STL [R1+0x18bc], R8 ;  /* 0x0018bc0801007387 */ /* 0x0001e80000100800 */
[----:B0-----:R-:W2:Y:S01]  /*75b00*/  LDL.LU R8, [R1+0x27e8] ;  /* 0x0027e80001087983 */ /* 0x001ea20000300800 */
[----:B------:R0:W-:Y:S03]  /*75b10*/  STL [R1+0x18e0], R7 ;  /* 0x0018e00701007387 */ /* 0x0001e60000100800 */
[----:B0-----:R-:W4:Y:S01]  /*75b20*/  LDL.LU R7, [R1+0x27e4] ;  /* 0x0027e40001077983 */ /* 0x001f220000300800 */
[----:B------:R0:W-:Y:S03]  /*75b30*/  STL [R1+0x18b4], R6 ;  /* 0x0018b40601007387 */ /* 0x0001e60000100800 */
[----:B0-----:R-:W4:Y:S01]  /*75b40*/  LDL.LU R6, [R1+0x27e0] ;  /* 0x0027e00001067983 */ /* 0x001f220000300800 */
[----:B------:R0:W-:Y:S03]  /*75b50*/  STL [R1+0x18d8], R3 ;  /* 0x0018d80301007387 */ /* 0x0001e60000100800 */
[----:B0-----:R-:W4:Y:S01]  /*75b60*/  LDL.LU R3, [R1+0x27dc] ;  /* 0x0027dc0001037983 */ /* 0x001f220000300800 */
[-C--:B------:R-:W-:Y:S01]  /*75b70*/  IADD3 R11, P4, R11, R15.reuse, RZ ;  /* 0x0000000f0b0b7210 */ /* 0x080fe20007f9e0ff */
[--C-:B------:R-:W-:Y:S01]  /*75b80*/  IMAD.X R10, R10, 0x1, R0.reuse, P5 ;  /* 0x000000010a0a7824 */ /* 0x100fe200028e0600 */
[-C--:B------:R-:W-:Y:S01]  /*75b90*/  IADD3 R16, P5, R16, R15.reuse, RZ ;  /* 0x0000000f10107210 */ /* 0x080fe20007fbe0ff */
[--C-:B------:R-:W-:Y:S01]  /*75ba0*/  IMAD.X R17, R17, 0x1, R0.reuse, P6 ;  /* 0x0000000111117824 */ /* 0x100fe200030e0600 */
[----:B------:R-:W-:Y:S01]  /*75bb0*/  IADD3 R18, P6, R18, R15, RZ ;  /* 0x0000000f12127210 */ /* 0x000fe20007fde0ff */
[----:B------:R-:W-:Y:S01]  /*75bc0*/  STL [R1+0x18ac], R11 ;  /* 0x0018ac0b01007387 */ /* 0x000fe20000100800 */
[----:B------:R-:W-:-:S02]  /*75bd0*/  IMAD.X R19, R19, 0x1, R0, P1 ;  /* 0x0000000113137824 */ /* 0x000fc400008e0600 */
[----:B------:R-:W-:Y:S01]  /*75be0*/  STL [R1+0x18d0], R10 ;  /* 0x0018d00a01007387 */ /* 0x000fe20000100800 */
[-C--:B------:R-:W-:Y:S01]  /*75bf0*/  IADD3 R12, P1, R12, R15.reuse, RZ ;  /* 0x0000000f0c0c7210 */ /* 0x080fe20007f3e0ff */
[----:B------:R-:W-:Y:S01]  /*75c00*/  STL [R1+0x18a4], R16 ;  /* 0x0018a41001007387 */ /* 0x000fe20000100800 */
[--C-:B------:R-:W-:Y:S02]  /*75c10*/  IMAD.X R9, R9, 0x1, R0.reuse, P2 ;  /* 0x0000000109097824 */ /* 0x100fe400010e0600 */
[----:B------:R-:W-:Y:S01]  /*75c20*/  STL [R1+0x18c8], R17 ;  /* 0x0018c81101007387 */ /* 0x000fe20000100800 */
[-C--:B------:R-:W-:Y:S01]  /*75c30*/  IADD3 R4, P2, R4, R15.reuse, RZ ;  /* 0x0000000f04047210 */ /* 0x080fe20007f5e0ff */
[----:B------:R-:W-:Y:S01]  /*75c40*/  STL [R1+0x189c], R18 ;  /* 0x00189c1201007387 */ /* 0x000fe20000100800 */
[--C-:B------:R-:W-:Y:S02]  /*75c50*/  IMAD.X R5, R5, 0x1, R0.reuse, P3 ;  /* 0x0000000105057824 */ /* 0x100fe400018e0600 */
[----:B------:R-:W-:Y:S02]  /*75c60*/  STL [R1+0x18c0], R19 ;  /* 0x0018c01301007387 */ /* 0x000fe40000100800 */
[----:B------:R-:W-:Y:S01]  /*75c70*/  STL [R1+0x1894], R12 ;  /* 0x0018940c01007387 */ /* 0x000fe20000100800 */
[----:B------:R-:W-:Y:S01]  /*75c80*/  IADD3 R14, P3, R14, R15, RZ ;  /* 0x0000000f0e0e7210 */ /* 0x000fe20007f7e0ff */
[----:B------:R-:W-:Y:S01]  /*75c90*/  STL [R1+0x18b8], R9 ;  /* 0x0018b80901007387 */ /* 0x000fe20000100800 */
[----:B------:R-:W-:-:S02]  /*75ca0*/  IMAD.X R26, R26, 0x1, R0, P4 ;  /* 0x000000011a1a7824 */ /* 0x000fc400020e0600 */
[----:B------:R-:W-:Y:S01]  /*75cb0*/  STL [R1+0x188c], R4 ;  /* 0x00188c0401007387 */ /* 0x000fe20000100800 */
[-C--:B------:R-:W-:Y:S01]  /*75cc0*/  IADD3 R27, P4, R27, R15.reuse, RZ ;  /* 0x0000000f1b1b7210 */ /* 0x080fe20007f9e0ff */
[----:B------:R2:W-:Y:S01]  /*75cd0*/  STL [R1+0x18b0], R5 ;  /* 0x0018b00501007387 */ /* 0x0005e20000100800 */
[----:B------:R-:W-:Y:S02]  /*75ce0*/  STL [R1+0x1884], R14 ;  /* 0x0018840e01007387 */ /* 0x000fe40000100800 */
[--C-:B---3--:R-:W-:Y:S02]  /*75cf0*/  IMAD.X R23, R23, 0x1, R0.reuse, P5 ;  /* 0x0000000117177824 */ /* 0x108fe400028e0600 */
[----:B------:R-:W-:Y:S01]  /*75d00*/  STL [R1+0x18a8], R26 ;  /* 0x0018a81a01007387 */ /* 0x000fe20000100800 */
[-C--:B------:R-:W-:Y:S01]  /*75d10*/  IADD3 R22, P5, R22, R15.reuse, RZ ;  /* 0x0000000f16167210 */ /* 0x080fe20007fbe0ff */
[----:B------:R-:W-:Y:S01]  /*75d20*/  STL [R1+0x187c], R27 ;  /* 0x00187c1b01007387 */ /* 0x000fe20000100800 */
[--C-:B------:R-:W-:Y:S01]  /*75d30*/  IMAD.X R25, R25, 0x1, R0.reuse, P6 ;  /* 0x0000000119197824 */ /* 0x100fe200030e0600 */
[-C--:B------:R-:W-:Y:S01]  /*75d40*/  IADD3 R21, P6, R21, R15.reuse, RZ ;  /* 0x0000000f15157210 */ /* 0x080fe20007fde0ff */
[--C-:B------:R-:W-:Y:S01]  /*75d50*/  IMAD.X R24, R24, 0x1, R0.reuse, P1 ;  /* 0x0000000118187824 */ /* 0x100fe200008e0600 */
[-C--:B------:R-:W-:Y:S01]  /*75d60*/  IADD3 R20, P1, R20, R15.reuse, RZ ;  /* 0x0000000f14147210 */ /* 0x080fe20007f3e0ff */
[--C-:B------:R-:W-:Y:S01]  /*75d70*/  IMAD.X R13, R13, 0x1, R0.reuse, P2 ;  /* 0x000000010d0d7824 */ /* 0x100fe200010e0600 */
[-C--:B------:R-:W-:Y:S01]  /*75d80*/  IADD3 R29, P2, R29, R15.reuse, RZ ;  /* 0x0000000f1d1d7210 */ /* 0x080fe20007f5e0ff */
[----:B------:R-:W-:Y:S01]  /*75d90*/  IMAD.X R28, R28, 0x1, R0, P3 ;  /* 0x000000011c1c7824 */ /* 0x000fe200018e0600 */
[----:B------:R-:W-:Y:S01]  /*75da0*/  IADD3 R2, P3, R2, R15, RZ ;  /* 0x0000000f02027210 */ /* 0x000fe20007f7e0ff */
[----:B--2---:R-:W-:-:S02]  /*75db0*/  IMAD.MOV.U32 R5, RZ, RZ, R8 ;  /* 0x000000ffff057224 */ /* 0x004fc400078e0008 */
[----:B----4-:R-:W-:Y:S02]  /*75dc0*/  IMAD.MOV.U32 R11, RZ, RZ, R7 ;  /* 0x000000ffff0b7224 */ /* 0x010fe400078e0007 */
[----:B------:R-:W-:Y:S02]  /*75dd0*/  IMAD.MOV.U32 R4, RZ, RZ, R6 ;  /* 0x000000ffff047224 */ /* 0x000fe400078e0006 */
[----:B------:R-:W-:-:S05]  /*75de0*/  IMAD.MOV.U32 R10, RZ, RZ, R3 ;  /* 0x000000ffff0a7224 */ /* 0x000fca00078e0003 */
[----:B------:R-:W-:Y:S01]  /*75df0*/  STL.64 [R1+0xab8], R10 ;  /* 0x000ab80a01007387 */ /* 0x000fe20000100a00 */
[----:B------:R-:W-:Y:S02]  /*75e00*/  STL.64 [R1+0xab0], R4 ;  /* 0x000ab00401007387 */ /* 0x000fe40000100a00 */
        /* <DEDUP_REMOVED lines=103> */
[----:B------:R-:W-:-:S02]  /*76480*/  IMAD.X R29, R29, 0x1, R0, P6 ;  /* 0x000000011d1d7824 */ /* 0x000fc400030e0600 */
[----:B------:R-:W-:Y:S01]  /*76490*/  STL [R1+0x17ec], R24 ;  /* 0x0017ec1801007387 */ /* 0x000fe20000100800 */
[-C--:B------:R-:W-:Y:S01]  /*764a0*/  IADD3 R28, P6, R28, R15.reuse, RZ ;  /* 0x0000000f1c1c7210 */ /* 0x080fe20007fde0ff */
[----:B------:R-:W-:Y:S01]  /*764b0*/  STL [R1+0x1810], R20 ;  /* 0x0018101401007387 */ /* 0x000fe20000100800 */
[----:B------:R-:W-:Y:S02]  /*764c0*/  STL [R1+0x17e4], R13 ;  /* 0x0017e40d01007387 */ /* 0x000fe40000100800 */
        /* <DEDUP_REMOVED lines=2386> */
[----:B------:R-:W-:Y:S01]  /*7f9f0*/  IADD3 R23, P2, R23, UR8, RZ ;  /* 0x0000000817177c10 */ /* 0x000fe2000ff5e0ff */
[--C-:B------:R-:W-:Y:S01]  /*7fa00*/  IMAD.X R22, R22, 0x1, R0.reuse, P3 ;  /* 0x0000000116167824 */ /* 0x100fe200018e0600 */
[----:B------:R-:W-:Y:S01]  /*7fa10*/  IADD3 R25, P3, R25, UR8, RZ ;  /* 0x0000000819197c10 */ /* 0x000fe2000ff7e0ff */
[--C-:B------:R-:W-:Y:S01]  /*7fa20*/  IMAD.X R21, R21, 0x1, R0.reuse, P4 ;  /* 0x0000000115157824 */ /* 0x100fe200020e0600 */
[----:B------:R-:W-:Y:S01]  /*7fa30*/  IADD3 R24, P4, R24, UR8, RZ ;  /* 0x0000000818187c10 */ /* 0x000fe2000ff9e0ff */
[--C-:B------:R-:W-:Y:S01]  /*7fa40*/  IMAD.X R20, R20, 0x1, R0.reuse, P5 ;  /* 0x0000000114147824 */ /* 0x100fe200028e0600 */
[----:B------:R-:W-:Y:S01]  /*7fa50*/  IADD3 R13, P5, R13, UR8, RZ ;  /* 0x000000080d0d7c10 */ /* 0x000fe2000ffbe0ff */
[----:B--2---:R-:W-:Y:S01]  /*7fa60*/  IMAD.X R6, R6, 0x1, R0, P6 ;  /* 0x0000000106067824 */ /* 0x004fe200030e0600 */
[----:B---3--:R-:W-:-:S04]  /*7fa70*/  IADD3 R8, P6, R8, R15, RZ ;  /* 0x0000000f08087210 */ /* 0x008fc80007fde0ff */
[----:B------:R0:W-:Y:S01]  /*7fa80*/  STL [R1+0x1f50], R6 ;  /* 0x001f500601007387 */ /* 0x0001e20000100800 */
        /* <DEDUP_REMOVED lines=25> */
[----:B0-----:R-:W2:Y:S02]  /*7fc20*/  LDL.LU R6, [R1+0x21e8] ;  /* 0x0021e80001067983 */ /* 0x001ea40000300800 */
[----:B------:R-:W-:Y:S01]  /*7fc30*/  IMAD.X R29, R29, 0x1, R0, P6 ;  /* 0x000000011d1d7824 */ /* 0x000fe200030e0600 */
[----:B------:R-:W-:-:S04]  /*7fc40*/  IADD3 R28, P6, R28, UR8, RZ ;  /* 0x000000081c1c7c10 */ /* 0x000fc8000ffde0ff */
[----:B------:R-:W-:Y:S01]  /*7fc50*/  STL [R1+0x1fb0], R29 ;  /* 0x001fb01d01007387 */ /* 0x000fe20000100800 */
[----:B------:R-:W-:-:S03]  /*7fc60*/  IMAD.X R2, R2, 0x1, R0, P1 ;  /* 0x0000000102027824 */ /* 0x000fc600008e0600 */
[----:B--2---:R0:W-:Y:S01]  /*7fc70*/  STL [R1+0x2648], R6 ;  /* 0x0026480601007387 */ /* 0x0041e20000100800 */
[----:B------:R1:W-:Y:S03]  /*7fc80*/  STL [R1+0x21f0], R28 ;  /* 0x0021f01c01007387 */ /* 0x0003e60000100800 */
[----:B0-----:R-:W2:Y:S01]  /*7fc90*/  LDL.LU R6, [R1+0x21ec] ;  /* 0x0021ec0001067983 */ /* 0x001ea20000300800 */
[----:B------:R0:W-:Y:S02]  /*7fca0*/  STL [R1+0x1fbc], R2 ;  /* 0x001fbc0201007387 */ /* 0x0001e40000100800 */
[----:B------:R-:W3:Y:S02]  /*7fcb0*/  LDL.LU R8, [R1+0x1fb8] ;  /* 0x001fb80001087983 */ /* 0x000ee40000300800 */
[----:B------:R-:W4:Y:S01]  /*7fcc0*/  LDL.LU R3, [R1+0x21e4] ;  /* 0x0021e40001037983 */ /* 0x000f220000300800 */
        /* <DEDUP_REMOVED lines=23> */
[----:B-1----:R-:W4:Y:S01]  /*7fe40*/  LDL.LU R28, [R1+0x2184] ;  /* 0x00218400011c7983 */ /* 0x002f220000300800 */
[----:B0-----:R-:W4:Y:S01]  /*7fe50*/  LDL.LU R2, [R1+0x21a8] ;  /* 0x0021a80001027983 */ /* 0x001f220000300800 */
[----:B------:R0:W-:Y:S03]  /*7fe60*/  STL [R1+0x2628], R0 ;  /* 0x0026280001007387 */ /* 0x0001e60000100800 */
[----:B0-----:R-:W4:Y:S01]  /*7fe70*/  LDL.LU R0, [R1+0x1fe0] ;  /* 0x001fe00001007983 */ /* 0x001f220000300800 */
[----:B--2---:R-:W-:-:S05]  /*7fe80*/  IADD3 R6, P1, R6, UR8, RZ ;  /* 0x0000000806067c10 */ /* 0x004fca000ff3e0ff */
[----:B------:R0:W-:Y:S04]  /*7fe90*/  STL [R1+0x21ec], R6 ;  /* 0x0021ec0601007387 */ /* 0x0001e80000100800 */
[----:B0-----:R-:W2:Y:S01]  /*7fea0*/  LDL.LU R6, [R1+0x2648] ;  /* 0x0026480001067983 */ /* 0x001ea20000300800 */
[----:B---3--:R-:W-:Y:S01]  /*7feb0*/  IADD3.X R8, R8, UR5, RZ, P3, !PT ;  /* 0x0000000508087c10 */ /* 0x008fe20009ffe4ff */
[----:B----4-:R-:W-:Y:S01]  /*7fec0*/  IADD3 R3, P3, R3, UR8, RZ ;  /* 0x0000000803037c10 */ /* 0x010fe2000ff7e0ff */
[----:B------:R-:W-:Y:S01]  /*7fed0*/  IADD3.X R7, R7, UR5, RZ, P4, !PT ;  /* 0x0000000507077c10 */ /* 0x000fe2000a7fe4ff */
[----:B------:R-:W-:Y:S01]  /*7fee0*/  IADD3 R11, P4, R11, UR8, RZ ;  /* 0x000000080b0b7c10 */ /* 0x000fe2000ff9e0ff */
[----:B------:R-:W-:Y:S01]  /*7fef0*/  IADD3.X R10, R10, UR5, RZ, P5, !PT ;  /* 0x000000050a0a7c10 */ /* 0x000fe2000affe4ff */
[----:B------:R-:W-:Y:S01]  /*7ff00*/  IADD3 R16, P5, R16, UR8, RZ ;  /* 0x0000000810107c10 */ /* 0x000fe2000ffbe0ff */
[----:B------:R-:W-:Y:S01]  /*7ff10*/  IADD3.X R17, R17, UR5, RZ, P6, !PT ;  /* 0x0000000511117c10 */ /* 0x000fe2000b7fe4ff */
[----:B------:R-:W-:Y:S01]  /*7ff20*/  IADD3 R18, P6, R18, UR8, RZ ;  /* 0x0000000812127c10 */ /* 0x000fe2000ffde0ff */
[----:B------:R-:W-:Y:S01]  /*7ff30*/  IADD3.X R19, R19, UR5, RZ, P1, !PT ;  /* 0x0000000513137c10 */ /* 0x000fe20008ffe4ff */
[----:B------:R-:W-:Y:S01]  /*7ff40*/  IADD3 R12, P1, R12, UR8, RZ ;  /* 0x000000080c0c7c10 */ /* 0x000fe2000ff3e0ff */
[----:B------:R-:W-:-:S05]  /*7ff50*/  IADD3.X R0, R0, UR5, RZ, P2, !PT ;  /* 0x0000000500007c10 */ /* 0x000fca00097fe4ff */
[----:B------:R-:W-:Y:S01]  /*7ff60*/  STL [R1+0x1fe0], R0 ;  /* 0x001fe00001007387 */ /* 0x000fe20000100800 */
        /* <DEDUP_REMOVED lines=12> */
[----:B--2---:R-:W-:-:S05]  /*80030*/  IADD3 R6, P2, R6, UR8, RZ ;  /* 0x0000000806067c10 */ /* 0x004fca000ff5e0ff */
[----:B------:R-:W-:Y:S01]  /*80040*/  STL [R1+0x21e8], R6 ;  /* 0x0021e80601007387 */ /* 0x000fe20000100800 */
[----:B------:R-:W-:Y:S02]  /*80050*/  STL [R1+0x1fb8], R8 ;  /* 0x001fb80801007387 */ /* 0x000fe40000100800 */
[----:B------:R-:W-:Y:S02]  /*80060*/  STL [R1+0x21e4], R3 ;  /* 0x0021e40301007387 */ /* 0x000fe40000100800 */
[----:B------:R-:W-:Y:S01]  /*80070*/  STL [R1+0x1fd8], R7 ;  /* 0x001fd80701007387 */ /* 0x000fe20000100800 */
[----:B------:R-:W-:Y:S01]  /*80080*/  STL [R1+0x21dc], R11 ;  /* 0x0021dc0b01007387 */ /* 0x000fe20000100800 */
[----:B------:R-:W-:Y:S02]  /*80090*/  STL [R1+0x1fd4], R10 ;  /* 0x001fd40a01007387 */ /* 0x000fe40000100800 */
[----:B------:R-:W-:Y:S01]  /*800a0*/  STL [R1+0x21d4], R16 ;  /* 0x0021d41001007387 */ /* 0x000fe20000100800 */
[----:B------:R-:W-:Y:S01]  /*800b0*/  IADD3.X R9, R9, UR5, RZ, P2, !PT ;  /* 0x0000000509097c10 */ /* 0x000fe200097fe4ff */
[----:B------:R-:W-:Y:S01]  /*800c0*/  STL [R1+0x1fd0], R17 ;  /* 0x001fd01101007387 */ /* 0x000fe20000100800 */
[----:B------:R-:W-:Y:S01]  /*800d0*/  IADD3 R4, P2, R4, UR8, RZ ;  /* 0x0000000804047c10 */ /* 0x000fe2000ff5e0ff */
        /* <DEDUP_REMOVED lines=11> */
[----:B------:R-:W-:Y:S01]  /*80190*/  IADD3.X R20, R20, UR5, RZ, P2, !PT ;  /* 0x0000000514147c10 */ /* 0x000fe200097fe4ff */
[----:B------:R-:W-:Y:S02]  /*801a0*/  STL [R1+0x21c8], R22 ;  /* 0x0021c81601007387 */ /* 0x000fe40000100800 */
[----:B------:R-:W-:Y:S01]  /*801b0*/  STL [R1+0x219c], R25 ;  /* 0x00219c1901007387 */ /* 0x000fe20000100800 */
[----:B------:R-:W-:Y:S01]  /*801c0*/  IADD3 R13, P2, R13, UR8, RZ ;  /* 0x000000080d0d7c10 */ /* 0x000fe2000ff5e0ff */
[----:B------:R-:W-:Y:S01]  /*801d0*/  STL [R1+0x21c0], R21 ;  /* 0x0021c01501007387 */ /* 0x000fe20000100800 */
[----:B------:R-:W-:Y:S02]  /*801e0*/  STL [R1+0x2194], R24 ;  /* 0x0021941801007387 */ /* 0x000fe40000100800 */
[----:B------:R-:W-:Y:S02]  /*801f0*/  STL [R1+0x21b8], R20 ;  /* 0x0021b81401007387 */ /* 0x000fe40000100800 */
[----:B------:R0:W-:Y:S01]  /*80200*/  STL [R1+0x2184], R28 ;  /* 0x0021841c01007387 */ /* 0x0001e20000100800 */
[----:B------:R-:W-:Y:S04]  /*80210*/  STL [R1+0x218c], R13 ;  /* 0x00218c0d01007387 */ /* 0x000fe80000100800 */
[----:B0-----:R-:W2:Y:S01]  /*80220*/  LDL.LU R28, [R1+0x217c] ;  /* 0x00217c00011c7983 */ /* 0x001ea20000300800 */
[----:B------:R-:W-:Y:S02]  /*80230*/  STL [R1+0x21b0], R29 ;  /* 0x0021b01d01007387 */ /* 0x000fe40000100800 */
[----:B------:R-:W3:Y:S01]  /*80240*/  LDL.LU R0, [R1+0x2174] ;  /* 0x0021740001007983 */ /* 0x000ee20000300800 */
[----:B------:R-:W-:Y:S01]  /*80250*/  IADD3.X R2, R2, UR5, RZ, P4, !PT ;  /* 0x0000000502027c10 */ /* 0x000fe2000a7fe4ff */
[----:B---3--:R0:W-:Y:S04]  /*80260*/  STL [R1+0x2644], R0 ;  /* 0x0026440001007387 */ /* 0x0081e80000100800 */
[----:B0-----:R-:W3:Y:S01]  /*80270*/  LDL.LU R0, [R1+0x21a0] ;  /* 0x0021a00001007983 */ /* 0x001ee20000300800 */
[----:B------:R0:W-:Y:S02]  /*80280*/  STL [R1+0x21a8], R2 ;  /* 0x0021a80201007387 */ /* 0x0001e40000100800 */
        /* <DEDUP_REMOVED lines=23> */
[----:B--2---:R-:W-:Y:S01]  /*80400*/  IADD3 R28, P4, R28, UR8, RZ ;  /* 0x000000081c1c7c10 */ /* 0x004fe2000ff9e0ff */
[----:B------:R-:W2:Y:S02]  /*80410*/  LDL.LU R20, [R1+0x2114] ;  /* 0x0021140001147983 */ /* 0x000ea40000300800 */
[----:B------:R-:W2:Y:S01]  /*80420*/  LDL.LU R13, [R1+0x2138] ;  /* 0x00213800010d7983 */ /* 0x000ea20000300800 */
[----:B0-----:R-:W2:Y:S01]  /*80430*/  LDL.LU R2, [R1+0x210c] ;  /* 0x00210c0001027983 */ /* 0x001ea20000300800 */
[----:B------:R-:W2:Y:S02]  /*80440*/  LDL.LU R29, [R1+0x2130] ;  /* 0x00213000011d7983 */ /* 0x000ea40000300800 */
[----:B------:R0:W-:Y:S02]  /*80450*/  STL [R1+0x217c], R28 ;  /* 0x00217c1c01007387 */ /* 0x0001e40000100800 */
[----:B0-----:R-:W2:Y:S01]  /*80460*/  LDL.LU R28, [R1+0x2104] ;  /* 0x00210400011c7983 */ /* 0x001ea20000300800 */
[----:B---3--:R-:W-:-:S05]  /*80470*/  IADD3.X R0, R0, UR5, RZ, P5, !PT ;  /* 0x0000000500007c10 */ /* 0x008fca000affe4ff */
[----:B------:R0:W-:Y:S04]  /*80480*/  STL [R1+0x21a0], R0 ;  /* 0x0021a00001007387 */ /* 0x0001e80000100800 */
[----:B0-----:R-:W3:Y:S01]  /*80490*/  LDL.LU R0, [R1+0x2644] ;  /* 0x0026440001007983 */ /* 0x001ee20000300800 */
[----:B----4-:R-:W-:Y:S01]  /*804a0*/  IADD3.X R6, R6, UR5, RZ, P6, !PT ;  /* 0x0000000506067c10 */ /* 0x010fe2000b7fe4ff */
        /* <DEDUP_REMOVED lines=19> */
[----:B--2---:R-:W-:Y:S01]  /*805e0*/  IADD3.X R13, R13, UR5, RZ, P6, !PT ;  /* 0x000000050d0d7c10 */ /* 0x004fe2000b7fe4ff */
[----:B------:R-:W-:Y:S01]  /*805f0*/  IADD3 R2, P6, R2, UR8, RZ ;  /* 0x0000000802027c10 */ /* 0x000fe2000ffde0ff */
[----:B---3--:R-:W-:-:S05]  /*80600*/  IADD3 R0, P5, R0, UR8, RZ ;  /* 0x0000000800007c10 */ /* 0x008fca000ffbe0ff */
        /* <DEDUP_REMOVED lines=34> */
[----:B------:R-:W-:Y:S01]  /*80830*/  IADD3 R28, P1, R28, UR8, RZ ;  /* 0x000000081c1c7c10 */ /* 0x000fe2000ff3e0ff */
[----:B---3--:R0:W-:Y:S03]  /*80840*/  STL [R1+0x2640], R0 ;  /* 0x0026400001007387 */ /* 0x0081e60000100800 */
[----:B------:R-:W-:Y:S01]  /*80850*/  STL [R1+0x2130], R29 ;  /* 0x0021301d01007387 */ /* 0x000fe20000100800 */
        /* <DEDUP_REMOVED lines=25> */
[----:B--2---:R-:W-:Y:S01]  /*809f0*/  IADD3.X R2, R2, UR5, RZ, P2, !PT ;  /* 0x0000000502027c10 */ /* 0x004fe200097fe4ff */
[----:B------:R-:W2:Y:S02]  /*80a00*/  LDL.LU R20, [R1+0x20c0] ;  /* 0x0020c00001147983 */ /* 0x000ea40000300800 */
[----:B0-----:R-:W2:Y:S01]  /*80a10*/  LDL.LU R28, [R1+0x2094] ;  /* 0x00209400011c7983 */ /* 0x001ea20000300800 */
[----:B------:R-:W2:Y:S01]  /*80a20*/  LDL.LU R13, [R1+0x20b8] ;  /* 0x0020b800010d7983 */ /* 0x000ea20000300800 */
[----:B------:R-:W2:Y:S02]  /*80a30*/  LDL.LU R29, [R1+0x208c] ;  /* 0x00208c00011d7983 */ /* 0x000ea40000300800 */
[----:B------:R0:W-:Y:S02]  /*80a40*/  STL [R1+0x2128], R2 ;  /* 0x0021280201007387 */ /* 0x0001e40000100800 */
[----:B0-----:R-:W2:Y:S01]  /*80a50*/  LDL.LU R2, [R1+0x20b0] ;  /* 0x0020b00001027983 */ /* 0x001ea20000300800 */
[----:B---3--:R-:W-:-:S05]  /*80a60*/  IADD3 R0, P2, R0, UR8, RZ ;  /* 0x0000000800007c10 */ /* 0x008fca000ff5e0ff */
        /* <DEDUP_REMOVED lines=22> */
[----:B---3--:R-:W-:Y:S01]  /*80bd0*/  IADD3.X R0, R0, UR5, RZ, P3, !PT ;  /* 0x0000000500007c10 */ /* 0x008fe20009ffe4ff */
[----:B------:R-:W-:-:S04]  /*80be0*/  IADD3 R6, P3, R6, UR8, RZ ;  /* 0x0000000806067c10 */ /* 0x000fc8000ff7e0ff */
        /* <DEDUP_REMOVED lines=19> */
[----:B------:R-:W-:Y:S01]  /*80d20*/  STL [R1+0x20b4], R26 ;  /* 0x0020b41a01007387 */ /* 0x000fe20000100800 */
[----:B--2---:R-:W-:Y:S01]  /*80d30*/  IADD3.X R20, R20, UR5, RZ, P3, !PT ;  /* 0x0000000514147c10 */ /* 0x004fe20009ffe4ff */
[----:B------:R-:W-:Y:S01]  /*80d40*/  STL [R1+0x20d8], R27 ;  /* 0x0020d81b01007387 */ /* 0x000fe20000100800 */
[----:B------:R-:W-:Y:S01]  /*80d50*/  IADD3 R28, P3, R28, UR8, RZ ;  /* 0x000000081c1c7c10 */ /* 0x000fe2000ff7e0ff */
[----:B------:R-:W-:Y:S02]  /*80d60*/  STL [R1+0x20ac], R23 ;  /* 0x0020ac1701007387 */ /* 0x000fe40000100800 */
[----:B------:R-:W-:Y:S01]  /*80d70*/  STL [R1+0x20d0], R22 ;  /* 0x0020d01601007387 */ /* 0x000fe20000100800 */
[----:B------:R-:W-:Y:S01]  /*80d80*/  STL [R1+0x20a4], R25 ;  /* 0x0020a41901007387 */ /* 0x000fe20000100800 */
[----:B------:R-:W-:Y:S02]  /*80d90*/  STL [R1+0x20c8], R21 ;  /* 0x0020c81501007387 */ /* 0x000fe40000100800 */
[----:B------:R0:W-:Y:S02]  /*80da0*/  STL [R1+0x2094], R28 ;  /* 0x0020941c01007387 */ /* 0x0001e40000100800 */
[----:B------:R-:W-:Y:S01]  /*80db0*/  STL [R1+0x209c], R24 ;  /* 0x00209c1801007387 */ /* 0x000fe20000100800 */
[----:B0-----:R-:W2:Y:S01]  /*80dc0*/  LDL.LU R28, [R1+0x2084] ;  /* 0x00208400011c7983 */ /* 0x001ea20000300800 */
[----:B------:R-:W-:Y:S02]  /*80dd0*/  STL [R1+0x20c0], R20 ;  /* 0x0020c01401007387 */ /* 0x000fe40000100800 */
[----:B------:R-:W3:Y:S01]  /*80de0*/  LDL.LU R0, [R1+0x207c] ;  /* 0x00207c0001007983 */ /* 0x000ee20000300800 */
[----:B------:R-:W-:Y:S01]  /*80df0*/  IADD3.X R13, R13, UR5, RZ, P4, !PT ;  /* 0x000000050d0d7c10 */ /* 0x000fe2000a7fe4ff */
[----:B------:R-:W-:-:S04]  /*80e00*/  IADD3 R29, P4, R29, UR8, RZ ;  /* 0x000000081d1d7c10 */ /* 0x000fc8000ff9e0ff */
[----:B------:R-:W-:Y:S01]  /*80e10*/  STL [R1+0x20b8], R13 ;  /* 0x0020b80d01007387 */ /* 0x000fe20000100800 */
[----:B------:R-:W-:-:S03]  /*80e20*/  IADD3.X R2, R2, UR5, RZ, P5, !PT ;  /* 0x0000000502027c10 */ /* 0x000fc6000affe4ff */
[----:B---3--:R0:W-:Y:S01]  /*80e30*/  STL [R1+0x263c], R0 ;  /* 0x00263c0001007387 */ /* 0x0081e20000100800 */
[----:B------:R-:W-:Y:S03]  /*80e40*/  STL [R1+0x208c], R29 ;  /* 0x00208c1d01007387 */ /* 0x000fe60000100800 */
        /* <DEDUP_REMOVED lines=26> */
[----:B0-----:R-:W2:Y:S02]  /*80ff0*/  LDL.LU R2, [R1+0x201c] ;  /* 0x00201c0001027983 */ /* 0x001ea40000300800 */
[----:B------:R-:W2:Y:S01]  /*81000*/  LDL.LU R20, [R1+0x2040] ;  /* 0x0020400001147983 */ /* 0x000ea20000300800 */
[----:B------:R-:W2:Y:S01]  /*81010*/  LDL.LU R13, [R1+0x2014] ;  /* 0x00201400010d7983 */ /* 0x000ea20000300800 */
        /* <DEDUP_REMOVED lines=26> */
[----:B--2---:R-:W-:-:S02]  /*811c0*/  IADD3.X R20, R20, UR5, RZ, P1, !PT ;  /* 0x0000000514147c10 */ /* 0x004fc40008ffe4ff */
        /* <DEDUP_REMOVED lines=31> */
[----:B------:R-:W-:Y:S02]  /*813c0*/  STL [R1+0x2040], R20 ;  /* 0x0020401401007387 */ /* 0x000fe40000100800 */
[----:B------:R-:W3:Y:S01]  /*813d0*/  LDL.LU R0, [R1+0x2028] ;  /* 0x0020280001007983 */ /* 0x000ee20000300800 */
[----:B------:R-:W-:-:S02]  /*813e0*/  IADD3 R13, P1, R13, UR8, RZ ;  /* 0x000000080d0d7c10 */ /* 0x000fc4000ff3e0ff */
[----:B------:R-:W-:-:S03]  /*813f0*/  IADD3.X R29, R29, UR5, RZ, P2, !PT ;  /* 0x000000051d1d7c10 */ /* 0x000fc600097fe4ff */
[----:B------:R-:W-:Y:S01]  /*81400*/  STL [R1+0x2014], R13 ;  /* 0x0020140d01007387 */ /* 0x000fe20000100800 */
[----:B------:R-:W-:-:S03]  /*81410*/  IADD3 R28, P2, R28, UR8, RZ ;  /* 0x000000081c1c7c10 */ /* 0x000fc6000ff5e0ff */
        /* <DEDUP_REMOVED lines=26> */
[----:B--2---:R-:W-:Y:S01]  /*815c0*/  IADD3.X R2, R2, UR5, RZ, P3, !PT ;  /* 0x0000000502027c10 */ /* 0x004fe20009ffe4ff */
[----:B0-----:R-:W2:Y:S01]  /*815d0*/  LDL.LU R28, [R1+0x225c] ;  /* 0x00225c00011c7983 */ /* 0x001ea20000300800 */
[----:B------:R-:W2:Y:S02]  /*815e0*/  LDL.LU R24, [R1+0x1fe4] ;  /* 0x001fe40001187983 */ /* 0x000ea40000300800 */
[----:B------:R-:W2:Y:S02]  /*815f0*/  LDL.LU R20, [R1+0x2264] ;  /* 0x0022640001147983 */ /* 0x000ea40000300800 */
[----:B------:R-:W2:Y:S01]  /*81600*/  LDL.LU R13, [R1+0x2200] ;  /* 0x00220000010d7983 */ /* 0x000ea20000300800 */
[----:B------:R0:W-:Y:S01]  /*81610*/  STL [R1+0x2030], R2 ;  /* 0x0020300201007387 */ /* 0x0001e20000100800 */
[----:B------:R-:W2:Y:S03]  /*81620*/  LDL.LU R29, [R1+0x226c] ;  /* 0x00226c00011d7983 */ /* 0x000ea60000300800 */
        /* <DEDUP_REMOVED lines=20> */
[----:B------:R-:W-:-:S02]  /*81770*/  IADD3.X R22, R22, UR5, RZ, P2, !PT ;  /* 0x0000000516167c10 */ /* 0x000fc400097fe4ff */
[----:B------:R-:W-:Y:S01]  /*81780*/  IADD3.X R21, R21, UR5, RZ, P3, !PT ;  /* 0x0000000515157c10 */ /* 0x000fe20009ffe4ff */
[----:B--2---:R-:W-:Y:S01]  /*81790*/  IADD3 R28, P3, R28, UR8, RZ ;  /* 0x000000081c1c7c10 */ /* 0x004fe2000ff7e0ff */
[----:B------:R-:W-:Y:S02]  /*817a0*/  IADD3 R25, P2, R25, UR8, RZ ;  /* 0x0000000819197c10 */ /* 0x000fe4000ff5e0ff */
        /* <DEDUP_REMOVED lines=24> */
[----:B------:R-:W-:Y:S01]  /*81930*/  STL [R1+0x1fec], R22 ;  /* 0x001fec1601007387 */ /* 0x000fe20000100800 */
[----:B------:R-:W-:Y:S01]  /*81940*/  IADD3.X R24, R24, UR5, RZ, P4, !PT ;  /* 0x0000000518187c10 */ /* 0x000fe2000a7fe4ff */
[----:B------:R0:W-:Y:S01]  /*81950*/  STL [R1+0x225c], R28 ;  /* 0x00225c1c01007387 */ /* 0x0001e20000100800 */
[----:B------:R-:W-:Y:S01]  /*81960*/  IADD3 R20, P4, R20, UR8, RZ ;  /* 0x0000000814147c10 */ /* 0x000fe2000ff9e0ff */
[----:B------:R-:W-:Y:S04]  /*81970*/  STL [R1+0x2254], R25 ;  /* 0x0022541901007387 */ /* 0x000fe80000100800 */
[----:B0-----:R-:W2:Y:S01]  /*81980*/  LDL.LU R28, [R1+0x2274] ;  /* 0x00227400011c7983 */ /* 0x001ea20000300800 */
[----:B------:R-:W-:Y:S02]  /*81990*/  STL [R1+0x1fe8], R21 ;  /* 0x001fe81501007387 */ /* 0x000fe40000100800 */
[----:B------:R-:W-:Y:S02]  /*819a0*/  STL [R1+0x1fe4], R24 ;  /* 0x001fe41801007387 */ /* 0x000fe40000100800 */
[----:B------:R-:W-:Y:S01]  /*819b0*/  STL [R1+0x2264], R20 ;  /* 0x0022641401007387 */ /* 0x000fe20000100800 */
        /* <DEDUP_REMOVED lines=30> */
[----:B--2---:R-:W-:Y:S01]  /*81ba0*/  IADD3 R28, P6, R28, UR8, RZ ;  /* 0x000000081c1c7c10 */ /* 0x004fe2000ffde0ff */
[----:B0-----:R-:W2:Y:S01]  /*81bb0*/  LDL.LU R2, [R1+0x22d4] ;  /* 0x0022d40001027983 */ /* 0x001ea20000300800 */
[----:B------:R-:W2:Y:S02]  /*81bc0*/  LDL.LU R21, [R1+0x2270] ;  /* 0x0022700001157983 */ /* 0x000ea40000300800 */
[----:B------:R-:W2:Y:S02]  /*81bd0*/  LDL.LU R24, [R1+0x22dc] ;  /* 0x0022dc0001187983 */ /* 0x000ea40000300800 */
[----:B------:R-:W2:Y:S01]  /*81be0*/  LDL.LU R20, [R1+0x2278] ;  /* 0x0022780001147983 */ /* 0x000ea20000300800 */
[----:B------:R0:W-:Y:S01]  /*81bf0*/  STL [R1+0x2274], R28 ;  /* 0x0022741c01007387 */ /* 0x0001e20000100800 */
[----:B------:R-:W2:Y:S02]  /*81c00*/  LDL.LU R13, [R1+0x22e4] ;  /* 0x0022e400010d7983 */ /* 0x000ea40000300800 */
[----:B------:R-:W2:Y:S01]  /*81c10*/  LDL.LU R29, [R1+0x2280] ;  /* 0x00228000011d7983 */ /* 0x000ea20000300800 */
        /* <DEDUP_REMOVED lines=24> */
[----:B------:R-:W-:Y:S02]  /*81da0*/  IADD3.X R20, R20, UR5, RZ, P2, !PT ;  /* 0x0000000514147c10 */ /* 0x000fe400097fe4ff */
        /* <DEDUP_REMOVED lines=31> */
[----:B------:R-:W-:Y:S01]  /*81fa0*/  STL [R1+0x2278], R20 ;  /* 0x0022781401007387 */ /* 0x000fe20000100800 */
[----:B------:R-:W3:Y:S01]  /*81fb0*/  LDL.LU R0, [R1+0x2290] ;  /* 0x0022900001007983 */ /* 0x000ee20000300800 */
[----:B------:R-:W-:-:S02]  /*81fc0*/  IADD3 R13, P2, R13, UR8, RZ ;  /* 0x000000080d0d7c10 */ /* 0x000fc4000ff5e0ff */
[----:B------:R-:W-:-:S03]  /*81fd0*/  IADD3.X R29, R29, UR5, RZ, P3, !PT ;  /* 0x000000051d1d7c10 */ /* 0x000fc60009ffe4ff */
[----:B------:R-:W-:Y:S01]  /*81fe0*/  STL [R1+0x22e4], R13 ;  /* 0x0022e40d01007387 */ /* 0x000fe20000100800 */
[----:B------:R-:W-:-:S03]  /*81ff0*/  IADD3 R28, P3, R28, UR8, RZ ;  /* 0x000000081c1c7c10 */ /* 0x000fc6000ff7e0ff */
[----:B---3--:R0:W-:Y:S01]  /*82000*/  STL [R1+0x2630], R0 ;  /* 0x0026300001007387 */ /* 0x0081e20000100800 */
[----:B------:R1:W-:Y:S03]  /*82010*/  STL [R1+0x2280], R29 ;  /* 0x0022801d01007387 */ /* 0x0003e60000100800 */
        /* <DEDUP_REMOVED lines=21> */
[----:B------:R-:W4:Y:S01]  /*82170*/  LDL.LU R22, [R1+0x22e0] ;  /* 0x0022e00001167983 */ /* 0x000f220000300800 */
[----:B--2---:R-:W-:Y:S01]  /*82180*/  IADD3.X R2, R2, UR5, RZ, P4, !PT ;  /* 0x0000000502027c10 */ /* 0x004fe2000a7fe4ff */
[----:B------:R-:W2:Y:S01]  /*82190*/  LDL.LU R25, [R1+0x234c] ;  /* 0x00234c0001197983 */ /* 0x000ea20000300800 */
[----:B------:R-:W2:Y:S01]  /*821a0*/  LDL.LU R21, [R1+0x22e8] ;  /* 0x0022e80001157983 */ /* 0x000ea20000300800 */
[----:B------:R-:W2:Y:S02]  /*821b0*/  LDL.LU R24, [R1+0x2354] ;  /* 0x0023540001187983 */ /* 0x000ea40000300800 */
[----:B------:R-:W2:Y:S02]  /*821c0*/  LDL.LU R20, [R1+0x22f0] ;  /* 0x0022f00001147983 */ /* 0x000ea40000300800 */
[----:B------:R0:W-:Y:S01]  /*821d0*/  STL [R1+0x2288], R2 ;  /* 0x0022880201007387 */ /* 0x0001e20000100800 */
[----:B------:R-:W2:Y:S01]  /*821e0*/  LDL.LU R13, [R1+0x235c] ;  /* 0x00235c00010d7983 */ /* 0x000ea20000300800 */
[----:B-1----:R-:W2:Y:S02]  /*821f0*/  LDL.LU R29, [R1+0x22f8] ;  /* 0x0022f800011d7983 */ /* 0x002ea40000300800 */
[----:B0-----:R-:W2:Y:S01]  /*82200*/  LDL.LU R28, [R1+0x2364] ;  /* 0x00236400011c7983 */ /* 0x001ea20000300800 */
[----:B------:R-:W2:Y:S01]  /*82210*/  LDL.LU R2, [R1+0x2300] ;  /* 0x0023000001027983 */ /* 0x000ea20000300800 */
        /* <DEDUP_REMOVED lines=20> */
[----:B--2---:R-:W-:Y:S01]  /*82360*/  IADD3 R25, P3, R25, UR8, RZ ;  /* 0x0000000819197c10 */ /* 0x004fe2000ff7e0ff */
        /* <DEDUP_REMOVED lines=24> */
[----:B------:R0:W-:Y:S01]  /*824f0*/  STL [R1+0x22d8], R27 ;  /* 0x0022d81b01007387 */ /* 0x0001e20000100800 */
[----:B------:R-:W-:Y:S01]  /*82500*/  IADD3.X R20, R20, UR5, RZ, P5, !PT ;  /* 0x0000000514147c10 */ /* 0x000fe2000affe4ff */
[----:B------:R-:W-:Y:S01]  /*82510*/  IADD3 R13, P5, R13, UR8, RZ ;  /* 0x000000080d0d7c10 */ /* 0x000fe2000ffbe0ff */
[----:B0-----:R-:W2:Y:S01]  /*82520*/  LDL.LU R27, [R1+0x236c] ;  /* 0x00236c00011b7983 */ /* 0x001ea20000300800 */
[----:B------:R-:W-:Y:S02]  /*82530*/  STL [R1+0x2344], R23 ;  /* 0x0023441701007387 */ /* 0x000fe40000100800 */
[----:B------:R-:W-:Y:S02]  /*82540*/  STL [R1+0x22e0], R22 ;  /* 0x0022e01601007387 */ /* 0x000fe40000100800 */
[----:B------:R-:W-:Y:S01]  /*82550*/  STL [R1+0x234c], R25 ;  /* 0x00234c1901007387 */ /* 0x000fe20000100800 */
[----:B------:R-:W-:Y:S01]  /*82560*/  STL [R1+0x22e8], R21 ;  /* 0x0022e81501007387 */ /* 0x000fe20000100800 */
        /* <DEDUP_REMOVED lines=26> */
[----:B------:R-:W4:Y:S01]  /*82710*/  LDL.LU R29, [R1+0x2348] ;  /* 0x00234800011d7983 */ /* 0x000f220000300800 */
[----:B0-----:R-:W4:Y:S02]  /*82720*/  LDL.LU R2, [R1+0x23a8] ;  /* 0x0023a80001027983 */ /* 0x001f240000300800 */
[----:B------:R-:W4:Y:S02]  /*82730*/  LDL.LU R6, [R1+0x2350] ;  /* 0x0023500001067983 */ /* 0x000f240000300800 */
[----:B------:R-:W4:Y:S01]  /*82740*/  LDL.LU R8, [R1+0x23c0] ;  /* 0x0023c00001087983 */ /* 0x000f220000300800 */
[----:B------:R-:W4:Y:S01]  /*82750*/  LDL.LU R3, [R1+0x2358] ;  /* 0x0023580001037983 */ /* 0x000f220000300800 */
[----:B--2---:R-:W-:Y:S01]  /*82760*/  IADD3 R27, P1, R27, UR8, RZ ;  /* 0x000000081b1b7c10 */ /* 0x004fe2000ff3e0ff */
[----:B------:R-:W2:Y:S02]  /*82770*/  LDL.LU R7, [R1+0x23bc] ;  /* 0x0023bc0001077983 */ /* 0x000ea40000300800 */
[----:B------:R-:W2:Y:S01]  /*82780*/  LDL.LU R16, [R1+0x23b8] ;  /* 0x0023b80001107983 */ /* 0x000ea20000300800 */
[----:B------:R-:W2:Y:S01]  /*82790*/  LDL.LU R17, [R1+0x2368] ;  /* 0x0023680001117983 */ /* 0x000ea20000300800 */
[----:B------:R-:W2:Y:S02]  /*827a0*/  LDL.LU R18, [R1+0x23b4] ;  /* 0x0023b40001127983 */ /* 0x000ea40000300800 */
[----:B------:R0:W-:Y:S02]  /*827b0*/  STL [R1+0x236c], R27 ;  /* 0x00236c1b01007387 */ /* 0x0001e40000100800 */
[----:B------:R-:W2:Y:S01]  /*827c0*/  LDL.LU R19, [R1+0x2370] ;  /* 0x0023700001137983 */ /* 0x000ea20000300800 */
[----:B------:R-:W2:Y:S01]  /*827d0*/  LDL.LU R14, [R1+0x23b0] ;  /* 0x0023b000010e7983 */ /* 0x000ea20000300800 */
        /* <DEDUP_REMOVED lines=20> */
[----:B---3--:R-:W-:-:S05]  /*82920*/  IADD3 R0, P2, R0, UR8, RZ ;  /* 0x0000000800007c10 */ /* 0x008fca000ff5e0ff */
[----:B------:R0:W-:Y:S04]  /*82930*/  STL [R1+0x2374], R0 ;  /* 0x0023740001007387 */ /* 0x0001e80000100800 */
[----:B0-----:R0:W5:Y:S01]  /*82940*/  LDL.LU R0, [R1+0x2628] ;  /* 0x0026280001007983 */ /* 0x0011620000300800 */
[----:B------:R1:W-:Y:S03]  /*82950*/  STL [R1+0x2310], R10 ;  /* 0x0023100a01007387 */ /* 0x0003e60000100800 */
[----:B-1----:R0:W5:Y:S01]  /*82960*/  LDL.LU R10, [R1+0x2624] ;  /* 0x00262400010a7983 */ /* 0x0021620000300800 */
[----:B------:R1:W-:Y:S03]  /*82970*/  STL [R1+0x237c], R11 ;  /* 0x00237c0b01007387 */ /* 0x0003e60000100800 */
[----:B-1----:R0:W5:Y:S01]  /*82980*/  LDL.LU R11, [R1+0x2620] ;  /* 0x00262000010b7983 */ /* 0x0021620000300800 */
[----:B------:R1:W-:Y:S03]  /*82990*/  STL [R1+0x2318], R12 ;  /* 0x0023180c01007387 */ /* 0x0003e60000100800 */
[----:B-1----:R0:W5:Y:S01]  /*829a0*/  LDL.LU R12, [R1+0x261c] ;  /* 0x00261c00010c7983 */ /* 0x0021620000300800 */
[----:B------:R1:W-:Y:S01]  /*829b0*/  STL [R1+0x2384], R9 ;  /* 0x0023840901007387 */ /* 0x0003e20000100800 */
[----:B------:R-:W-:-:S02]  /*829c0*/  IADD3.X R20, R20, UR5, RZ, P2, !PT ;  /* 0x0000000514147c10 */ /* 0x000fc400097fe4ff */
[----:B-1----:R0:W5:Y:S01]  /*829d0*/  LDL.LU R9, [R1+0x2618] ;  /* 0x0026180001097983 */ /* 0x0021620000300800 */
[----:B------:R1:W-:Y:S01]  /*829e0*/  STL [R1+0x2320], R4 ;  /* 0x0023200401007387 */ /* 0x0003e20000100800 */
[----:B------:R-:W-:Y:S02]  /*829f0*/  IADD3 R24, P2, R24, UR8, RZ ;  /* 0x0000000818187c10 */ /* 0x000fe4000ff5e0ff */
[----:B-1----:R0:W5:Y:S01]  /*82a00*/  LDL.LU R4, [R1+0x2614] ;  /* 0x0026140001047983 */ /* 0x0021620000300800 */
[----:B------:R1:W-:Y:S03]  /*82a10*/  STL [R1+0x238c], R5 ;  /* 0x00238c0501007387 */ /* 0x0003e60000100800 */
        /* <DEDUP_REMOVED lines=20> */
[----:B-1----:R-:W3:Y:S01]  /*82b60*/  LDL.LU R2, [R1+0x25e8] ;  /* 0x0025e80001027983 */ /* 0x002ee20000300800 */
[----:B------:R-:W-:Y:S01]  /*82b70*/  IADD3.X R6, R6, UR5, RZ, P5, !PT ;  /* 0x0000000506067c10 */ /* 0x000fe2000affe4ff */
[----:B------:R-:W-:Y:S01]  /*82b80*/  IADD3 R8, P5, R8, UR8, RZ ;  /* 0x0000000808087c10 */ /* 0x000fe2000ffbe0ff */
[----:B------:R-:W-:-:S03]  /*82b90*/  IADD3.X R3, R3, UR5, RZ, P6, !PT ;  /* 0x0000000503037c10 */ /* 0x000fc6000b7fe4ff */
[----:B------:R-:W-:Y:S01]  /*82ba0*/  STL [R1+0x2350], R6 ;  /* 0x0023500601007387 */ /* 0x000fe20000100800 */
[----:B------:R-:W-:Y:S01]  /*82bb0*/  STL [R1+0x23c0], R8 ;  /* 0x0023c00801007387 */ /* 0x000fe20000100800 */
[----:B---3--:R-:W-:-:S05]  /*82bc0*/  IADD3.X R2, R2, UR5, RZ, P1, !PT ;  /* 0x0000000502027c10 */ /* 0x008fca0008ffe4ff */
[----:B------:R1:W-:Y:S01]  /*82bd0*/  STL [R1+0x2360], R2 ;  /* 0x0023600201007387 */ /* 0x0003e20000100800 */
[----:B------:R-:W-:Y:S03]  /*82be0*/  STL [R1+0x2358], R3 ;  /* 0x0023580301007387 */ /* 0x000fe60000100800 */
[----:B-1----:R-:W3:Y:S01]  /*82bf0*/  LDL.LU R2, [R1+0x25e4] ;  /* 0x0025e40001027983 */ /* 0x002ee20000300800 */
[----:B--2---:R-:W-:Y:S02]  /*82c00*/  IADD3 R7, P6, R7, UR8, RZ ;  /* 0x0000000807077c10 */ /* 0x004fe4000ffde0ff */
[----:B------:R-:W-:Y:S02]  /*82c10*/  IADD3 R16, P1, R16, UR8, RZ ;  /* 0x0000000810107c10 */ /* 0x000fe4000ff3e0ff */
[----:B------:R-:W-:Y:S01]  /*82c20*/  IADD3.X R17, R17, UR5, RZ, P2, !PT ;  /* 0x0000000511117c10 */ /* 0x000fe200097fe4ff */
[----:B------:R-:W-:Y:S01]  /*82c30*/  IADD3 R18, P2, R18, UR8, RZ ;  /* 0x0000000812127c10 */ /* 0x000fe2000ff5e0ff */
[----:B------:R-:W-:Y:S01]  /*82c40*/  IADD3.X R19, R19, UR5, RZ, P3, !PT ;  /* 0x0000000513137c10 */ /* 0x000fe20009ffe4ff */
[----:B------:R-:W-:Y:S01]  /*82c50*/  STL [R1+0x23bc], R7 ;  /* 0x0023bc0701007387 */ /* 0x000fe20000100800 */
[----:B------:R-:W-:Y:S01]  /*82c60*/  IADD3 R14, P3, R14, UR8, RZ ;  /* 0x000000080e0e7c10 */ /* 0x000fe2000ff7e0ff */
[----:B------:R-:W-:Y:S01]  /*82c70*/  STL [R1+0x23b8], R16 ;  /* 0x0023b81001007387 */ /* 0x000fe20000100800 */
[----:B------:R-:W-:Y:S01]  /*82c80*/  IADD3.X R15, R15, UR5, RZ, P4, !PT ;  /* 0x000000050f0f7c10 */ /* 0x000fe2000a7fe4ff */
[----:B------:R-:W-:Y:S01]  /*82c90*/  STL [R1+0x2368], R17 ;  /* 0x0023681101007387 */ /* 0x000fe20000100800 */
[----:B------:R-:W-:Y:S02]  /*82ca0*/  STL [R1+0x23b4], R18 ;  /* 0x0023b41201007387 */ /* 0x000fe40000100800 */
[----:B------:R-:W-:Y:S02]  /*82cb0*/  STL [R1+0x2370], R19 ;  /* 0x0023701301007387 */ /* 0x000fe40000100800 */
[----:B------:R-:W-:Y:S01]  /*82cc0*/  STL [R1+0x23b0], R14 ;  /* 0x0023b00e01007387 */ /* 0x000fe20000100800 */
[----:B------:R-:W-:Y:S01]  /*82cd0*/  STL [R1+0x2378], R15 ;  /* 0x0023780f01007387 */ /* 0x000fe20000100800 */
[----:B------:R-:W-:-:S02]  /*82ce0*/  IADD3.X R26, R26, UR5, RZ, P5, !PT ;  /* 0x000000051a1a7c10 */ /* 0x000fc4000affe4ff */
[----:B------:R-:W-:Y:S02]  /*82cf0*/  IADD3.X R27, R27, UR5, RZ, P6, !PT ;  /* 0x000000051b1b7c10 */ /* 0x000fe4000b7fe4ff */
[----:B---3--:R-:W-:-:S05]  /*82d00*/  IADD3.X R2, R2, UR5, RZ, P1, !PT ;  /* 0x0000000502027c10 */ /* 0x008fca0008ffe4ff */
[----:B------:R1:W-:Y:S01]  /*82d10*/  STL [R1+0x2390], R2 ;  /* 0x0023900201007387 */ /* 0x0003e20000100800 */
[----:B------:R0:W-:Y:S03]  /*82d20*/  STL [R1+0x2380], R26 ;  /* 0x0023801a01007387 */ /* 0x0001e60000100800 */
[----:B-1----:R-:W1:Y:S01]  /*82d30*/  S2R R2, SR_TID.X ;  /* 0x0000000000027919 */ /* 0x002e620000002100 */
[----:B------:R0:W-:Y:S01]  /*82d40*/  STL [R1+0x2388], R27 ;  /* 0x0023881b01007387 */ /* 0x0001e20000100800 */
[----:B-1----:R-:W-:-:S05]  /*82d50*/  LOP3.LUT R2, R2, 0x7f, RZ, 0xc0, !PT ;  /* 0x0000007f02027812 */ /* 0x002fca00078ec0ff */
[----:B------:R-:W-:Y:S02]  /*82d60*/  IMAD.SHL.U32 R2, R2, 0x2, RZ ;  /* 0x0000000202027824 */ /* 0x000fe400078e00ff */
[----:B0-----:R-:W2:Y:S04]  /*82d70*/  LDL.LU R26, [R1+0x2398] ;  /* 0x00239800011a7983 */ /* 0x001ea80000300800 */
[----:B------:R-:W3:Y:S01]  /*82d80*/  LDL.LU R27, [R1+0x23a0] ;  /* 0x0023a000011b7983 */ /* 0x000ee20000300800 */
[----:B-----5:R-:W-:Y:S02]  /*82d90*/  IMAD.MOV.U32 R6, RZ, RZ, R5 ;  /* 0x000000ffff067224 */ /* 0x020fe400078e0005 */
[----:B------:R-:W-:Y:S02]  /*82da0*/  IMAD.MOV.U32 R5, RZ, RZ, R12 ;  /* 0x000000ffff057224 */ /* 0x000fe400078e000c */
[----:B------:R-:W-:Y:S01]  /*82db0*/  IMAD.MOV.U32 R7, RZ, RZ, R9 ;  /* 0x000000ffff077224 */ /* 0x000fe200078e0009 */
[----:B--2---:R-:W-:-:S02]  /*82dc0*/  IADD3.X R26, R26, UR5, RZ, P2, !PT ;  /* 0x000000051a1a7c10 */ /* 0x004fc400097fe4ff */
[----:B---3--:R-:W-:-:S03]  /*82dd0*/  IADD3.X R27, R27, UR5, RZ, P3, !PT ;  /* 0x000000051b1b7c10 */ /* 0x008fc60009ffe4ff */
[----:B------:R0:W-:Y:S04]  /*82de0*/  STL [R1+0x2398], R26 ;  /* 0x0023981a01007387 */ /* 0x0001e80000100800 */
[----:B------:R0:W-:Y:S04]  /*82df0*/  STL.64 [R1+0xaa0], R4 ;  /* 0x000aa00401007387 */ /* 0x0001e80000100a00 */
[----:B------:R0:W-:Y:S04]  /*82e00*/  STL [R1+0x23a0], R27 ;  /* 0x0023a01b01007387 */ /* 0x0001e80000100800 */
[----:B------:R0:W-:Y:S01]  /*82e10*/  STL.64 [R1+0xaa8], R6 ;  /* 0x000aa80601007387 */ /* 0x0001e20000100a00 */
[----:B------:R-:W-:Y:S01]  /*82e20*/  @!P0 CALL.REL.NOINC `(.L_x_1) ;  /* 0x0000001000008944 */ /* 0x000fe20003c00000 */
[----:B------:R-:W-:Y:S05]  /*82e30*/  BRA `(.L_x_2) ;  /* 0xfff9687000007947 */ /* 0x000fea000383ffff */
.L_x_1:
[----:B------:R-:W2:Y:S04]  /*82e40*/  LDL.LU R2, [R1+0x8d4] ;  /* 0x0008d40001027983 */ /* 0x000ea80000300800 */
[----:B--2---:R1:W-:Y:S04]  /*82e50*/  STL [R1+0x29bc], R2 ;  /* 0x0029bc0201007387 */ /* 0x0043e80000100800 */
[----:B-1----:R-:W2:Y:S04]  /*82e60*/  LDL.LU R2, [R1+0x83c] ;  /* 0x00083c0001027983 */ /* 0x002ea80000300800 */
        /* <DEDUP_REMOVED lines=15> */
[----:B------:R-:W2:Y:S01]  /*82f60*/  LDL.LU R0, [R1+0x8d0] ;  /* 0x0008d00001007983 */ /* 0x000ea20000300800 */
[----:B-1----:R-:W-:-:S03]  /*82f70*/  IMAD.MOV.U32 R2, RZ, RZ, R11 ;  /* 0x000000ffff027224 */ /* 0x002fc600078e000b */
        /* <DEDUP_REMOVED lines=15> */
[----:B0-----:R-:W2:Y:S04]  /*83070*/  LDL.LU R4, [R1+0x8e4] ;  /* 0x0008e40001047983 */ /* 0x001ea80000300800 */
[----:B------:R-:W2:Y:S04]  /*83080*/  LDL.LU R12, [R1+0x8e0] ;  /* 0x0008e000010c7983 */ /* 0x000ea80000300800 */
[----:B------:R-:W3:Y:S04]  /*83090*/  LDL.LU R5, [R1+0x8f4] ;  /* 0x0008f40001057983 */ /* 0x000ee80000300800 */
[----:B------:R-:W3:Y:S04]  /*830a0*/  LDL.LU R9, [R1+0x8f0] ;  /* 0x0008f00001097983 */ /* 0x000ee80000300800 */
[----:B------:R-:W4:Y:S04]  /*830b0*/  LDL.LU R6, [R1+0x84c] ;  /* 0x00084c0001067983 */ /* 0x000f280000300800 */
[----:B------:R-:W4:Y:S04]  /*830c0*/  LDL.LU R8, [R1+0x848] ;  /* 0x0008480001087983 */ /* 0x000f280000300800 */
[----:B------:R-:W2:Y:S04]  /*830d0*/  LDL.LU R3, [R1+0x90c] ;  /* 0x00090c0001037983 */ /* 0x000ea80000300800 */
[----:B------:R-:W2:Y:S01]  /*830e0*/  LDL.LU R7, [R1+0x908] ;  /* 0x0009080001077983 */ /* 0x000ea20000300800 */
[----:B-1----:R-:W-:-:S03]  /*830f0*/  IMAD.MOV.U32 R0, RZ, RZ, R10 ;  /* 0x000000ffff007224 */ /* 0x002fc600078e000a */
[----:B------:R-:W2:Y:S04]  /*83100*/  LDL.LU R16, [R1+0x91c] ;  /* 0x00091c0001107983 */ /* 0x000ea80000300800 */
        /* <DEDUP_REMOVED lines=9> */
[----:B------:R0:W-:Y:S04]  /*831a0*/  STL [R1+0x2810], R25 ;  /* 0x0028101901007387 */ /* 0x0001e80000100800 */
[----:B0-----:R-:W2:Y:S04]  /*831b0*/  LDL.LU R25, [R1+0x830] ;  /* 0x0008300001197983 */ /* 0x001ea80000300800 */
[----:B------:R0:W-:Y:S04]  /*831c0*/  STL [R1+0x280c], R24 ;  /* 0x00280c1801007387 */ /* 0x0001e80000100800 */
[----:B0-----:R-:W2:Y:S04]  /*831d0*/  LDL.LU R24, [R1+0x834] ;  /* 0x0008340001187983 */ /* 0x001ea80000300800 */
[----:B------:R0:W-:Y:S01]  /*831e0*/  STL [R1+0x2808], R23 ;  /* 0x0028081701007387 */ /* 0x0001e20000100800 */
[----:B------:R-:W-:-:S03]  /*831f0*/  F2FP.PACK_AB R2, R0, R2 ;  /* 0x000000020002723e */ /* 0x000fc600000000ff */
        /* <DEDUP_REMOVED lines=13> */
[----:B------:R-:W2:Y:S04]  /*832d0*/  LDL.LU R0, [R1+0x29fc] ;  /* 0x0029fc0001007983 */ /* 0x000ea80000300800 */
[----:B------:R0:W-:Y:S04]  /*832e0*/  STL [R1+0x39c], R2 ;  /* 0x00039c0201007387 */ /* 0x0001e80000100800 */
[----:B0-----:R-:W2:Y:S02]  /*832f0*/  LDL.LU R2, [R1+0x29f8] ;  /* 0x0029f80001027983 */ /* 0x001ea40000300800 */
[----:B--2---:R-:W-:-:S02]  /*83300*/  F2FP.PACK_AB R2, R0, R2 ;  /* 0x000000020002723e */ /* 0x004fc400000000ff */
        /* <DEDUP_REMOVED lines=26> */
[----:B0-----:R-:W2:Y:S01]  /*834b0*/  LDL.LU R2, [R1+0x29c0] ;  /* 0x0029c00001027983 */ /* 0x001ea20000300800 */
[----:B------:R-:W-:Y:S02]  /*834c0*/  F2FP.PACK_AB R13, R28, R13 ;  /* 0x0000000d1c0d723e */ /* 0x000fe400000000ff */
[----:B--2---:R-:W-:-:S02]  /*834d0*/  F2FP.PACK_AB R29, R2, R29 ;  /* 0x0000001d021d723e */ /* 0x004fc400000000ff */
[----:B------:R-:W2:Y:S01]  /*834e0*/  LDL.LU R2, [R1+0x29bc] ;  /* 0x0029bc0001027983 */ /* 0x000ea20000300800 */
[----:B------:R-:W-:Y:S02]  /*834f0*/  F2FP.PACK_AB R21, R20, R21 ;  /* 0x000000151415723e */ /* 0x000fe400000000ff */
[----:B------:R-:W-:Y:S01]  /*83500*/  F2FP.PACK_AB R20, R22, R23 ;  /* 0x000000171614723e */ /* 0x000fe200000000ff */
[----:B------:R-:W-:Y:S04]  /*83510*/  STL [R1+0x37c], R29 ;  /* 0x00037c1d01007387 */ /* 0x000fe80000100800 */
[----:B------:R0:W-:Y:S01]  /*83520*/  STL [R1+0x378], R13 ;  /* 0x0003780d01007387 */ /* 0x0001e20000100800 */
[----:B------:R-:W-:-:S03]  /*83530*/  F2FP.PACK_AB R4, R4, R12 ;  /* 0x0000000c0404723e */ /* 0x000fc600000000ff */
[----:B------:R-:W-:Y:S01]  /*83540*/  STL [R1+0x374], R21 ;  /* 0x0003741501007387 */ /* 0x000fe20000100800 */
[----:B0-----:R-:W-:-:S03]  /*83550*/  F2FP.PACK_AB R13, R24, R25 ;  /* 0x00000019180d723e */ /* 0x001fc600000000ff */
[----:B------:R-:W-:Y:S01]  /*83560*/  STL [R1+0x370], R20 ;  /* 0x0003701401007387 */ /* 0x000fe20000100800 */
[----:B------:R-:W-:-:S03]  /*83570*/  F2FP.PACK_AB R3, R3, R7 ;  /* 0x000000070303723e */ /* 0x000fc600000000ff */
[----:B------:R-:W-:Y:S01]  /*83580*/  STL [R1+0x36c], R13 ;  /* 0x00036c0d01007387 */ /* 0x000fe20000100800 */
[----:B--2---:R-:W-:Y:S02]  /*83590*/  F2FP.PACK_AB R0, R2, R0 ;  /* 0x000000000200723e */ /* 0x004fe400000000ff */
[----:B---3--:R-:W-:-:S03]  /*835a0*/  F2FP.PACK_AB R2, R5, R9 ;  /* 0x000000090502723e */ /* 0x008fc600000000ff */
[----:B------:R4:W-:Y:S04]  /*835b0*/  STL [R1+0x368], R0 ;  /* 0x0003680001007387 */ /* 0x0009e80000100800 */
[----:B------:R-:W-:Y:S01]  /*835c0*/  STL [R1+0x364], R4 ;  /* 0x0003640401007387 */ /* 0x000fe20000100800 */
[----:B----4-:R-:W-:-:S03]  /*835d0*/  F2FP.PACK_AB R0, R6, R8 ;  /* 0x000000080600723e */ /* 0x010fc600000000ff */
[----:B------:R0:W-:Y:S04]  /*835e0*/  STL [R1+0x360], R2 ;  /* 0x0003600201007387 */ /* 0x0001e80000100800 */
[----:B------:R1:W-:Y:S04]  /*835f0*/  STL [R1+0x35c], R0 ;  /* 0x00035c0001007387 */ /* 0x0003e80000100800 */
[----:B------:R2:W-:Y:S01]  /*83600*/  STL [R1+0x358], R3 ;  /* 0x0003580301007387 */ /* 0x0005e20000100800 */
[----:B0-----:R-:W-:Y:S02]  /*83610*/  F2FP.PACK_AB R2, R16, R17 ;  /* 0x000000111002723e */ /* 0x001fe400000000ff */
[----:B-1----:R-:W-:-:S03]  /*83620*/  F2FP.PACK_AB R0, R18, R19 ;  /* 0x000000131200723e */ /* 0x002fc600000000ff */
[----:B------:R0:W-:Y:S01]  /*83630*/  STL [R1+0x354], R2 ;  /* 0x0003540201007387 */ /* 0x0001e20000100800 */
[----:B--2---:R-:W-:-:S03]  /*83640*/  F2FP.PACK_AB R3, R10, R11 ;  /* 0x0000000b0a03723e */ /* 0x004fc600000000ff */
[----:B------:R1:W-:Y:S04]  /*83650*/  STL [R1+0x350], R0 ;  /* 0x0003500001007387 */ /* 0x0003e80000100800 */
[----:B------:R-:W-:Y:S04]  /*83660*/  STL [R1+0x34c], R3 ;  /* 0x00034c0301007387 */ /* 0x000fe80000100800 */
[----:B------:R-:W2:Y:S01]  /*83670*/  LDL.LU R29, [R1+0x5a0] ;  /* 0x0005a000011d7983 */ /* 0x000ea20000300800 */
[----:B0-----:R-:W-:Y:S02]  /*83680*/  F2FP.PACK_AB R2, R14, R15 ;  /* 0x0000000f0e02723e */ /* 0x001fe400000000ff */
[----:B-1----:R-:W-:-:S03]  /*83690*/  F2FP.PACK_AB R0, R26, R27 ;  /* 0x0000001b1a00723e */ /* 0x002fc600000000ff */
        /* <DEDUP_REMOVED lines=34> */
[----:B------:R-:W3:Y:S04]  /*838c0*/  LDL.LU R28, [R1+0x52c] ;  /* 0x00052c00011c7983 */ /* 0x000ee80000300800 */
[----:B---3--:R0:W-:Y:S04]  /*838d0*/  STL [R1+0x2938], R28 ;  /* 0x0029381c01007387 */ /* 0x0081e80000100800 */
[----:B0-----:R-:W3:Y:S04]  /*838e0*/  LDL.LU R28, [R1+0x5a4] ;  /* 0x0005a400011c7983 */ /* 0x001ee80000300800 */
        /* <DEDUP_REMOVED lines=31> */
[----:B0-----:R-:W2:Y:S04]  /*83ae0*/  LDL.LU R28, [R1+0x924] ;  /* 0x00092400011c7983 */ /* 0x001ea80000300800 */
[----:B------:R-:W3:Y:S04]  /*83af0*/  LDL.LU R13, [R1+0x528] ;  /* 0x00052800010d7983 */ /* 0x000ee80000300800 */
[----:B------:R-:W4:Y:S04]  /*83b00*/  LDL.LU R20, [R1+0x5bc] ;  /* 0x0005bc0001147983 */ /* 0x000f280000300800 */
        /* <DEDUP_REMOVED lines=25> */
[----:B--2---:R-:W-:-:S03]  /*83ca0*/  F2FP.PACK_AB R29, R28, R29 ;  /* 0x0000001d1c1d723e */ /* 0x004fc600000000ff */
        /* <DEDUP_REMOVED lines=64> */
[----:B------:R-:W2:Y:S01]  /*840b0*/  LDL.LU R28, [R1+0x2938] ;  /* 0x00293800011c7983 */ /* 0x000ea20000300800 */
[----:B----4-:R-:W-:Y:S02]  /*840c0*/  F2FP.PACK_AB R21, R20, R21 ;  /* 0x000000151415723e */ /* 0x010fe400000000ff */
[----:B---3--:R-:W-:Y:S01]  /*840d0*/  F2FP.PACK_AB R20, R22, R23 ;  /* 0x000000171614723e */ /* 0x008fe200000000ff */
[----:B------:R-:W-:Y:S01]  /*840e0*/  STL [R1+0x300], R29 ;  /* 0x0003001d01007387 */ /* 0x000fe20000100800 */
[----:B------:R-:W-:Y:S02]  /*840f0*/  F2FP.PACK_AB R0, R2, R0 ;  /* 0x000000000200723e */ /* 0x000fe400000000ff */
[----:B------:R-:W-:Y:S02]  /*84100*/  F2FP.PACK_AB R4, R4, R12 ;  /* 0x0000000c0404723e */ /* 0x000fe400000000ff */
[----:B------:R-:W-:Y:S02]  /*84110*/  F2FP.PACK_AB R2, R5, R9 ;  /* 0x000000090502723e */ /* 0x000fe400000000ff */
[----:B------:R-:W-:-:S02]  /*84120*/  F2FP.PACK_AB R3, R3, R7 ;  /* 0x000000070303723e */ /* 0x000fc400000000ff */
[----:B--2---:R-:W-:-:S05]  /*84130*/  F2FP.PACK_AB R13, R28, R13 ;  /* 0x0000000d1c0d723e */ /* 0x004fca00000000ff */
[----:B------:R0:W-:Y:S04]  /*84140*/  STL [R1+0x2fc], R13 ;  /* 0x0002fc0d01007387 */ /* 0x0001e80000100800 */
[----:B------:R-:W-:Y:S01]  /*84150*/  STL [R1+0x2f8], R21 ;  /* 0x0002f81501007387 */ /* 0x000fe20000100800 */
[----:B0-----:R-:W-:-:S03]  /*84160*/  F2FP.PACK_AB R13, R24, R25 ;  /* 0x00000019180d723e */ /* 0x001fc600000000ff */
[----:B------:R-:W-:Y:S04]  /*84170*/  STL [R1+0x2f4], R20 ;  /* 0x0002f41401007387 */ /* 0x000fe80000100800 */
[----:B------:R-:W-:Y:S04]  /*84180*/  STL [R1+0x2f0], R13 ;  /* 0x0002f00d01007387 */ /* 0x000fe80000100800 */
[----:B------:R0:W-:Y:S04]  /*84190*/  STL [R1+0x2ec], R0 ;  /* 0x0002ec0001007387 */ /* 0x0001e80000100800 */
[----:B------:R-:W-:Y:S01]  /*841a0*/  STL [R1+0x2e8], R4 ;  /* 0x0002e80401007387 */ /* 0x000fe20000100800 */
[----:B0-----:R-:W-:-:S03]  /*841b0*/  F2FP.PACK_AB R0, R6, R8 ;  /* 0x000000080600723e */ /* 0x001fc600000000ff */
        /* <DEDUP_REMOVED lines=381> */
[----:B------:R1:W-:Y:S01]  /*85990*/  STL [R1+0x238], R0 ;  /* 0x0002380001007387 */ /* 0x0003e20000100800 */
[----:B0-----:R-:W-:-:S03]  /*859a0*/  F2FP.PACK_AB R2, R16, R17 ;  /* 0x000000111002723e */ /* 0x001fc600000000ff */
[----:B------:R0:W-:Y:S01]  /*859b0*/  STL [R1+0x234], R3 ;  /* 0x0002340301007387 */ /* 0x0001e20000100800 */
[----:B-1----:R-:W-:-:S03]  /*859c0*/  F2FP.PACK_AB R0, R18, R19 ;  /* 0x000000131200723e */ /* 0x002fc600000000ff */
[----:B------:R1:W-:Y:S01]  /*859d0*/  STL [R1+0x230], R2 ;  /* 0x0002300201007387 */ /* 0x0003e20000100800 */
[----:B0-----:R-:W-:-:S03]  /*859e0*/  F2FP.PACK_AB R3, R10, R11 ;  /* 0x0000000b0a03723e */ /* 0x001fc600000000ff */
[----:B------:R0:W-:Y:S01]  /*859f0*/  STL [R1+0x24c], R0 ;  /* 0x00024c0001007387 */ /* 0x0001e20000100800 */
[----:B-1----:R-:W-:-:S03]  /*85a00*/  F2FP.PACK_AB R2, R14, R15 ;  /* 0x0000000f0e02723e */ /* 0x002fc600000000ff */
[----:B------:R-:W-:Y:S04]  /*85a10*/  STL [R1+0x248], R3 ;  /* 0x0002480301007387 */ /* 0x000fe80000100800 */
[----:B------:R-:W2:Y:S01]  /*85a20*/  LDL.LU R16, [R1+0xb64] ;  /* 0x000b640001107983 */ /* 0x000ea20000300800 */
[----:B0-----:R-:W-:-:S03]  /*85a30*/  F2FP.PACK_AB R0, R26, R27 ;  /* 0x0000001b1a00723e */ /* 0x001fc600000000ff */
[----:B------:R-:W-:Y:S04]  /*85a40*/  STL [R1+0x244], R2 ;  /* 0x0002440201007387 */ /* 0x000fe80000100800 */
[----:B------:R-:W2:Y:S04]  /*85a50*/  LDL.LU R17, [R1+0xb60] ;  /* 0x000b600001117983 */ /* 0x000ea80000300800 */
[----:B------:R-:W-:Y:S04]  /*85a60*/  STL [R1+0x240], R0 ;  /* 0x0002400001007387 */ /* 0x000fe80000100800 */
[----:B------:R-:W3:Y:S04]  /*85a70*/  LDL.LU R18, [R1+0xb74] ;  /* 0x000b740001127983 */ /* 0x000ee80000300800 */
[----:B------:R-:W3:Y:S04]  /*85a80*/  LDL.LU R19, [R1+0xb70] ;  /* 0x000b700001137983 */ /* 0x000ee80000300800 */
[----:B------:R-:W4:Y:S04]  /*85a90*/  LDL.LU R10, [R1+0xb84] ;  /* 0x000b8400010a7983 */ /* 0x000f280000300800 */
[----:B------:R-:W4:Y:S04]  /*85aa0*/  LDL.LU R11, [R1+0xb80] ;  /* 0x000b8000010b7983 */ /* 0x000f280000300800 */
[----:B------:R-:W2:Y:S04]  /*85ab0*/  LDL.LU R14, [R1+0xb94] ;  /* 0x000b9400010e7983 */ /* 0x000ea80000300800 */
[----:B------:R-:W2:Y:S04]  /*85ac0*/  LDL.LU R15, [R1+0xb90] ;  /* 0x000b9000010f7983 */ /* 0x000ea80000300800 */
[----:B------:R-:W2:Y:S04]  /*85ad0*/  LDL.LU R25, [R1+0xbd8] ;  /* 0x000bd80001197983 */ /* 0x000ea80000300800 */
[----:B--2---:R0:W-:Y:S04]  /*85ae0*/  STL [R1+0x2818], R25 ;  /* 0x0028181901007387 */ /* 0x0041e80000100800 */
[----:B0-----:R-:W2:Y:S04]  /*85af0*/  LDL.LU R25, [R1+0xbc8] ;  /* 0x000bc80001197983 */ /* 0x001ea80000300800 */
[----:B--2---:R0:W-:Y:S04]  /*85b00*/  STL [R1+0x2820], R25 ;  /* 0x0028201901007387 */ /* 0x0041e80000100800 */
[----:B0-----:R-:W2:Y:S04]  /*85b10*/  LDL.LU R25, [R1+0xbb8] ;  /* 0x000bb80001197983 */ /* 0x001ea80000300800 */
[----:B--2---:R0:W-:Y:S04]  /*85b20*/  STL [R1+0x2828], R25 ;  /* 0x0028281901007387 */ /* 0x0041e80000100800 */
[----:B0-----:R-:W2:Y:S04]  /*85b30*/  LDL.LU R25, [R1+0xba8] ;  /* 0x000ba80001197983 */ /* 0x001ea80000300800 */
[----:B------:R-:W2:Y:S04]  /*85b40*/  LDL.LU R24, [R1+0xba4] ;  /* 0x000ba40001187983 */ /* 0x000ea80000300800 */
[----:B--2---:R0:W-:Y:S04]  /*85b50*/  STL [R1+0x2814], R24 ;  /* 0x0028141801007387 */ /* 0x0041e80000100800 */
[----:B0-----:R-:W2:Y:S04]  /*85b60*/  LDL.LU R24, [R1+0xbdc] ;  /* 0x000bdc0001187983 */ /* 0x001ea80000300800 */
[----:B--2---:R0:W-:Y:S04]  /*85b70*/  STL [R1+0x281c], R24 ;  /* 0x00281c1801007387 */ /* 0x0041e80000100800 */
[----:B0-----:R-:W2:Y:S04]  /*85b80*/  LDL.LU R24, [R1+0xbcc] ;  /* 0x000bcc0001187983 */ /* 0x001ea80000300800 */
[----:B--2---:R0:W-:Y:S04]  /*85b90*/  STL [R1+0x2824], R24 ;  /* 0x0028241801007387 */ /* 0x0041e80000100800 */
[----:B0-----:R-:W2:Y:S01]  /*85ba0*/  LDL.LU R24, [R1+0xbbc] ;  /* 0x000bbc0001187983 */ /* 0x001ea20000300800 */
[----:B------:R-:W-:-:S02]  /*85bb0*/  F2FP.PACK_AB R5, R16, R17 ;  /* 0x000000111005723e */ /* 0x000fc400000000ff */
[----:B---3--:R-:W-:Y:S02]  /*85bc0*/  F2FP.PACK_AB R3, R18, R19 ;  /* 0x000000131203723e */ /* 0x008fe400000000ff */
[----:B----4-:R-:W-:Y:S01]  /*85bd0*/  F2FP.PACK_AB R6, R10, R11 ;  /* 0x0000000b0a06723e */ /* 0x010fe200000000ff */
[----:B--2---:R0:W-:Y:S04]  /*85be0*/  STL [R1+0x282c], R24 ;  /* 0x00282c1801007387 */ /* 0x0041e80000100800 */
        /* <DEDUP_REMOVED lines=13> */
[----:B------:R0:W-:Y:S04]  /*85cc0*/  STL [R1+0x25c], R5 ;  /* 0x00025c0501007387 */ /* 0x0001e80000100800 */
[----:B------:R-:W3:Y:S04]  /*85cd0*/  LDL.LU R12, [R1+0xb4c] ;  /* 0x000b4c00010c7983 */ /* 0x000ee80000300800 */
[----:B------:R1:W-:Y:S04]  /*85ce0*/  STL [R1+0x258], R3 ;  /* 0x0002580301007387 */ /* 0x0003e80000100800 */
[----:B0-----:R-:W3:Y:S04]  /*85cf0*/  LDL.LU R5, [R1+0xa84] ;  /* 0x000a840001057983 */ /* 0x001ee80000300800 */
[----:B------:R0:W-:Y:S01]  /*85d00*/  STL [R1+0x254], R6 ;  /* 0x0002540601007387 */ /* 0x0001e20000100800 */
[----:B-1----:R-:W-:-:S03]  /*85d10*/  F2FP.PACK_AB R3, R14, R15 ;  /* 0x0000000f0e03723e */ /* 0x002fc600000000ff */
[----:B------:R-:W3:Y:S04]  /*85d20*/  LDL.LU R9, [R1+0xa94] ;  /* 0x000a940001097983 */ /* 0x000ee80000300800 */
[----:B0-----:R-:W3:Y:S04]  /*85d30*/  LDL.LU R6, [R1+0xaf4] ;  /* 0x000af40001067983 */ /* 0x001ee80000300800 */
[----:B------:R0:W-:Y:S04]  /*85d40*/  STL [R1+0x250], R3 ;  /* 0x0002500301007387 */ /* 0x0001e80000100800 */
[----:B------:R-:W3:Y:S04]  /*85d50*/  LDL.LU R8, [R1+0xb44] ;  /* 0x000b440001087983 */ /* 0x000ee80000300800 */
[----:B0-----:R-:W3:Y:S04]  /*85d60*/  LDL.LU R3, [R1+0xc0c] ;  /* 0x000c0c0001037983 */ /* 0x001ee80000300800 */
        /* <DEDUP_REMOVED lines=23> */
[----:B----4-:R-:W-:-:S03]  /*85ee0*/  F2FP.PACK_AB R21, R22, R21 ;  /* 0x000000151615723e */ /* 0x010fc600000000ff */
[----:B------:R0:W-:Y:S01]  /*85ef0*/  STL [R1+0x260], R25 ;  /* 0x0002601901007387 */ /* 0x0001e20000100800 */
[----:B---3--:R-:W-:-:S03]  /*85f00*/  F2FP.PACK_AB R29, R20, R29 ;  /* 0x0000001d141d723e */ /* 0x008fc600000000ff */
[----:B0-----:R-:W3:Y:S01]  /*85f10*/  LDL.LU R25, [R1+0x2810] ;  /* 0x0028100001197983 */ /* 0x001ee20000300800 */
[----:B--2---:R-:W-:-:S03]  /*85f20*/  F2FP.PACK_AB R23, R24, R23 ;  /* 0x000000171817723e */ /* 0x004fc600000000ff */
[----:B------:R-:W2:Y:S04]  /*85f30*/  LDL.LU R24, [R1+0x280c] ;  /* 0x00280c0001187983 */ /* 0x000ea80000300800 */
[----:B------:R0:W-:Y:S04]  /*85f40*/  STL [R1+0x27c], R23 ;  /* 0x00027c1701007387 */ /* 0x0001e80000100800 */
[----:B0-----:R-:W4:Y:S04]  /*85f50*/  LDL.LU R23, [R1+0x2808] ;  /* 0x0028080001177983 */ /* 0x001f280000300800 */
[----:B------:R-:W4:Y:S04]  /*85f60*/  LDL.LU R22, [R1+0x2804] ;  /* 0x0028040001167983 */ /* 0x000f280000300800 */
[----:B------:R0:W-:Y:S04]  /*85f70*/  STL [R1+0x278], R21 ;  /* 0x0002781501007387 */ /* 0x0001e80000100800 */
[----:B0-----:R-:W4:Y:S04]  /*85f80*/  LDL.LU R21, [R1+0x2800] ;  /* 0x0028000001157983 */ /* 0x001f280000300800 */
[----:B------:R-:W4:Y:S01]  /*85f90*/  LDL.LU R20, [R1+0x27fc] ;  /* 0x0027fc0001147983 */ /* 0x000f220000300800 */
[----:B------:R-:W-:-:S02]  /*85fa0*/  F2FP.PACK_AB R27, R2, R27 ;  /* 0x0000001b021b723e */ /* 0x000fc400000000ff */
[----:B------:R-:W-:Y:S02]  /*85fb0*/  F2FP.PACK_AB R13, R28, R13 ;  /* 0x0000000d1c0d723e */ /* 0x000fe400000000ff */
[----:B------:R-:W-:Y:S01]  /*85fc0*/  F2FP.PACK_AB R26, R0, R26 ;  /* 0x0000001a001a723e */ /* 0x000fe200000000ff */
[----:B------:R-:W-:Y:S01]  /*85fd0*/  STL [R1+0x274], R29 ;  /* 0x0002741d01007387 */ /* 0x000fe20000100800 */
[----:B---3--:R-:W-:-:S03]  /*85fe0*/  F2FP.PACK_AB R25, R4, R25 ;  /* 0x000000190419723e */ /* 0x008fc600000000ff */
[----:B------:R-:W-:Y:S01]  /*85ff0*/  STL [R1+0x25ec], R27 ;  /* 0x0025ec1b01007387 */ /* 0x000fe20000100800 */
[----:B------:R-:W-:-:S03]  /*86000*/  F2FP.PACK_AB R19, R3, R19 ;  /* 0x000000130313723e */ /* 0x000fc600000000ff */
[----:B------:R0:W-:Y:S01]  /*86010*/  STL [R1+0x270], R13 ;  /* 0x0002700d01007387 */ /* 0x0001e20000100800 */
[----:B------:R-:W-:-:S03]  /*86020*/  F2FP.PACK_AB R18, R7, R18 ;  /* 0x000000120712723e */ /* 0x000fc600000000ff */
[----:B------:R-:W-:Y:S01]  /*86030*/  STL [R1+0x25f0], R26 ;  /* 0x0025f01a01007387 */ /* 0x000fe20000100800 */
[----:B------:R-:W-:-:S03]  /*86040*/  F2FP.PACK_AB R17, R16, R17 ;  /* 0x000000111011723e */ /* 0x000fc600000000ff */
[----:B------:R-:W-:Y:S01]  /*86050*/  STL [R1+0x25f4], R25 ;  /* 0x0025f41901007387 */ /* 0x000fe20000100800 */
[----:B------:R-:W-:Y:S02]  /*86060*/  F2FP.PACK_AB R16, R10, R11 ;  /* 0x0000000b0a10723e */ /* 0x000fe400000000ff */
[----:B------:R-:W-:Y:S02]  /*86070*/  F2FP.PACK_AB R15, R14, R15 ;  /* 0x0000000f0e0f723e */ /* 0x000fe400000000ff */
[----:B--2---:R-:W-:-:S05]  /*86080*/  F2FP.PACK_AB R24, R12, R24 ;  /* 0x000000180c18723e */ /* 0x004fca00000000ff */
[----:B------:R-:W-:Y:S01]  /*86090*/  STL [R1+0x25f8], R24 ;  /* 0x0025f81801007387 */ /* 0x000fe20000100800 */
[----:B----4-:R-:W-:Y:S02]  /*860a0*/  F2FP.PACK_AB R23, R5, R23 ;  /* 0x000000170517723e */ /* 0x010fe400000000ff */
[----:B------:R-:W-:-:S03]  /*860b0*/  F2FP.PACK_AB R22, R9, R22 ;  /* 0x000000160916723e */ /* 0x000fc600000000ff */
[----:B------:R-:W-:Y:S04]  /*860c0*/  STL [R1+0x25fc], R23 ;  /* 0x0025fc1701007387 */ /* 0x000fe80000100800 */
[----:B------:R-:W-:Y:S01]  /*860d0*/  STL [R1+0x2600], R22 ;  /* 0x0026001601007387 */ /* 0x000fe20000100800 */
[----:B------:R-:W-:Y:S02]  /*860e0*/  F2FP.PACK_AB R21, R6, R21 ;  /* 0x000000150615723e */ /* 0x000fe400000000ff */
[----:B------:R-:W-:-:S03]  /*860f0*/  F2FP.PACK_AB R20, R8, R20 ;  /* 0x000000140814723e */ /* 0x000fc600000000ff */
[----:B------:R-:W-:Y:S04]  /*86100*/  STL [R1+0x2604], R21 ;  /* 0x0026041501007387 */ /* 0x000fe80000100800 */
[----:B------:R-:W-:Y:S04]  /*86110*/  STL [R1+0x2608], R20 ;  /* 0x0026081401007387 */ /* 0x000fe80000100800 */
[----:B------:R-:W-:Y:S04]  /*86120*/  STL [R1+0x260c], R19 ;  /* 0x00260c1301007387 */ /* 0x000fe80000100800 */
[----:B------:R-:W-:Y:S04]  /*86130*/  STL [R1+0x2610], R18 ;  /* 0x0026101201007387 */ /* 0x000fe80000100800 */
[----:B------:R-:W-:Y:S04]  /*86140*/  STL [R1+0x2614], R17 ;  /* 0x0026141101007387 */ /* 0x000fe80000100800 */
[----:B------:R-:W-:Y:S04]  /*86150*/  STL [R1+0x2618], R16 ;  /* 0x0026181001007387 */ /* 0x000fe80000100800 */
[----:B0-----:R-:W2:Y:S04]  /*86160*/  LDL.LU R13, [R1+0xbe4] ;  /* 0x000be400010d7983 */ /* 0x001ea80000300800 */
[----:B------:R-:W2:Y:S04]  /*86170*/  LDL.LU R14, [R1+0xbe0] ;  /* 0x000be000010e7983 */ /* 0x000ea80000300800 */
[----:B------:R-:W3:Y:S04]  /*86180*/  LDL.LU R12, [R1+0xc10] ;  /* 0x000c1000010c7983 */ /* 0x000ee80000300800 */
[----:B---3--:R0:W-:Y:S04]  /*86190*/  STL [R1+0x27f4], R12 ;  /* 0x0027f40c01007387 */ /* 0x0081e80000100800 */
[----:B0-----:R-:W3:Y:S04]  /*861a0*/  LDL.LU R12, [R1+0xbf4] ;  /* 0x000bf400010c7983 */ /* 0x001ee80000300800 */
[----:B------:R-:W4:Y:S04]  /*861b0*/  LDL.LU R11, [R1+0xc38] ;  /* 0x000c3800010b7983 */ /* 0x000f280000300800 */
[----:B----4-:R0:W-:Y:S04]  /*861c0*/  STL [R1+0x27f0], R11 ;  /* 0x0027f00b01007387 */ /* 0x0101e80000100800 */
[----:B0-----:R-:W4:Y:S04]  /*861d0*/  LDL.LU R11, [R1+0xc14] ;  /* 0x000c1400010b7983 */ /* 0x001f280000300800 */
[----:B------:R-:W2:Y:S04]  /*861e0*/  LDL.LU R10, [R1+0xc48] ;  /* 0x000c4800010a7983 */ /* 0x000ea80000300800 */
[----:B--2---:R0:W-:Y:S04]  /*861f0*/  STL [R1+0x27ec], R10 ;  /* 0x0027ec0a01007387 */ /* 0x0041e80000100800 */
[----:B0-----:R-:W2:Y:S04]  /*86200*/  LDL.LU R10, [R1+0xc3c] ;  /* 0x000c3c00010a7983 */ /* 0x001ea80000300800 */
[----:B------:R-:W2:Y:S01]  /*86210*/  LDL.LU R9, [R1+0xc28] ;  /* 0x000c280001097983 */ /* 0x000ea20000300800 */
[----:B------:R-:W-:-:S03]  /*86220*/  F2FP.PACK_AB R14, R13, R14 ;  /* 0x0000000e0d0e723e */ /* 0x000fc600000000ff */
[----:B--2---:R0:W-:Y:S04]  /*86230*/  STL [R1+0x27e8], R9 ;  /* 0x0027e80901007387 */ /* 0x0041e80000100800 */
[----:B0-----:R-:W2:Y:S04]  /*86240*/  LDL.LU R9, [R1+0xc4c] ;  /* 0x000c4c0001097983 */ /* 0x001ea80000300800 */
        /* <DEDUP_REMOVED lines=24> */
[----:B------:R-:W3:Y:S04]  /*863d0*/  LDL.LU R13, [R1+0x27f8] ;  /* 0x0027f800010d7983 */ /* 0x000ee80000300800 */
[----:B------:R0:W-:Y:S04]  /*863e0*/  STL [R1+0x2620], R14 ;  /* 0x0026200e01007387 */ /* 0x0001e80000100800 */
[----:B0-----:R-:W2:Y:S01]  /*863f0*/  LDL.LU R14, [R1+0xc44] ;  /* 0x000c4400010e7983 */ /* 0x001ea20000300800 */
[----:B---3--:R-:W-:-:S03]  /*86400*/  F2FP.PACK_AB R13, R12, R13 ;  /* 0x0000000d0c0d723e */ /* 0x008fc600000000ff */
[----:B------:R-:W4:Y:S04]  /*86410*/  LDL.LU R12, [R1+0x27f4] ;  /* 0x0027f400010c7983 */ /* 0x000f280000300800 */
[----:B------:R0:W-:Y:S04]  /*86420*/  STL [R1+0x2624], R13 ;  /* 0x0026240d01007387 */ /* 0x0001e80000100800 */
[----:B0-----:R-:W3:Y:S01]  /*86430*/  LDL.LU R13, [R1+0xc34] ;  /* 0x000c3400010d7983 */ /* 0x001ee20000300800 */
[----:B----4-:R-:W-:-:S03]  /*86440*/  F2FP.PACK_AB R12, R11, R12 ;  /* 0x0000000c0b0c723e */ /* 0x010fc600000000ff */
[----:B------:R-:W4:Y:S04]  /*86450*/  LDL.LU R11, [R1+0x27f0] ;  /* 0x0027f000010b7983 */ /* 0x000f280000300800 */
[----:B------:R0:W-:Y:S04]  /*86460*/  STL [R1+0x2628], R12 ;  /* 0x0026280c01007387 */ /* 0x0001e80000100800 */
[----:B0-----:R-:W2:Y:S01]  /*86470*/  LDL.LU R12, [R1+0xc5c] ;  /* 0x000c5c00010c7983 */ /* 0x001ea20000300800 */
[----:B----4-:R-:W-:-:S03]  /*86480*/  F2FP.PACK_AB R11, R10, R11 ;  /* 0x0000000b0a0b723e */ /* 0x010fc600000000ff */
[----:B------:R-:W2:Y:S04]  /*86490*/  LDL.LU R10, [R1+0x27ec] ;  /* 0x0027ec00010a7983 */ /* 0x000ea80000300800 */
[----:B------:R0:W-:Y:S04]  /*864a0*/  STL [R1+0x262c], R11 ;  /* 0x00262c0b01007387 */ /* 0x0001e80000100800 */
[----:B0-----:R-:W4:Y:S01]  /*864b0*/  LDL.LU R11, [R1+0xc2c] ;  /* 0x000c2c00010b7983 */ /* 0x001f220000300800 */
[----:B--2---:R-:W-:-:S03]  /*864c0*/  F2FP.PACK_AB R10, R9, R10 ;  /* 0x0000000a090a723e */ /* 0x004fc600000000ff */
[----:B------:R-:W4:Y:S01]  /*864d0*/  LDL.LU R9, [R1+0x27e8] ;  /* 0x0027e80001097983 */ /* 0x000f220000300800 */
[----:B------:R-:W-:Y:S02]  /*864e0*/  F2FP.PACK_AB R8, R12, R8 ;  /* 0x000000080c08723e */ /* 0x000fe400000000ff */
[----:B---3--:R-:W-:Y:S01]  /*864f0*/  F2FP.PACK_AB R7, R13, R7 ;  /* 0x000000070d07723e */ /* 0x008fe200000000ff */
[----:B------:R-:W-:Y:S01]  /*86500*/  STL [R1+0x2630], R10 ;  /* 0x0026300a01007387 */ /* 0x000fe20000100800 */
[----:B------:R-:W-:Y:S02]  /*86510*/  F2FP.PACK_AB R6, R14, R6 ;  /* 0x000000060e06723e */ /* 0x000fe400000000ff */
[----:B------:R-:W-:Y:S02]  /*86520*/  F2FP.PACK_AB R5, R15, R5 ;  /* 0x000000050f05723e */ /* 0x000fe400000000ff */
[----:B------:R-:W-:Y:S02]  /*86530*/  F2FP.PACK_AB R4, R16, R4 ;  /* 0x000000041004723e */ /* 0x000fe400000000ff */
[----:B----4-:R-:W-:-:S05]  /*86540*/  F2FP.PACK_AB R9, R11, R9 ;  /* 0x000000090b09723e */ /* 0x010fca00000000ff */
[----:B------:R-:W-:Y:S04]  /*86550*/  STL [R1+0x2634], R9 ;  /* 0x0026340901007387 */ /* 0x000fe80000100800 */
[----:B------:R-:W-:Y:S04]  /*86560*/  STL [R1+0x2638], R8 ;  /* 0x0026380801007387 */ /* 0x000fe80000100800 */
[----:B------:R-:W-:Y:S04]  /*86570*/  STL [R1+0x263c], R7 ;  /* 0x00263c0701007387 */ /* 0x000fe80000100800 */
[----:B------:R0:W-:Y:S04]  /*86580*/  STL [R1+0x2640], R6 ;  /* 0x0026400601007387 */ /* 0x0001e80000100800 */
[----:B------:R1:W-:Y:S04]  /*86590*/  STL [R1+0x2644], R5 ;  /* 0x0026440501007387 */ /* 0x0003e80000100800 */
[----:B------:R2:W-:Y:S01]  /*865a0*/  STL [R1+0x2648], R4 ;  /* 0x0026480401007387 */ /* 0x0005e20000100800 */
[----:B0-----:R-:W-:-:S02]  /*865b0*/  F2FP.PACK_AB R6, R17, R18 ;  /* 0x000000121106723e */ /* 0x001fc400000000ff */
[----:B-1----:R-:W-:-:S03]  /*865c0*/  F2FP.PACK_AB R5, R19, R20 ;  /* 0x000000141305723e */ /* 0x002fc600000000ff */
[----:B------:R0:W-:Y:S01]  /*865d0*/  STL [R1+0xc], R6 ;  /* 0x00000c0601007387 */ /* 0x0001e20000100800 */
[----:B--2---:R-:W-:-:S03]  /*865e0*/  F2FP.PACK_AB R4, R21, R22 ;  /* 0x000000161504723e */ /* 0x004fc600000000ff */
[----:B------:R1:W-:Y:S04]  /*865f0*/  STL [R1+0x8], R5 ;  /* 0x0000080501007387 */ /* 0x0003e80000100800 */
[----:B------:R2:W-:Y:S01]  /*86600*/  STL [R1+0x4], R4 ;  /* 0x0000040401007387 */ /* 0x0005e20000100800 */
[----:B0-----:R-:W-:Y:S02]  /*86610*/  F2FP.PACK_AB R6, R23, R24 ;  /* 0x000000181706723e */ /* 0x001fe400000000ff */
[----:B-1----:R-:W-:-:S03]  /*86620*/  F2FP.PACK_AB R5, R25, R26 ;  /* 0x0000001a1905723e */ /* 0x002fc600000000ff */
[----:B------:R-:W-:Y:S01]  /*86630*/  STL [R1], R6 ;  /* 0x0000000601007387 */ /* 0x000fe20000100800 */
[----:B--2---:R-:W-:-:S03]  /*86640*/  F2FP.PACK_AB R4, R27, R29 ;  /* 0x0000001d1b04723e */ /* 0x004fc600000000ff */
[----:B------:R-:W-:Y:S04]  /*86650*/  STL [R1+0x1c], R5 ;  /* 0x00001c0501007387 */ /* 0x000fe80000100800 */
[----:B------:R0:W-:Y:S04]  /*86660*/  STL [R1+0x18], R4 ;  /* 0x0000180401007387 */ /* 0x0001e80000100800 */
[----:B0-----:R-:W2:Y:S01]  /*86670*/  LDL.LU R4, [R1+0xd68] ;  /* 0x000d680001047983 */ /* 0x001ea20000300800 */
[----:B------:R-:W-:Y:S02]  /*86680*/  F2FP.PACK_AB R2, R28, R2 ;  /* 0x000000021c02723e */ /* 0x000fe400000000ff */
[----:B------:R-:W-:-:S03]  /*86690*/  F2FP.PACK_AB R0, R0, R3 ;  /* 0x000000030000723e */ /* 0x000fc600000000ff */
        /* <DEDUP_REMOVED lines=170> */
[----:B------:R3:W-:Y:S02]  /*87140*/  STL [R1+0x68], R4 ;  /* 0x0000680401007387 */ /* 0x0007e40000100800 */
[----:B---3--:R-:W-:Y:S02]  /*87150*/  F2FP.PACK_AB R4, R9, R10 ;  /* 0x0000000a0904723e */ /* 0x008fe400000000ff */
[----:B--2---:R-:W-:Y:S02]  /*87160*/  F2FP.PACK_AB R6, R5, R6 ;  /* 0x000000060506723e */ /* 0x004fe400000000ff */
        /* <DEDUP_REMOVED lines=18> */
[----:B------:R-:W-:Y:S01]  /*87290*/  STL [R1+0x80], R6 ;  /* 0x0000800601007387 */ /* 0x000fe20000100800 */
        /* <DEDUP_REMOVED lines=237> */
[----:B0-----:R-:W2:Y:S01]  /*88170*/  LDL.LU R4, [R1+0xea8] ;  /* 0x000ea80001047983 */ /* 0x001ea20000300800 */
[----:B------:R-:W3:Y:S03]  /*88180*/  LDL.LU R5, [R1+0xf3c] ;  /* 0x000f3c0001057983 */ /* 0x000ee60000300800 */
        /* <DEDUP_REMOVED lines=33> */
[----:B0-----:R-:W2:Y:S01]  /*883a0*/  LDL.LU R5, [R1+0xeac] ;  /* 0x000eac0001057983 */ /* 0x001ea20000300800 */
[----:B------:R-:W3:Y:S02]  /*883b0*/  LDL.LU R6, [R1+0xf38] ;  /* 0x000f380001067983 */ /* 0x000ee40000300800 */
[----:B------:R-:W4:Y:S02]  /*883c0*/  LDL.LU R7, [R1+0xf4c] ;  /* 0x000f4c0001077983 */ /* 0x000f240000300800 */
        /* <DEDUP_REMOVED lines=25> */
[----:B--2---:R-:W-:-:S02]  /*88560*/  F2FP.PACK_AB R4, R5, R4 ;  /* 0x000000040504723e */ /* 0x004fc400000000ff */
[----:B------:R-:W2:Y:S03]  /*88570*/  LDL.LU R5, [R1+0x26cc] ;  /* 0x0026cc0001057983 */ /* 0x000ea60000300800 */
[----:B------:R0:W-:Y:S02]  /*88580*/  STL [R1+0x12c], R4 ;  /* 0x00012c0401007387 */ /* 0x0001e40000100800 */
[----:B0-----:R-:W2:Y:S02]  /*88590*/  LDL.LU R4, [R1+0x26c8] ;  /* 0x0026c80001047983 */ /* 0x001ea40000300800 */
[----:B--2---:R-:W-:Y:S02]  /*885a0*/  F2FP.PACK_AB R4, R5, R4 ;  /* 0x000000040504723e */ /* 0x004fe400000000ff */
[----:B------:R-:W2:Y:S03]  /*885b0*/  LDL.LU R5, [R1+0x26c4] ;  /* 0x0026c40001057983 */ /* 0x000ea60000300800 */
[----:B------:R0:W-:Y:S02]  /*885c0*/  STL [R1+0x128], R4 ;  /* 0x0001280401007387 */ /* 0x0001e40000100800 */
[----:B0-----:R-:W2:Y:S02]  /*885d0*/  LDL.LU R4, [R1+0x26c0] ;  /* 0x0026c00001047983 */ /* 0x001ea40000300800 */
        /* <DEDUP_REMOVED lines=58> */
[----:B------:R0:W-:Y:S01]  /*88980*/  STL [R1+0x16c], R4 ;  /* 0x00016c0401007387 */ /* 0x0001e20000100800 */
[----:B----4-:R-:W-:Y:S02]  /*88990*/  F2FP.PACK_AB R8, R7, R8 ;  /* 0x000000080708723e */ /* 0x010fe400000000ff */
[----:B---3--:R-:W-:Y:S02]  /*889a0*/  F2FP.PACK_AB R10, R9, R10 ;  /* 0x0000000a090a723e */ /* 0x008fe400000000ff */
[----:B------:R-:W-:Y:S01]  /*889b0*/  F2FP.PACK_AB R12, R11, R12 ;  /* 0x0000000c0b0c723e */ /* 0x000fe200000000ff */
[----:B0-----:R0:W5:Y:S01]  /*889c0*/  LDL.LU R4, [R1+0x2648] ;  /* 0x0026480001047983 */ /* 0x0011620000300800 */
[----:B------:R-:W-:-:S02]  /*889d0*/  F2FP.PACK_AB R14, R13, R14 ;  /* 0x0000000e0d0e723e */ /* 0x000fc400000000ff */
[----:B------:R-:W-:Y:S02]  /*889e0*/  F2FP.PACK_AB R16, R15, R16 ;  /* 0x000000100f10723e */ /* 0x000fe400000000ff */
[----:B------:R-:W-:Y:S02]  /*889f0*/  F2FP.PACK_AB R18, R17, R18 ;  /* 0x000000121112723e */ /* 0x000fe400000000ff */
[----:B------:R-:W-:Y:S02]  /*88a00*/  F2FP.PACK_AB R20, R19, R20 ;  /* 0x000000141314723e */ /* 0x000fe400000000ff */
[----:B------:R-:W-:Y:S02]  /*88a10*/  F2FP.PACK_AB R22, R21, R22 ;  /* 0x000000161516723e */ /* 0x000fe400000000ff */
[----:B------:R-:W-:Y:S02]  /*88a20*/  F2FP.PACK_AB R24, R23, R24 ;  /* 0x000000181718723e */ /* 0x000fe400000000ff */
[----:B------:R-:W-:-:S02]  /*88a30*/  F2FP.PACK_AB R26, R25, R26 ;  /* 0x0000001a191a723e */ /* 0x000fc400000000ff */
[----:B------:R-:W-:Y:S02]  /*88a40*/  F2FP.PACK_AB R28, R27, R28 ;  /* 0x0000001c1b1c723e */ /* 0x000fe400000000ff */
[----:B------:R-:W-:Y:S02]  /*88a50*/  F2FP.PACK_AB R2, R29, R2 ;  /* 0x000000021d02723e */ /* 0x000fe400000000ff */
[----:B--2---:R-:W-:Y:S02]  /*88a60*/  F2FP.PACK_AB R6, R5, R6 ;  /* 0x000000060506723e */ /* 0x004fe400000000ff */
[----:B------:R0:W5:Y:S03]  /*88a70*/  LDL.LU R5, [R1+0x2644] ;  /* 0x0026440001057983 */ /* 0x0001660000300800 */
[----:B------:R1:W-:Y:S02]  /*88a80*/  STL [R1+0x168], R6 ;  /* 0x0001680601007387 */ /* 0x0003e40000100800 */
[----:B-1----:R0:W5:Y:S01]  /*88a90*/  LDL.LU R6, [R1+0x2640] ;  /* 0x0026400001067983 */ /* 0x0021620000300800 */
[----:B------:R0:W5:Y:S02]  /*88aa0*/  LDL.LU R7, [R1+0x263c] ;  /* 0x00263c0001077983 */ /* 0x0001640000300800 */
        /* <DEDUP_REMOVED lines=31> */
[----:B-1----:R-:W2:Y:S01]  /*88ca0*/  LDL.LU R28, [R1+0x25e8] ;  /* 0x0025e800011c7983 */ /* 0x002ea20000300800 */
[----:B------:R-:W2:Y:S02]  /*88cb0*/  LDL.LU R29, [R1+0x25e4] ;  /* 0x0025e400011d7983 */ /* 0x000ea40000300800 */
[----:B------:R1:W-:Y:S02]  /*88cc0*/  STL [R1+0x198], R2 ;  /* 0x0001980201007387 */ /* 0x0003e40000100800 */
[----:B-1----:R-:W-:-:S02]  /*88cd0*/  F2FP.PACK_AB R2, R0, R3 ;  /* 0x000000030002723e */ /* 0x002fc400000000ff */
[----:B--2---:R-:W-:-:S05]  /*88ce0*/  F2FP.PACK_AB R0, R29, R28 ;  /* 0x0000001c1d00723e */ /* 0x004fca00000000ff */
[----:B------:R0:W-:Y:S01]  /*88cf0*/  STL [R1+0x190], R0 ;  /* 0x0001900001007387 */ /* 0x0001e20000100800 */
[----:B------:R0:W-:Y:S02]  /*88d00*/  STL [R1+0x194], R2 ;  /* 0x0001940201007387 */ /* 0x0001e40000100800 */
.L_x_0:
[----:B0-----:R-:W2:Y:S04]  /*88d10*/  LDL.LU R2, [R1+0x18c] ;  /* 0x00018c0001027983 */ /* 0x001ea80000300800 */
[----:B------:R-:W3:Y:S04]  /*88d20*/  LDL.LU R28, [R1+0x194] ;  /* 0x00019400011c7983 */ /* 0x000ee80000300800 */
[----:B------:R-:W4:Y:S04]  /*88d30*/  LDL.LU R3, [R1+0x198] ;  /* 0x0001980001037983 */ /* 0x000f280000300800 */
[----:B------:R-:W3:Y:S04]  /*88d40*/  LDL.LU R0, [R1+0x19c] ;  /* 0x00019c0001007983 */ /* 0x000ee80000300800 */
[----:B-----5:R0:W-:Y:S04]  /*88d50*/  STL.64 [R1+0x2848], R6 ;  /* 0x0028480601007387 */ /* 0x0201e80000100a00 */
[----:B0-----:R-:W3:Y:S04]  /*88d60*/  LDL.LU R7, [R1+0x23f8] ;  /* 0x0023f80001077983 */ /* 0x001ee80000300800 */
[----:B------:R-:W-:Y:S04]  /*88d70*/  STL.64 [R1+0x2840], R4 ;  /* 0x0028400401007387 */ /* 0x000fe80000100a00 */
[----:B------:R-:W-:Y:S04]  /*88d80*/  STL.64 [R1+0x2838], R10 ;  /* 0x0028380a01007387 */ /* 0x000fe80000100a00 */
[----:B------:R0:W-:Y:S04]  /*88d90*/  STL.64 [R1+0x2830], R8 ;  /* 0x0028300801007387 */ /* 0x0001e80000100a00 */
[----:B0-----:R-:W3:Y:S04]  /*88da0*/  LDL.LU R8, [R1+0x160] ;  /* 0x0001600001087983 */ /* 0x001ee80000300800 */
[----:B------:R-:W3:Y:S04]  /*88db0*/  LDL.LU R9, [R1+0x164] ;  /* 0x0001640001097983 */ /* 0x000ee80000300800 */
[----:B------:R-:W3:Y:S04]  /*88dc0*/  LDL.LU R10, [R1+0x168] ;  /* 0x00016800010a7983 */ /* 0x000ee80000300800 */
[----:B------:R-:W3:Y:S04]  /*88dd0*/  LDL.LU R11, [R1+0x16c] ;  /* 0x00016c00010b7983 */ /* 0x000ee80000300800 */
[----:B------:R-:W-:Y:S04]  /*88de0*/  STL.64 [R1+0x2828], R14 ;  /* 0x0028280e01007387 */ /* 0x000fe80000100a00 */
[----:B------:R0:W-:Y:S04]  /*88df0*/  STL.64 [R1+0x2820], R12 ;  /* 0x0028200c01007387 */ /* 0x0001e80000100a00 */
[----:B0-----:R-:W3:Y:S04]  /*88e00*/  LDL.LU R12, [R1+0x170] ;  /* 0x00017000010c7983 */ /* 0x001ee80000300800 */
[----:B------:R-:W3:Y:S04]  /*88e10*/  LDL.LU R13, [R1+0x174] ;  /* 0x00017400010d7983 */ /* 0x000ee80000300800 */
[----:B------:R-:W3:Y:S04]  /*88e20*/  LDL.LU R14, [R1+0x178] ;  /* 0x00017800010e7983 */ /* 0x000ee80000300800 */
[----:B------:R-:W3:Y:S04]  /*88e30*/  LDL.LU R15, [R1+0x17c] ;  /* 0x00017c00010f7983 */ /* 0x000ee80000300800 */
[----:B------:R-:W3:Y:S04]  /*88e40*/  LDL.LU R6, [R1+0x23f4] ;  /* 0x0023f40001067983 */ /* 0x000ee80000300800 */
[----:B------:R-:W3:Y:S04]  /*88e50*/  LDL.LU R5, [R1+0x23f0] ;  /* 0x0023f00001057983 */ /* 0x000ee80000300800 */
[----:B------:R-:W3:Y:S04]  /*88e60*/  LDL.LU R4, [R1+0x23ec] ;  /* 0x0023ec0001047983 */ /* 0x000ee80000300800 */
[----:B------:R-:W-:Y:S04]  /*88e70*/  STL.64 [R1+0x2818], R18 ;  /* 0x0028181201007387 */ /* 0x000fe80000100a00 */
[----:B------:R0:W-:Y:S04]  /*88e80*/  STL.64 [R1+0x2810], R16 ;  /* 0x0028101001007387 */ /* 0x0001e80000100a00 */
[----:B0-----:R-:W3:Y:S04]  /*88e90*/  LDL.LU R16, [R1+0x180] ;  /* 0x0001800001107983 */ /* 0x001ee80000300800 */
[----:B------:R-:W3:Y:S04]  /*88ea0*/  LDL.LU R17, [R1+0x184] ;  /* 0x0001840001117983 */ /* 0x000ee80000300800 */
[----:B------:R-:W3:Y:S01]  /*88eb0*/  LDL.LU R18, [R1+0x188] ;  /* 0x0001880001127983 */ /* 0x000ee20000300800 */
[----:B--2---:R-:W-:-:S03]  /*88ec0*/  IMAD.MOV.U32 R19, RZ, RZ, R2 ;  /* 0x000000ffff137224 */ /* 0x004fc600078e0002 */
[----:B------:R-:W2:Y:S04]  /*88ed0*/  LDL.LU R2, [R1+0x23e8] ;  /* 0x0023e80001027983 */ /* 0x000ea80000300800 */
[----:B------:R4:W-:Y:S04]  /*88ee0*/  STL.64 [R1+0x2808], R22 ;  /* 0x0028081601007387 */ /* 0x0009e80000100a00 */
[----:B------:R0:W-:Y:S01]  /*88ef0*/  STL.64 [R1+0x2800], R20 ;  /* 0x0028001401007387 */ /* 0x0001e20000100a00 */
[----:B----4-:R-:W-:-:S03]  /*88f00*/  IMAD.MOV.U32 R22, RZ, RZ, R3 ;  /* 0x000000ffff167224 */ /* 0x010fc600078e0003 */
[----:B------:R-:W1:Y:S01]  /*88f10*/  S2R R3, SR_TID.X ;  /* 0x0000000000037919 */ /* 0x000e620000002100 */
[----:B---3--:R-:W-:-:S03]  /*88f20*/  IMAD.MOV.U32 R23, RZ, RZ, R0 ;  /* 0x000000ffff177224 */ /* 0x008fc600078e0000 */
[----:B------:R-:W3:Y:S01]  /*88f30*/  S2R R0, SR_TID.X ;  /* 0x0000000000007919 */ /* 0x000ee20000002100 */
[----:B0-----:R-:W-:-:S03]  /*88f40*/  IMAD.MOV.U32 R21, RZ, RZ, R28 ;  /* 0x000000ffff157224 */ /* 0x001fc600078e001c */
[----:B------:R-:W4:Y:S01]  /*88f50*/  LDL.LU R20, [R1+0x190] ;  /* 0x0001900001147983 */ /* 0x000f220000300800 */
[----:B------:R-:W-:-:S03]  /*88f60*/  ISETP.GE.AND P0, PT, R7, c[0x0][0x17c], PT ;  /* 0x00005f0007007a0c */ /* 0x000fc60003f06270 */
[----:B------:R-:W-:Y:S04]  /*88f70*/  STL.64 [R1+0x27f8], R26 ;  /* 0x0027f81a01007387 */ /* 0x000fe80000100a00 */
[----:B------:R-:W-:Y:S04]  /*88f80*/  STL.64 [R1+0x27f0], R24 ;  /* 0x0027f01801007387 */ /* 0x000fe80000100a00 */
[----:B------:R-:W-:Y:S01]  /*88f90*/  STL [R1+0x26b0], R29 ;  /* 0x0026b01d01007387 */ /* 0x000fe20000100800 */
[----:B-1----:R-:W-:Y:S01]  /*88fa0*/  IMAD.SHL.U32 R28, R3, 0x400, RZ ;  /* 0x00000400031c7824 */ /* 0x002fe200078e00ff */
[----:B---3--:R-:W-:-:S04]  /*88fb0*/  LOP3.LUT R0, R0, 0x7f, RZ, 0xc0, !PT ;  /* 0x0000007f00007812 */ /* 0x008fc800078ec0ff */
[----:B------:R-:W-:-:S05]  /*88fc0*/  LOP3.LUT R28, R28, 0x1800, RZ, 0xc0, !PT ;  /* 0x000018001c1c7812 */ /* 0x000fca00078ec0ff */
[----:B------:R-:W-:Y:S02]  /*88fd0*/  IMAD R28, R0, 0x10, R28 ;  /* 0x00000010001c7824 */ /* 0x000fe400078e021c */
[----:B------:R-:W-:Y:S01]  /*88fe0*/  IMAD.SHL.U32 R0, R3, 0x20, RZ ;  /* 0x0000002003007824 */ /* 0x000fe200078e00ff */
[----:B------:R-:W-:Y:S01]  /*88ff0*/  BAR.SYNC.DEFER_BLOCKING 0x0 ;  /* 0x0000000000007b1d */ /* 0x000fe20000010000 */
[----:B------:R-:W-:Y:S02]  /*89000*/  ISETP.GE.AND P4, PT, R6, c[0x0][0x17c], PT ;  /* 0x00005f0006007a0c */ /* 0x000fe40003f86270 */
[----:B------:R-:W-:Y:S02]  /*89010*/  ISETP.GE.AND P3, PT, R5, c[0x0][0x17c], PT ;  /* 0x00005f0005007a0c */ /* 0x000fe40003f66270 */
[----:B------:R-:W-:Y:S02]  /*89020*/  ISETP.GE.AND P2, PT, R4, c[0x0][0x17c], PT ;  /* 0x00005f0004007a0c */ /* 0x000fe40003f46270 */
[----:B--2---:R-:W-:Y:S01]  /*89030*/  ISETP.GE.AND P1, PT, R2, c[0x0][0x17c], PT ;  /* 0x00005f0002007a0c */ /* 0x004fe20003f26270 */
[----:B------:R-:W-:-:S05]  /*89040*/  IMAD.SHL.U32 R2, R3, 0x100, RZ ;  /* 0x0000010003027824 */ /* 0x000fca00078e00ff */
[----:B------:R-:W-:-:S04]  /*89050*/  LOP3.LUT R2, R2, 0x1800, RZ, 0xc0, !PT ;  /* 0x0000180002027812 */ /* 0x000fc800078ec0ff */
[----:B------:R-:W-:Y:S01]  /*89060*/  LOP3.LUT R2, R2, 0x60, R0, 0xf8, !PT ;  /* 0x0000006002027812 */ /* 0x000fe200078ef800 */
[C---:B------:R-:W-:Y:S02]  /*89070*/  IMAD.SHL.U32 R0, R3.reuse, 0x8, RZ ;  /* 0x0000000803007824 */ /* 0x040fe400078e00ff */
[----:B------:R-:W-:-:S03]  /*89080*/  IMAD.SHL.U32 R3, R3, 0x4, RZ ;  /* 0x0000000403037824 */ /* 0x000fc600078e00ff */
[----:B------:R-:W-:-:S04]  /*89090*/  LOP3.LUT R0, R0, 0x300, RZ, 0xc0, !PT ;  /* 0x0000030000007812 */ /* 0x000fc800078ec0ff */
[----:B------:R-:W-:-:S04]  /*890a0*/  LOP3.LUT R0, R0, 0x70, R3, 0xf8, !PT ;  /* 0x0000007000007812 */ /* 0x000fc800078ef803 */
[----:B------:R-:W-:-:S05]  /*890b0*/  LOP3.LUT R0, R2, R0, RZ, 0x3c, !PT ;  /* 0x0000000002007212 */ /* 0x000fca00078e3cff */
[----:B------:R0:W-:Y:S04]  /*890c0*/  STS.128 [R0+0x400], R12 ;  /* 0x0004000c00007388 */ /* 0x0001e80000000c00 */
[----:B----4-:R-:W-:Y:S04]  /*890d0*/  STS.128 [R0], R20 ;  /* 0x0000001400007388 */ /* 0x010fe80000000c00 */
[----:B------:R1:W-:Y:S04]  /*890e0*/  STS.128 [R0+0x80], R16 ;  /* 0x0000801000007388 */ /* 0x0003e80000000c00 */
[----:B------:R-:W-:Y:S04]  /*890f0*/  STS.128 [R0+0x480], R8 ;  /* 0x0004800800007388 */ /* 0x000fe80000000c00 */
[----:B0-----:R-:W2:Y:S04]  /*89100*/  LDL.LU R12, [R1+0xe0] ;  /* 0x0000e000010c7983 */ /* 0x001ea80000300800 */
[----:B------:R-:W2:Y:S04]  /*89110*/  LDL.LU R13, [R1+0xe4] ;  /* 0x0000e400010d7983 */ /* 0x000ea80000300800 */
[----:B------:R-:W3:Y:S04]  /*89120*/  LDL.LU R14, [R1+0xe8] ;  /* 0x0000e800010e7983 */ /* 0x000ee80000300800 */
[----:B------:R-:W3:Y:S01]  /*89130*/  LDL.LU R15, [R1+0xec] ;  /* 0x0000ec00010f7983 */ /* 0x000ee20000300800 */
[----:B-1----:R-:W-:-:S02]  /*89140*/  LOP3.LUT R16, R28, 0x20, RZ, 0x3c, !PT ;  /* 0x000000201c107812 */ /* 0x002fc400078e3cff */
[C---:B------:R-:W-:Y:S02]  /*89150*/  LOP3.LUT R3, R28.reuse, 0x40, RZ, 0x3c, !PT ;  /* 0x000000401c037812 */ /* 0x040fe400078e3cff */
[----:B------:R-:W-:Y:S01]  /*89160*/  LOP3.LUT R2, R28, 0x60, RZ, 0x3c, !PT ;  /* 0x000000601c027812 */ /* 0x000fe200078e3cff */
[----:B------:R-:W-:Y:S06]  /*89170*/  BAR.SYNC.DEFER_BLOCKING 0x0 ;  /* 0x0000000000007b1d */ /* 0x000fec0000010000 */
[----:B---3--:R-:W-:Y:S04]  /*89180*/  STL.64 [R1+0x28c0], R14 ;  /* 0x0028c00e01007387 */ /* 0x008fe80000100a00 */
[----:B--2---:R-:W-:Y:S04]  /*89190*/  STL.64 [R1+0x28b8], R12 ;  /* 0x0028b80c01007387 */ /* 0x004fe80000100a00 */
[----:B------:R-:W2:Y:S04]  /*891a0*/  LDL.LU R20, [R1+0xf0] ;  /* 0x0000f00001147983 */ /* 0x000ea80000300800 */
[----:B------:R-:W2:Y:S04]  /*891b0*/  LDL.LU R21, [R1+0xf4] ;  /* 0x0000f40001157983 */ /* 0x000ea80000300800 */
[----:B------:R-:W3:Y:S04]  /*891c0*/  LDL.LU R22, [R1+0xf8] ;  /* 0x0000f80001167983 */ /* 0x000ee80000300800 */
[----:B------:R-:W3:Y:S04]  /*891d0*/  LDL.LU R23, [R1+0xfc] ;  /* 0x0000fc0001177983 */ /* 0x000ee80000300800 */
[----:B---3--:R-:W-:Y:S04]  /*891e0*/  STL.64 [R1+0x28d0], R22 ;  /* 0x0028d01601007387 */ /* 0x008fe80000100a00 */
[----:B--2---:R0:W-:Y:S04]  /*891f0*/  STL.64 [R1+0x28c8], R20 ;  /* 0x0028c81401007387 */ /* 0x0041e80000100a00 */
[----:B0-----:R-:W2:Y:S04]  /*89200*/  LDL.LU R20, [R1+0x120] ;  /* 0x0001200001147983 */ /* 0x001ea80000300800 */
        /* <DEDUP_REMOVED lines=22> */
[----:B--2---:R-:W-:Y:S04]  /*89370*/  STL.64 [R1+0x2908], R20 ;  /* 0x0029081401007387 */ /* 0x004fe80000100a00 */
[----:B------:R-:W0:Y:S04]  /*89380*/  LDS.128 R20, [R28] ;  /* 0x000000001c147984 */ /* 0x000e280000000c00 */
[----:B------:R-:W2:Y:S04]  /*89390*/  LDL.LU R12, [R1+0x110] ;  /* 0x00011000010c7983 */ /* 0x000ea80000300800 */
[----:B------:R-:W2:Y:S04]  /*893a0*/  LDL.LU R13, [R1+0x114] ;  /* 0x00011400010d7983 */ /* 0x000ea80000300800 */
[----:B------:R-:W2:Y:S04]  /*893b0*/  LDL.LU R14, [R1+0x118] ;  /* 0x00011800010e7983 */ /* 0x000ea80000300800 */
[----:B------:R-:W2:Y:S04]  /*893c0*/  LDL.LU R15, [R1+0x11c] ;  /* 0x00011c00010f7983 */ /* 0x000ea80000300800 */
[----:B------:R-:W3:Y:S04]  /*893d0*/  LDL.LU R24, [R1+0x100] ;  /* 0x0001000001187983 */ /* 0x000ee80000300800 */
[----:B------:R-:W3:Y:S04]  /*893e0*/  LDL.LU R25, [R1+0x104] ;  /* 0x0001040001197983 */ /* 0x000ee80000300800 */
[----:B------:R-:W3:Y:S04]  /*893f0*/  LDL.LU R26, [R1+0x108] ;  /* 0x00010800011a7983 */ /* 0x000ee80000300800 */
[----:B------:R-:W3:Y:S04]  /*89400*/  LDL.LU R27, [R1+0x10c] ;  /* 0x00010c00011b7983 */ /* 0x000ee80000300800 */
[----:B------:R-:W4:Y:S04]  /*89410*/  LDL.LU R4, [R1+0xc0] ;  /* 0x0000c00001047983 */ /* 0x000f280000300800 */
[----:B------:R-:W4:Y:S04]  /*89420*/  LDL.LU R5, [R1+0xc4] ;  /* 0x0000c40001057983 */ /* 0x000f280000300800 */
[----:B------:R-:W4:Y:S04]  /*89430*/  LDL.LU R6, [R1+0xc8] ;  /* 0x0000c80001067983 */ /* 0x000f280000300800 */
[----:B------:R-:W4:Y:S04]  /*89440*/  LDL.LU R7, [R1+0xcc] ;  /* 0x0000cc0001077983 */ /* 0x000f280000300800 */
[----:B------:R-:W2:Y:S04]  /*89450*/  LDL.LU R8, [R1+0xd0] ;  /* 0x0000d00001087983 */ /* 0x000ea80000300800 */
[----:B------:R-:W2:Y:S01]  /*89460*/  LDL.LU R9, [R1+0xd4] ;  /* 0x0000d40001097983 */ /* 0x000ea20000300800 */
[----:B0-----:R-:W-:-:S03]  /*89470*/  IMAD.MOV.U32 R29, RZ, RZ, R21 ;  /* 0x000000ffff1d7224 */ /* 0x001fc600078e0015 */
[----:B------:R-:W2:Y:S04]  /*89480*/  LDL.LU R10, [R1+0xd8] ;  /* 0x0000d800010a7983 */ /* 0x000ea80000300800 */
[----:B------:R-:W2:Y:S04]  /*89490*/  LDL.LU R11, [R1+0xdc] ;  /* 0x0000dc00010b7983 */ /* 0x000ea80000300800 */
[----:B------:R-:W-:Y:S04]  /*894a0*/  STL [R1+0x160], R20 ;  /* 0x0001601401007387 */ /* 0x000fe80000100800 */
[----:B------:R-:W-:Y:S04]  /*894b0*/  STL.64 [R1+0x168], R22 ;  /* 0x0001681601007387 */ /* 0x000fe80000100a00 */
[----:B------:R-:W0:Y:S04]  /*894c0*/  LDS.128 R20, [R16] ;  /* 0x0000000010147984 */ /* 0x000e280000000c00 */
[----:B------:R-:W-:Y:S04]  /*894d0*/  STL [R1+0x26b4], R29 ;  /* 0x0026b41d01007387 */ /* 0x000fe80000100800 */
[----:B0-----:R-:W-:Y:S04]  /*894e0*/  STL.64 [R1+0x170], R20 ;  /* 0x0001701401007387 */ /* 0x001fe80000100a00 */
[----:B------:R-:W-:Y:S04]  /*894f0*/  STL.64 [R1+0x178], R22 ;  /* 0x0001781601007387 */ /* 0x000fe80000100a00 */
[----:B------:R-:W0:Y:S04]  /*89500*/  LDS.128 R20, [R3] ;  /* 0x0000000003147984 */ /* 0x000e280000000c00 */
[----:B0-----:R-:W-:Y:S04]  /*89510*/  STL.64 [R1+0x180], R20 ;  /* 0x0001801401007387 */ /* 0x001fe80000100a00 */
[----:B------:R-:W-:Y:S04]  /*89520*/  STL.64 [R1+0x188], R22 ;  /* 0x0001881601007387 */ /* 0x000fe80000100a00 */
[----:B------:R-:W0:Y:S04]  /*89530*/  LDS.128 R20, [R2] ;  /* 0x0000000002147984 */ /* 0x000e280000000c00 */
[----:B0-----:R-:W-:Y:S04]  /*89540*/  STL.64 [R1+0x190], R20 ;  /* 0x0001901401007387 */ /* 0x001fe80000100a00 */
[----:B------:R0:W-:Y:S04]  /*89550*/  STL.64 [R1+0x198], R22 ;  /* 0x0001981601007387 */ /* 0x0001e80000100a00 */
[----:B0-----:R-:W2:Y:S04]  /*89560*/  LDL.LU.64 R22, [R1+0x2910] ;  /* 0x0029100001167983 */ /* 0x001ea80000300a00 */
[----:B------:R-:W2:Y:S04]  /*89570*/  LDL.LU.64 R20, [R1+0x2908] ;  /* 0x0029080001147983 */ /* 0x000ea80000300a00 */
[----:B------:R-:W-:Y:S06]  /*89580*/  BAR.SYNC.DEFER_BLOCKING 0x0 ;  /* 0x0000000000007b1d */ /* 0x000fec0000010000 */
[----:B--2---:R0:W-:Y:S04]  /*89590*/  STS.128 [R0], R20 ;  /* 0x0000001400007388 */ /* 0x0041e80000000c00 */
[----:B0-----:R-:W2:Y:S04]  /*895a0*/  LDL.LU.64 R22, [R1+0x2900] ;  /* 0x0029000001167983 */ /* 0x001ea80000300a00 */
[----:B------:R-:W2:Y:S04]  /*895b0*/  LDL.LU.64 R20, [R1+0x28f8] ;  /* 0x0028f80001147983 */ /* 0x000ea80000300a00 */
[----:B--2---:R0:W-:Y:S04]  /*895c0*/  STS.128 [R0+0x80], R20 ;  /* 0x0000801400007388 */ /* 0x0041e80000000c00 */
[----:B0-----:R-:W2:Y:S04]  /*895d0*/  LDL.LU.64 R22, [R1+0x28f0] ;  /* 0x0028f00001167983 */ /* 0x001ea80000300a00 */
[----:B------:R-:W2:Y:S04]  /*895e0*/  LDL.LU.64 R20, [R1+0x28e8] ;  /* 0x0028e80001147983 */ /* 0x000ea80000300a00 */
[----:B--2---:R0:W-:Y:S04]  /*895f0*/  STS.128 [R0+0x400], R20 ;  /* 0x0004001400007388 */ /* 0x0041e80000000c00 */
[----:B0-----:R-:W2:Y:S04]  /*89600*/  LDL.LU.64 R22, [R1+0x28e0] ;  /* 0x0028e00001167983 */ /* 0x001ea80000300a00 */
[----:B------:R-:W2:Y:S04]  /*89610*/  LDL.LU.64 R20, [R1+0x28d8] ;  /* 0x0028d80001147983 */ /* 0x000ea80000300a00 */
[----:B--2---:R-:W-:Y:S04]  /*89620*/  STS.128 [R0+0x480], R20 ;  /* 0x0004801400007388 */ /* 0x004fe80000000c00 */
[----:B------:R-:W-:Y:S06]  /*89630*/  BAR.SYNC.DEFER_BLOCKING 0x0 ;  /* 0x0000000000007b1d */ /* 0x000fec0000010000 */
[----:B------:R-:W0:Y:S04]  /*89640*/  LDS.128 R20, [R28] ;  /* 0x000000001c147984 */ /* 0x000e280000000c00 */
[----:B0-----:R-:W-:Y:S04]  /*89650*/  STL.64 [R1+0x120], R20 ;  /* 0x0001201401007387 */ /* 0x001fe80000100a00 */
[----:B------:R-:W-:Y:S04]  /*89660*/  STL.64 [R1+0x128], R22 ;  /* 0x0001281601007387 */ /* 0x000fe80000100a00 */
[----:B------:R-:W0:Y:S04]  /*89670*/  LDS.128 R20, [R16] ;  /* 0x0000000010147984 */ /* 0x000e280000000c00 */
[----:B0-----:R-:W-:Y:S04]  /*89680*/  STL.64 [R1+0x130], R20 ;  /* 0x0001301401007387 */ /* 0x001fe80000100a00 */
[----:B------:R-:W-:Y:S04]  /*89690*/  STL.64 [R1+0x138], R22 ;  /* 0x0001381601007387 */ /* 0x000fe80000100a00 */
[----:B------:R-:W0:Y:S04]  /*896a0*/  LDS.128 R20, [R3] ;  /* 0x0000000003147984 */ /* 0x000e280000000c00 */
[----:B0-----:R-:W-:Y:S04]  /*896b0*/  STL.64 [R1+0x140], R20 ;  /* 0x0001401401007387 */ /* 0x001fe80000100a00 */
[----:B------:R-:W-:Y:S04]  /*896c0*/  STL.64 [R1+0x148], R22 ;  /* 0x0001481601007387 */ /* 0x000fe80000100a00 */
[----:B------:R-:W0:Y:S04]  /*896d0*/  LDS.128 R20, [R2] ;  /* 0x0000000002147984 */ /* 0x000e280000000c00 */
[----:B------:R-:W-:Y:S06]  /*896e0*/  BAR.SYNC.DEFER_BLOCKING 0x0 ;  /* 0x0000000000007b1d */ /* 0x000fec0000010000 */
[----:B------:R-:W-:Y:S04]  /*896f0*/  STS.128 [R0], R12 ;  /* 0x0000000c00007388 */ /* 0x000fe80000000c00 */
[----:B0-----:R-:W-:Y:S04]  /*89700*/  STL.64 [R1+0x150], R20 ;  /* 0x0001501401007387 */ /* 0x001fe80000100a00 */
[----:B------:R0:W-:Y:S04]  /*89710*/  STL.64 [R1+0x158], R22 ;  /* 0x0001581601007387 */ /* 0x0001e80000100a00 */
[----:B0-----:R-:W2:Y:S04]  /*89720*/  LDL.LU.64 R22, [R1+0x28d0] ;  /* 0x0028d00001167983 */ /* 0x001ea80000300a00 */
[----:B------:R-:W2:Y:S04]  /*89730*/  LDL.LU.64 R20, [R1+0x28c8] ;  /* 0x0028c80001147983 */ /* 0x000ea80000300a00 */
[----:B------:R-:W4:Y:S04]  /*89740*/  LDL.LU.64 R14, [R1+0x28c0] ;  /* 0x0028c000010e7983 */ /* 0x000f280000300a00 */
[----:B------:R-:W4:Y:S04]  /*89750*/  LDL.LU.64 R12, [R1+0x28b8] ;  /* 0x0028b800010c7983 */ /* 0x000f280000300a00 */
[----:B---3--:R-:W-:Y:S04]  /*89760*/  STS.128 [R0+0x80], R24 ;  /* 0x0000801800007388 */ /* 0x008fe80000000c00 */
[----:B------:R-:W-:Y:S04]  /*89770*/  STL [R1+0x28b0], R16 ;  /* 0x0028b01001007387 */ /* 0x000fe80000100800 */
[----:B--2---:R-:W-:Y:S04]  /*89780*/  STS.128 [R0+0x400], R20 ;  /* 0x0004001400007388 */ /* 0x004fe80000000c00 */
[----:B----4-:R-:W-:Y:S04]  /*89790*/  STS.128 [R0+0x480], R12 ;  /* 0x0004800c00007388 */ /* 0x010fe80000000c00 */
[----:B------:R-:W-:Y:S06]  /*897a0*/  BAR.SYNC.DEFER_BLOCKING 0x0 ;  /* 0x0000000000007b1d */ /* 0x000fec0000010000 */
[----:B------:R-:W0:Y:S04]  /*897b0*/  LDS.128 R20, [R28] ;  /* 0x000000001c147984 */ /* 0x000e280000000c00 */
[----:B------:R-:W1:Y:S04]  /*897c0*/  LDS.128 R12, [R16] ;  /* 0x00000000100c7984 */ /* 0x000e680000000c00 */
[----:B------:R-:W2:Y:S04]  /*897d0*/  LDS.128 R16, [R3] ;  /* 0x0000000003107984 */ /* 0x000ea80000000c00 */
[----:B0-----:R-:W-:Y:S04]  /*897e0*/  STL.64 [R1+0xe0], R20 ;  /* 0x0000e01401007387 */ /* 0x001fe80000100a00 */
[----:B------:R-:W-:Y:S04]  /*897f0*/  STL.64 [R1+0xe8], R22 ;  /* 0x0000e81601007387 */ /* 0x000fe80000100a00 */
[----:B-1----:R-:W-:Y:S04]  /*89800*/  STL.64 [R1+0xf0], R12 ;  /* 0x0000f00c01007387 */ /* 0x002fe80000100a00 */
[----:B------:R-:W-:Y:S04]  /*89810*/  STL.64 [R1+0xf8], R14 ;  /* 0x0000f80e01007387 */ /* 0x000fe80000100a00 */
[----:B------:R-:W0:Y:S04]  /*89820*/  LDS.128 R12, [R2] ;  /* 0x00000000020c7984 */ /* 0x000e280000000c00 */
[----:B------:R-:W-:Y:S06]  /*89830*/  BAR.SYNC.DEFER_BLOCKING 0x0 ;  /* 0x0000000000007b1d */ /* 0x000fec0000010000 */
[----:B--2---:R-:W-:Y:S04]  /*89840*/  STL.64 [R1+0x100], R16 ;  /* 0x0001001001007387 */ /* 0x004fe80000100a00 */
[----:B------:R-:W-:Y:S04]  /*89850*/  STL.64 [R1+0x108], R18 ;  /* 0x0001081201007387 */ /* 0x000fe80000100a00 */
[----:B------:R1:W-:Y:S04]  /*89860*/  STS.128 [R0], R8 ;  /* 0x0000000800007388 */ /* 0x0003e80000000c00 */
[----:B------:R2:W-:Y:S04]  /*89870*/  STS.128 [R0+0x80], R4 ;  /* 0x0000800400007388 */ /* 0x0005e80000000c00 */
[----:B0-----:R-:W-:Y:S04]  /*89880*/  STL.64 [R1+0x110], R12 ;  /* 0x0001100c01007387 */ /* 0x001fe80000100a00 */
[----:B------:R-:W-:Y:S04]  /*89890*/  STL.64 [R1+0x118], R14 ;  /* 0x0001180e01007387 */ /* 0x000fe80000100a00 */
[----:B-1----:R-:W3:Y:S04]  /*898a0*/  LDL.LU R8, [R1+0x30] ;  /* 0x0000300001087983 */ /* 0x002ee80000300800 */
[----:B------:R-:W3:Y:S04]  /*898b0*/  LDL.LU R9, [R1+0x34] ;  /* 0x0000340001097983 */ /* 0x000ee80000300800 */
[----:B------:R-:W4:Y:S04]  /*898c0*/  LDL.LU R10, [R1+0x38] ;  /* 0x00003800010a7983 */ /* 0x000f280000300800 */
[----:B------:R-:W4:Y:S04]  /*898d0*/  LDL.LU R11, [R1+0x3c] ;  /* 0x00003c00010b7983 */ /* 0x000f280000300800 */
[----:B----4-:R-:W-:Y:S04]  /*898e0*/  STL.64 [R1+0x2858], R10 ;  /* 0x0028580a01007387 */ /* 0x010fe80000100a00 */
[----:B---3--:R-:W-:Y:S04]  /*898f0*/  STL.64 [R1+0x2850], R8 ;  /* 0x0028500801007387 */ /* 0x008fe80000100a00 */
[----:B--2---:R-:W2:Y:S04]  /*89900*/  LDL.LU R4, [R1+0x40] ;  /* 0x0000400001047983 */ /* 0x004ea80000300800 */
        /* <DEDUP_REMOVED lines=15> */
[----:B------:R-:W4:Y:S04]  /*89a00*/  LDL.LU R16, [R1+0xb0] ;  /* 0x0000b00001107983 */ /* 0x000f280000300800 */
[----:B------:R-:W4:Y:S04]  /*89a10*/  LDL.LU R17, [R1+0xb4] ;  /* 0x0000b40001117983 */ /* 0x000f280000300800 */
[----:B------:R-:W4:Y:S04]  /*89a20*/  LDL.LU R18, [R1+0xb8] ;  /* 0x0000b80001127983 */ /* 0x000f280000300800 */
[----:B------:R-:W4:Y:S04]  /*89a30*/  LDL.LU R19, [R1+0xbc] ;  /* 0x0000bc0001137983 */ /* 0x000f280000300800 */
        /* <DEDUP_REMOVED lines=12> */
[----:B----4-:R-:W-:Y:S04]  /*89b00*/  STS.128 [R0+0x400], R16 ;  /* 0x0004001000007388 */ /* 0x010fe80000000c00 */
[----:B---3--:R-:W-:Y:S04]  /*89b10*/  STL.64 [R1+0x28a8], R6 ;  /* 0x0028a80601007387 */ /* 0x008fe80000100a00 */
[----:B--2---:R0:W-:Y:S04]  /*89b20*/  STL.64 [R1+0x28a0], R4 ;  /* 0x0028a00401007387 */ /* 0x0041e80000100a00 */
[----:B0-----:R-:W2:Y:S04]  /*89b30*/  LDL.LU R4, [R1+0xa0] ;  /* 0x0000a00001047983 */ /* 0x001ea80000300800 */
        /* <DEDUP_REMOVED lines=11> */
[----:B------:R-:W3:Y:S04]  /*89bf0*/  LDL.LU R20, [R1+0x10] ;  /* 0x0000100001147983 */ /* 0x000ee80000300800 */
[----:B------:R-:W3:Y:S04]  /*89c00*/  LDL.LU R21, [R1+0x14] ;  /* 0x0000140001157983 */ /* 0x000ee80000300800 */
[----:B------:R-:W3:Y:S04]  /*89c10*/  LDL.LU R22, [R1+0x18] ;  /* 0x0000180001167983 */ /* 0x000ee80000300800 */
[----:B------:R-:W3:Y:S04]  /*89c20*/  LDL.LU R23, [R1+0x1c] ;  /* 0x00001c0001177983 */ /* 0x000ee80000300800 */
[----:B------:R-:W3:Y:S04]  /*89c30*/  LDL.LU R24, [R1] ;  /* 0x0000000001187983 */ /* 0x000ee80000300800 */
[----:B------:R-:W3:Y:S04]  /*89c40*/  LDL.LU R25, [R1+0x4] ;  /* 0x0000040001197983 */ /* 0x000ee80000300800 */
[----:B------:R-:W3:Y:S04]  /*89c50*/  LDL.LU R26, [R1+0x8] ;  /* 0x00000800011a7983 */ /* 0x000ee80000300800 */
[----:B------:R-:W3:Y:S04]  /*89c60*/  LDL.LU R27, [R1+0xc] ;  /* 0x00000c00011b7983 */ /* 0x000ee80000300800 */
[----:B------:R-:W3:Y:S04]  /*89c70*/  LDL.LU R16, [R1+0x28b0] ;  /* 0x0028b00001107983 */ /* 0x000ee80000300800 */
[----:B--2---:R-:W-:Y:S04]  /*89c80*/  STS.128 [R0+0x480], R4 ;  /* 0x0004800400007388 */ /* 0x004fe80000000c00 */
[----:B------:R-:W-:Y:S06]  /*89c90*/  BAR.SYNC.DEFER_BLOCKING 0x0 ;  /* 0x0000000000007b1d */ /* 0x000fec0000010000 */
[----:B------:R-:W0:Y:S04]  /*89ca0*/  LDS.128 R4, [R28] ;  /* 0x000000001c047984 */ /* 0x000e280000000c00 */
[----:B0-----:R-:W-:Y:S04]  /*89cb0*/  STL.64 [R1+0xa0], R4 ;  /* 0x0000a00401007387 */ /* 0x001fe80000100a00 */
[----:B------:R-:W-:Y:S04]  /*89cc0*/  STL.64 [R1+0xa8], R6 ;  /* 0x0000a80601007387 */ /* 0x000fe80000100a00 */
[----:B---3--:R-:W0:Y:S04]  /*89cd0*/  LDS.128 R4, [R16] ;  /* 0x0000000010047984 */ /* 0x008e280000000c00 */
[----:B0-----:R-:W-:Y:S04]  /*89ce0*/  STL.64 [R1+0xb0], R4 ;  /* 0x0000b00401007387 */ /* 0x001fe80000100a00 */
[----:B------:R-:W-:Y:S04]  /*89cf0*/  STL.64 [R1+0xb8], R6 ;  /* 0x0000b80601007387 */ /* 0x000fe80000100a00 */
[----:B------:R-:W0:Y:S04]  /*89d00*/  LDS.128 R4, [R3] ;  /* 0x0000000003047984 */ /* 0x000e280000000c00 */
[----:B0-----:R-:W-:Y:S04]  /*89d10*/  STL.64 [R1+0xc0], R4 ;  /* 0x0000c00401007387 */ /* 0x001fe80000100a00 */
[----:B------:R-:W-:Y:S04]  /*89d20*/  STL.64 [R1+0xc8], R6 ;  /* 0x0000c80601007387 */ /* 0x000fe80000100a00 */
[----:B------:R-:W0:Y:S04]  /*89d30*/  LDS.128 R4, [R2] ;  /* 0x0000000002047984 */ /* 0x000e280000000c00 */
[----:B0-----:R-:W-:Y:S01]  /*89d40*/  STL [R1+0xd4], R5 ;  /* 0x0000d40501007387 */ /* 0x001fe20000100800 */
[----:B------:R-:W-:-:S03]  /*89d50*/  IMAD.MOV.U32 R29, RZ, RZ, R4 ;  /* 0x000000ffff1d7224 */ /* 0x000fc600078e0004 */
        /* <DEDUP_REMOVED lines=31> */
[----:B------:R-:W3:Y:S04]  /*89f50*/  LDL.LU.64 R10, [R1+0x2858] ;  /* 0x00285800010a7983 */ /* 0x000ee80000300a00 */
[----:B------:R-:W3:Y:S04]  /*89f60*/  LDL.LU.64 R8, [R1+0x2850] ;  /* 0x0028500001087983 */ /* 0x000ee80000300a00 */
[----:B----4-:R-:W-:Y:S04]  /*89f70*/  STS.128 [R0+0x480], R12 ;  /* 0x0004800c00007388 */ /* 0x010fe80000000c00 */
[----:B--2---:R0:W-:Y:S04]  /*89f80*/  STS.128 [R0+0x80], R4 ;  /* 0x0000800400007388 */ /* 0x0041e80000000c00 */
[----:B---3--:R1:W-:Y:S04]  /*89f90*/  STS.128 [R0+0x400], R8 ;  /* 0x0004000800007388 */ /* 0x0083e80000000c00 */
[----:B------:R-:W-:Y:S06]  /*89fa0*/  BAR.SYNC.DEFER_BLOCKING 0x0 ;  /* 0x0000000000007b1d */ /* 0x000fec0000010000 */
[----:B0-----:R-:W2:Y:S04]  /*89fb0*/  LDL.LU.64 R6, [R1+0x2848] ;  /* 0x0028480001067983 */ /* 0x001ea80000300a00 */
[----:B------:R-:W2:Y:S04]  /*89fc0*/  LDL.LU.64 R4, [R1+0x2840] ;  /* 0x0028400001047983 */ /* 0x000ea80000300a00 */
[----:B-1----:R-:W3:Y:S04]  /*89fd0*/  LDL.LU.64 R10, [R1+0x2838] ;  /* 0x00283800010a7983 */ /* 0x002ee80000300a00 */
[----:B------:R-:W3:Y:S04]  /*89fe0*/  LDL.LU.64 R8, [R1+0x2830] ;  /* 0x0028300001087983 */ /* 0x000ee80000300a00 */
[----:B------:R-:W0:Y:S04]  /*89ff0*/  LDS.128 R12, [R28] ;  /* 0x000000001c0c7984 */ /* 0x000e280000000c00 */
[----:B------:R-:W1:Y:S04]  /*8a000*/  LDS.128 R16, [R16] ;  /* 0x0000000010107984 */ /* 0x000e680000000c00 */
[----:B0-----:R-:W-:Y:S04]  /*8a010*/  STL.64 [R1+0x20], R12 ;  /* 0x0000200c01007387 */ /* 0x001fe80000100a00 */
[----:B------:R0:W-:Y:S04]  /*8a020*/  STL.64 [R1+0x28], R14 ;  /* 0x0000280e01007387 */ /* 0x0001e80000100a00 */
[----:B0-----:R-:W4:Y:S04]  /*8a030*/  LDL.LU.64 R14, [R1+0x2828] ;  /* 0x00282800010e7983 */ /* 0x001f280000300a00 */
[----:B------:R-:W4:Y:S04]  /*8a040*/  LDL.LU.64 R12, [R1+0x2820] ;  /* 0x00282000010c7983 */ /* 0x000f280000300a00 */
[----:B-1----:R-:W-:Y:S04]  /*8a050*/  STL.64 [R1+0x40], R16 ;  /* 0x0000401001007387 */ /* 0x002fe80000100a00 */
[----:B------:R-:W-:Y:S04]  /*8a060*/  STL.64 [R1+0x48], R18 ;  /* 0x0000481201007387 */ /* 0x000fe80000100a00 */
[----:B------:R-:W0:Y:S04]  /*8a070*/  LDS.128 R16, [R3] ;  /* 0x0000000003107984 */ /* 0x000e280000000c00 */
[----:B0-----:R-:W-:Y:S04]  /*8a080*/  STL.64 [R1+0x80], R16 ;  /* 0x0000801001007387 */ /* 0x001fe80000100a00 */
[----:B------:R-:W-:Y:S04]  /*8a090*/  STL.64 [R1+0x88], R18 ;  /* 0x0000881201007387 */ /* 0x000fe80000100a00 */
[----:B------:R-:W0:Y:S04]  /*8a0a0*/  LDS.128 R16, [R2] ;  /* 0x0000000002107984 */ /* 0x000e280000000c00 */
[----:B------:R-:W-:Y:S06]  /*8a0b0*/  BAR.SYNC.DEFER_BLOCKING 0x0 ;  /* 0x0000000000007b1d */ /* 0x000fec0000010000 */
[----:B------:R-:W-:Y:S04]  /*8a0c0*/  STS.128 [R0], R20 ;  /* 0x0000001400007388 */ /* 0x000fe80000000c00 */
[----:B------:R-:W-:Y:S04]  /*8a0d0*/  STS.128 [R0+0x80], R24 ;  /* 0x0000801800007388 */ /* 0x000fe80000000c00 */
[----:B0-----:R-:W-:Y:S04]  /*8a0e0*/  STL.64 [R1+0x3b0], R16 ;  /* 0x0003b01001007387 */ /* 0x001fe80000100a00 */
[----:B------:R0:W-:Y:S04]  /*8a0f0*/  STL.64 [R1+0x3b8], R18 ;  /* 0x0003b81201007387 */ /* 0x0001e80000100a00 */
[----:B0-----:R-:W4:Y:S04]  /*8a100*/  LDL.LU.64 R18, [R1+0x2818] ;  /* 0x0028180001127983 */ /* 0x001f280000300a00 */
[----:B------:R-:W4:Y:S04]  /*8a110*/  LDL.LU.64 R16, [R1+0x2810] ;  /* 0x0028100001107983 */ /* 0x000f280000300a00 */
[----:B------:R-:W4:Y:S04]  /*8a120*/  LDL.LU.64 R22, [R1+0x2808] ;  /* 0x0028080001167983 */ /* 0x000f280000300a00 */
[----:B------:R-:W4:Y:S04]  /*8a130*/  LDL.LU.64 R20, [R1+0x2800] ;  /* 0x0028000001147983 */ /* 0x000f280000300a00 */
[----:B------:R-:W4:Y:S04]  /*8a140*/  LDL.LU.64 R26, [R1+0x27f8] ;  /* 0x0027f800011a7983 */ /* 0x000f280000300a00 */
[----:B------:R-:W4:Y:S04]  /*8a150*/  LDL.LU.64 R24, [R1+0x27f0] ;  /* 0x0027f00001187983 */ /* 0x000f280000300a00 */
[----:B--2---:R0:W-:Y:S04]  /*8a160*/  STS.128 [R0+0x400], R4 ;  /* 0x0004000400007388 */ /* 0x0041e80000000c00 */
[----:B---3--:R-:W-:Y:S04]  /*8a170*/  STS.128 [R0+0x480], R8 ;  /* 0x0004800800007388 */ /* 0x008fe80000000c00 */
[----:B------:R-:W-:Y:S01]  /*8a180*/  BAR.SYNC.DEFER_BLOCKING 0x0 ;  /* 0x0000000000007b1d */ /* 0x000fe20000010000 */
[----:B0-----:R-:W-:-:S05]  /*8a190*/  LOP3.LUT R7, R28, 0x20, RZ, 0x3c, !PT ;  /* 0x000000201c077812 */ /* 0x001fca00078e3cff */
[----:B------:R-:W0:Y:S04]  /*8a1a0*/  LDS.128 R8, [R28] ;  /* 0x000000001c087984 */ /* 0x000e280000000c00 */
[----:B------:R-:W1:Y:S04]  /*8a1b0*/  LDS.128 R4, [R7] ;  /* 0x0000000007047984 */ /* 0x000e680000000c00 */
[----:B0-----:R-:W-:Y:S04]  /*8a1c0*/  STL.64 [R1+0x10], R8 ;  /* 0x0000100801007387 */ /* 0x001fe80000100a00 */
[----:B------:R-:W-:Y:S04]  /*8a1d0*/  STL.64 [R1+0x18], R10 ;  /* 0x0000180a01007387 */ /* 0x000fe80000100a00 */
[----:B------:R-:W0:Y:S04]  /*8a1e0*/  LDS.128 R8, [R3] ;  /* 0x0000000003087984 */ /* 0x000e280000000c00 */
[----:B-1----:R-:W-:Y:S04]  /*8a1f0*/  STL.64 [R1+0x30], R4 ;  /* 0x0000300401007387 */ /* 0x002fe80000100a00 */
[----:B------:R-:W-:Y:S04]  /*8a200*/  STL.64 [R1+0x38], R6 ;  /* 0x0000380601007387 */ /* 0x000fe80000100a00 */
[----:B------:R-:W1:Y:S04]  /*8a210*/  LDS.128 R4, [R2] ;  /* 0x0000000002047984 */ /* 0x000e680000000c00 */
[----:B------:R-:W-:Y:S06]  /*8a220*/  BAR.SYNC.DEFER_BLOCKING 0x0 ;  /* 0x0000000000007b1d */ /* 0x000fec0000010000 */
[----:B0-----:R0:W-:Y:S04]  /*8a230*/  STL.64 [R1+0x50], R8 ;  /* 0x0000500801007387 */ /* 0x0011e80000100a00 */
[----:B------:R2:W-:Y:S04]  /*8a240*/  STL.64 [R1+0x58], R10 ;  /* 0x0000580a01007387 */ /* 0x0005e80000100a00 */
[----:B0-----:R-:W3:Y:S04]  /*8a250*/  LDL.LU R8, [R1+0x210] ;  /* 0x0002100001087983 */ /* 0x001ee80000300800 */
[----:B-1----:R-:W-:Y:S04]  /*8a260*/  STL.64 [R1+0x3c0], R4 ;  /* 0x0003c00401007387 */ /* 0x002fe80000100a00 */
[----:B------:R-:W-:Y:S04]  /*8a270*/  STL.64 [R1+0x3c8], R6 ;  /* 0x0003c80601007387 */ /* 0x000fe80000100a00 */
[----:B------:R-:W3:Y:S04]  /*8a280*/  LDL.LU R9, [R1+0x214] ;  /* 0x0002140001097983 */ /* 0x000ee80000300800 */
[----:B--2---:R-:W2:Y:S04]  /*8a290*/  LDL.LU R10, [R1+0x218] ;  /* 0x00021800010a7983 */ /* 0x004ea80000300800 */
[----:B------:R-:W2:Y:S04]  /*8a2a0*/  LDL.LU R11, [R1+0x21c] ;  /* 0x00021c00010b7983 */ /* 0x000ea80000300800 */
[----:B----4-:R-:W-:Y:S04]  /*8a2b0*/  STS.128 [R0], R12 ;  /* 0x0000000c00007388 */ /* 0x010fe80000000c00 */
[----:B------:R0:W-:Y:S04]  /*8a2c0*/  STS.128 [R0+0x80], R16 ;  /* 0x0000801000007388 */ /* 0x0001e80000000c00 */
[----:B--2---:R-:W-:Y:S04]  /*8a2d0*/  STL.64 [R1+0x27c8], R10 ;  /* 0x0027c80a01007387 */ /* 0x004fe80000100a00 */
[----:B---3--:R-:W-:Y:S04]  /*8a2e0*/  STL.64 [R1+0x27c0], R8 ;  /* 0x0027c00801007387 */ /* 0x008fe80000100a00 */
[----:B------:R1:W-:Y:S04]  /*8a2f0*/  STL.64 [R1+0x26b8], R18 ;  /* 0x0026b81201007387 */ /* 0x0003e80000100a00 */
[----:B0-----:R-:W2:Y:S04]  /*8a300*/  LDL.LU R16, [R1+0x220] ;  /* 0x0002200001107983 */ /* 0x001ea80000300800 */
[----:B------:R-:W2:Y:S04]  /*8a310*/  LDL.LU R17, [R1+0x224] ;  /* 0x0002240001117983 */ /* 0x000ea80000300800 */
[----:B-1----:R-:W3:Y:S04]  /*8a320*/  LDL.LU R18, [R1+0x228] ;  /* 0x0002280001127983 */ /* 0x002ee80000300800 */
[----:B------:R-:W3:Y:S04]  /*8a330*/  LDL.LU R19, [R1+0x22c] ;  /* 0x00022c0001137983 */ /* 0x000ee80000300800 */
[----:B------:R0:W-:Y:S04]  /*8a340*/  STS.128 [R0+0x400], R20 ;  /* 0x0004001400007388 */ /* 0x0001e80000000c00 */
[----:B---3--:R-:W-:Y:S04]  /*8a350*/  STL.64 [R1+0x27d8], R18 ;  /* 0x0027d81201007387 */ /* 0x008fe80000100a00 */
[----:B--2---:R1:W-:Y:S04]  /*8a360*/  STL.64 [R1+0x27d0], R16 ;  /* 0x0027d01001007387 */ /* 0x0043e80000100a00 */
[----:B0-----:R-:W2:Y:S04]  /*8a370*/  LDL.LU R20, [R1+0x230] ;  /* 0x0002300001147983 */ /* 0x001ea80000300800 */
[----:B------:R-:W2:Y:S04]  /*8a380*/  LDL.LU R21, [R1+0x234] ;  /* 0x0002340001157983 */ /* 0x000ea80000300800 */
[----:B------:R-:W3:Y:S04]  /*8a390*/  LDL.LU R22, [R1+0x238] ;  /* 0x0002380001167983 */ /* 0x000ee80000300800 */
[----:B------:R-:W3:Y:S04]  /*8a3a0*/  LDL.LU R23, [R1+0x23c] ;  /* 0x00023c0001177983 */ /* 0x000ee80000300800 */
[----:B------:R-:W-:Y:S04]  /*8a3b0*/  STS.128 [R0+0x480], R24 ;  /* 0x0004801800007388 */ /* 0x000fe80000000c00 */
[----:B------:R-:W-:Y:S06]  /*8a3c0*/  BAR.SYNC.DEFER_BLOCKING 0x0 ;  /* 0x0000000000007b1d */ /* 0x000fec0000010000 */
[----:B------:R-:W0:Y:S04]  /*8a3d0*/  LDS.128 R12, [R28] ;  /* 0x000000001c0c7984 */ /* 0x000e280000000c00 */
[----:B------:R-:W4:Y:S04]  /*8a3e0*/  LDS.128 R4, [R3] ;  /* 0x0000000003047984 */ /* 0x000f280000000c00 */
[----:B---3--:R-:W-:Y:S04]  /*8a3f0*/  STL.64 [R1+0x27e8], R22 ;  /* 0x0027e81601007387 */ /* 0x008fe80000100a00 */
[----:B--2---:R-:W-:Y:S04]  /*8a400*/  STL.64 [R1+0x27e0], R20 ;  /* 0x0027e01401007387 */ /* 0x004fe80000100a00 */
[----:B-1----:R-:W2:Y:S04]  /*8a410*/  LDL.LU R16, [R1+0x270] ;  /* 0x0002700001107983 */ /* 0x002ea80000300800 */
[----:B------:R-:W2:Y:S04]  /*8a420*/  LDL.LU R17, [R1+0x274] ;  /* 0x0002740001117983 */ /* 0x000ea80000300800 */
[----:B------:R-:W2:Y:S04]  /*8a430*/  LDL.LU R18, [R1+0x278] ;  /* 0x0002780001127983 */ /* 0x000ea80000300800 */
[----:B------:R-:W2:Y:S04]  /*8a440*/  LDL.LU R19, [R1+0x27c] ;  /* 0x00027c0001137983 */ /* 0x000ea80000300800 */
[----:B------:R-:W3:Y:S04]  /*8a450*/  LDL.LU R8, [R1+0x260] ;  /* 0x0002600001087983 */ /* 0x000ee80000300800 */
[----:B------:R-:W3:Y:S04]  /*8a460*/  LDL.LU R9, [R1+0x264] ;  /* 0x0002640001097983 */ /* 0x000ee80000300800 */
[----:B------:R-:W3:Y:S04]  /*8a470*/  LDL.LU R10, [R1+0x268] ;  /* 0x00026800010a7983 */ /* 0x000ee80000300800 */
[----:B------:R-:W3:Y:S04]  /*8a480*/  LDL.LU R11, [R1+0x26c] ;  /* 0x00026c00010b7983 */ /* 0x000ee80000300800 */
[----:B------:R1:W-:Y:S04]  /*8a490*/  STL [R1+0x26c0], R24 ;  /* 0x0026c01801007387 */ /* 0x0003e80000100800 */
[----:B-1----:R-:W3:Y:S04]  /*8a4a0*/  LDL.LU R24, [R1+0x240] ;  /* 0x0002400001187983 */ /* 0x002ee80000300800 */
[----:B------:R-:W3:Y:S04]  /*8a4b0*/  LDL.LU R25, [R1+0x244] ;  /* 0x0002440001197983 */ /* 0x000ee80000300800 */
[----:B------:R-:W3:Y:S04]  /*8a4c0*/  LDL.LU R26, [R1+0x248] ;  /* 0x00024800011a7983 */ /* 0x000ee80000300800 */
[----:B------:R-:W3:Y:S04]  /*8a4d0*/  LDL.LU R27, [R1+0x24c] ;  /* 0x00024c00011b7983 */ /* 0x000ee80000300800 */
[----:B0-----:R0:W-:Y:S04]  /*8a4e0*/  STL [R1+0x268c], R12 ;  /* 0x00268c0c01007387 */ /* 0x0011e80000100800 */
[----:B------:R-:W-:Y:S04]  /*8a4f0*/  STL [R1+0x2680], R13 ;  /* 0x0026800d01007387 */ /* 0x000fe80000100800 */
[----:B------:R-:W-:Y:S01]  /*8a500*/  STL [R1+0x2674], R14 ;  /* 0x0026740e01007387 */ /* 0x000fe20000100800 */
[----:B0-----:R-:W-:-:S03]  /*8a510*/  LOP3.LUT R12, R28, 0x20, RZ, 0x3c, !PT ;  /* 0x000000201c0c7812 */ /* 0x001fc600078e3cff */
[----:B------:R-:W-:Y:S04]  /*8a520*/  STL [R1+0x2664], R15 ;  /* 0x0026640f01007387 */ /* 0x000fe80000100800 */
[----:B------:R-:W0:Y:S04]  /*8a530*/  LDS.128 R20, [R12] ;  /* 0x000000000c147984 */ /* 0x000e280000000c00 */
[----:B----4-:R-:W-:Y:S04]  /*8a540*/  STL [R1+0x2688], R4 ;  /* 0x0026880401007387 */ /* 0x010fe80000100800 */
[----:B0-----:R-:W-:Y:S04]  /*8a550*/  STL.64 [R1], R20 ;  /* 0x0000001401007387 */ /* 0x001fe80000100a00 */
[----:B------:R-:W-:Y:S04]  /*8a560*/  STL.64 [R1+0x8], R22 ;  /* 0x0000081601007387 */ /* 0x000fe80000100a00 */
[----:B------:R-:W0:Y:S04]  /*8a570*/  LDS.128 R20, [R2] ;  /* 0x0000000002147984 */ /* 0x000e280000000c00 */
[----:B------:R-:W-:Y:S04]  /*8a580*/  STL [R1+0x2678], R5 ;  /* 0x0026780501007387 */ /* 0x000fe80000100800 */
[----:B------:R-:W-:Y:S04]  /*8a590*/  STL [R1+0x266c], R6 ;  /* 0x00266c0601007387 */ /* 0x000fe80000100800 */
[----:B------:R0:W-:Y:S04]  /*8a5a0*/  STL [R1+0x2668], R7 ;  /* 0x0026680701007387 */ /* 0x0001e80000100800 */
[----:B------:R-:W-:Y:S01]  /*8a5b0*/  BAR.SYNC.DEFER_BLOCKING 0x0 ;  /* 0x0000000000007b1d */ /* 0x000fe20000010000 */
[----:B0-----:R-:W-:-:S05]  /*8a5c0*/  IMAD.MOV.U32 R7, RZ, RZ, R20 ;  /* 0x000000ffff077224 */ /* 0x001fca00078e0014 */
[----:B------:R-:W-:Y:S01]  /*8a5d0*/  STL [R1+0x3a4], R21 ;  /* 0x0003a41501007387 */ /* 0x000fe20000100800 */
[----:B------:R-:W-:-:S03]  /*8a5e0*/  IMAD.MOV.U32 R15, RZ, RZ, R22 ;  /* 0x000000ffff0f7224 */ /* 0x000fc600078e0016 */
[----:B------:R0:W-:Y:S04]  /*8a5f0*/  STL [R1+0x3ac], R23 ;  /* 0x0003ac1701007387 */ /* 0x0001e80000100800 */
[----:B0-----:R-:W4:Y:S04]  /*8a600*/  LDL.LU.64 R22, [R1+0x27e8] ;  /* 0x0027e80001167983 */ /* 0x001f280000300a00 */
[----:B------:R-:W4:Y:S04]  /*8a610*/  LDL.LU.64 R20, [R1+0x27e0] ;  /* 0x0027e00001147983 */ /* 0x000f280000300a00 */
[----:B------:R0:W-:Y:S04]  /*8a620*/  STL [R1+0x2684], R7 ;  /* 0x0026840701007387 */ /* 0x0001e80000100800 */
[----:B------:R-:W4:Y:S04]  /*8a630*/  LDL.LU R4, [R1+0x250] ;  /* 0x0002500001047983 */ /* 0x000f280000300800 */
[----:B------:R-:W4:Y:S04]  /*8a640*/  LDL.LU R5, [R1+0x254] ;  /* 0x0002540001057983 */ /* 0x000f280000300800 */
[----:B------:R-:W4:Y:S04]  /*8a650*/  LDL.LU R6, [R1+0x258] ;  /* 0x0002580001067983 */ /* 0x000f280000300800 */
[----:B0-----:R-:W4:Y:S04]  /*8a660*/  LDL.LU R7, [R1+0x25c] ;  /* 0x00025c0001077983 */ /* 0x001f280000300800 */
[----:B------:R-:W-:Y:S04]  /*8a670*/  STL [R1+0x2670], R15 ;  /* 0x0026700f01007387 */ /* 0x000fe80000100800 */
[----:B--2---:R0:W-:Y:S04]  /*8a680*/  STS.128 [R0], R16 ;  /* 0x0000001000007388 */ /* 0x0041e80000000c00 */
[----:B0-----:R-:W2:Y:S04]  /*8a690*/  LDL.LU.64 R18, [R1+0x27d8] ;  /* 0x0027d80001127983 */ /* 0x001ea80000300a00 */
[----:B------:R-:W2:Y:S04]  /*8a6a0*/  LDL.LU.64 R16, [R1+0x27d0] ;  /* 0x0027d00001107983 */ /* 0x000ea80000300a00 */
[----:B---3--:R0:W-:Y:S04]  /*8a6b0*/  STS.128 [R0+0x80], R8 ;  /* 0x0000800800007388 */ /* 0x0081e80000000c00 */
[----:B0-----:R-:W3:Y:S04]  /*8a6c0*/  LDL.LU.64 R10, [R1+0x27c8] ;  /* 0x0027c800010a7983 */ /* 0x001ee80000300a00 */
[----:B------:R-:W-:Y:S04]  /*8a6d0*/  STS.128 [R0+0x480], R24 ;  /* 0x0004801800007388 */ /* 0x000fe80000000c00 */
[----:B------:R-:W3:Y:S04]  /*8a6e0*/  LDL.LU.64 R8, [R1+0x27c0] ;  /* 0x0027c00001087983 */ /* 0x000ee80000300a00 */
[----:B----4-:R-:W-:Y:S04]  /*8a6f0*/  STS.128 [R0+0x400], R4 ;  /* 0x0004000400007388 */ /* 0x010fe80000000c00 */
[----:B------:R-:W-:Y:S06]  /*8a700*/  BAR.SYNC.DEFER_BLOCKING 0x0 ;  /* 0x0000000000007b1d */ /* 0x000fec0000010000 */
        /* <DEDUP_REMOVED lines=9> */
[----:B0-----:R-:W-:Y:S04]  /*8a7a0*/  STL.64 [R1+0x260], R24 ;  /* 0x0002601801007387 */ /* 0x001fe80000100a00 */
[----:B------:R-:W-:Y:S04]  /*8a7b0*/  STL.64 [R1+0x268], R26 ;  /* 0x0002681a01007387 */ /* 0x000fe80000100a00 */
[----:B------:R-:W-:Y:S04]  /*8a7c0*/  STS.128 [R0], R20 ;  /* 0x0000001400007388 */ /* 0x000fe80000000c00 */
[----:B-1----:R-:W-:Y:S04]  /*8a7d0*/  STL.64 [R1+0x3f0], R4 ;  /* 0x0003f00401007387 */ /* 0x002fe80000100a00 */
[----:B------:R-:W-:Y:S04]  /*8a7e0*/  STL.64 [R1+0x3f8], R6 ;  /* 0x0003f80601007387 */ /* 0x000fe80000100a00 */
[----:B--2---:R0:W-:Y:S04]  /*8a7f0*/  STS.128 [R0+0x80], R16 ;  /* 0x0000801000007388 */ /* 0x0041e80000000c00 */
[----:B0-----:R-:W2:Y:S04]  /*8a800*/  LDL.LU R16, [R1+0x2c0] ;  /* 0x0002c00001107983 */ /* 0x001ea80000300800 */
[----:B------:R-:W2:Y:S04]  /*8a810*/  LDL.LU R17, [R1+0x2c4] ;  /* 0x0002c40001117983 */ /* 0x000ea80000300800 */
[----:B------:R-:W4:Y:S04]  /*8a820*/  LDL.LU R18, [R1+0x2c8] ;  /* 0x0002c80001127983 */ /* 0x000f280000300800 */
[----:B------:R-:W4:Y:S04]  /*8a830*/  LDL.LU R19, [R1+0x2cc] ;  /* 0x0002cc0001137983 */ /* 0x000f280000300800 */
[----:B---3--:R-:W-:Y:S04]  /*8a840*/  STS.128 [R0+0x400], R8 ;  /* 0x0004000800007388 */ /* 0x008fe80000000c00 */
[----:B----4-:R-:W-:Y:S04]  /*8a850*/  STL.64 [R1+0x2748], R18 ;  /* 0x0027481201007387 */ /* 0x010fe80000100a00 */
[----:B--2---:R0:W-:Y:S04]  /*8a860*/  STL.64 [R1+0x2740], R16 ;  /* 0x0027401001007387 */ /* 0x0041e80000100a00 */
[----:B------:R-:W2:Y:S04]  /*8a870*/  LDL.LU R4, [R1+0x290] ;  /* 0x0002900001047983 */ /* 0x000ea80000300800 */
[----:B------:R-:W2:Y:S04]  /*8a880*/  LDL.LU R5, [R1+0x294] ;  /* 0x0002940001057983 */ /* 0x000ea80000300800 */
[----:B------:R-:W3:Y:S04]  /*8a890*/  LDL.LU R6, [R1+0x298] ;  /* 0x0002980001067983 */ /* 0x000ee80000300800 */
[----:B------:R-:W3:Y:S04]  /*8a8a0*/  LDL.LU R7, [R1+0x29c] ;  /* 0x00029c0001077983 */ /* 0x000ee80000300800 */
[----:B---3--:R-:W-:Y:S04]  /*8a8b0*/  STL.64 [R1+0x2758], R6 ;  /* 0x0027580601007387 */ /* 0x008fe80000100a00 */
[----:B--2---:R-:W-:Y:S04]  /*8a8c0*/  STL.64 [R1+0x2750], R4 ;  /* 0x0027500401007387 */ /* 0x004fe80000100a00 */
        /* <DEDUP_REMOVED lines=95> */
[----:B0-----:R-:W-:Y:S04]  /*8aec0*/  STL.64 [R1+0x270], R16 ;  /* 0x0002701001007387 */ /* 0x001fe80000100a00 */
[----:B------:R0:W-:Y:S04]  /*8aed0*/  STL.64 [R1+0x278], R18 ;  /* 0x0002781201007387 */ /* 0x0001e80000100a00 */
[----:B0-----:R-:W2:Y:S04]  /*8aee0*/  LDL.LU.64 R18, [R1+0x2778] ;  /* 0x0027780001127983 */ /* 0x001ea80000300a00 */
[----:B------:R-:W2:Y:S04]  /*8aef0*/  LDL.LU.64 R16, [R1+0x2770] ;  /* 0x0027700001107983 */ /* 0x000ea80000300a00 */
[----:B---3--:R-:W-:Y:S04]  /*8af00*/  STS.128 [R0+0x80], R4 ;  /* 0x0000800400007388 */ /* 0x008fe80000000c00 */
[----:B--2---:R0:W-:Y:S04]  /*8af10*/  STS.128 [R0], R16 ;  /* 0x0000001000007388 */ /* 0x0041e80000000c00 */
[----:B0-----:R-:W2:Y:S04]  /*8af20*/  LDL.LU.64 R18, [R1+0x2768] ;  /* 0x0027680001127983 */ /* 0x001ea80000300a00 */
[----:B------:R-:W2:Y:S04]  /*8af30*/  LDL.LU.64 R16, [R1+0x2760] ;  /* 0x0027600001107983 */ /* 0x000ea80000300a00 */
[----:B------:R-:W3:Y:S04]  /*8af40*/  LDL.LU.64 R6, [R1+0x2758] ;  /* 0x0027580001067983 */ /* 0x000ee80000300a00 */
[----:B------:R-:W3:Y:S04]  /*8af50*/  LDL.LU.64 R4, [R1+0x2750] ;  /* 0x0027500001047983 */ /* 0x000ee80000300a00 */
[----:B--2---:R0:W-:Y:S04]  /*8af60*/  STS.128 [R0+0x400], R16 ;  /* 0x0004001000007388 */ /* 0x0041e80000000c00 */
[----:B0-----:R-:W2:Y:S04]  /*8af70*/  LDL.LU.64 R18, [R1+0x2748] ;  /* 0x0027480001127983 */ /* 0x001ea80000300a00 */
[----:B------:R-:W2:Y:S04]  /*8af80*/  LDL.LU.64 R16, [R1+0x2740] ;  /* 0x0027400001107983 */ /* 0x000ea80000300a00 */
[----:B---3--:R-:W-:Y:S04]  /*8af90*/  STS.128 [R0+0x480], R4 ;  /* 0x0004800400007388 */ /* 0x008fe80000000c00 */
        /* <DEDUP_REMOVED lines=13> */
[----:B----4-:R-:W-:Y:S04]  /*8b070*/  STS.128 [R0+0x80], R20 ;  /* 0x0000801400007388 */ /* 0x010fe80000000c00 */
[----:B------:R-:W-:Y:S04]  /*8b080*/  STS.128 [R0+0x480], R8 ;  /* 0x0004800800007388 */ /* 0x000fe80000000c00 */
[----:B0-----:R-:W-:Y:S04]  /*8b090*/  STL.64 [R1+0x220], R4 ;  /* 0x0002200401007387 */ /* 0x001fe80000100a00 */
[----:B------:R-:W-:Y:S04]  /*8b0a0*/  STL.64 [R1+0x228], R6 ;  /* 0x0002280601007387 */ /* 0x000fe80000100a00 */
[----:B------:R-:W-:Y:S04]  /*8b0b0*/  STL [R1+0x2708], R12 ;  /* 0x0027080c01007387 */ /* 0x000fe80000100800 */
[----:B--2---:R-:W-:Y:S04]  /*8b0c0*/  STS.128 [R0+0x400], R16 ;  /* 0x0004001000007388 */ /* 0x004fe80000000c00 */
        /* <DEDUP_REMOVED lines=8> */
[----:B------:R-:W2:Y:S04]  /*8b150*/  LDL.LU R20, [R1+0x380] ;  /* 0x0003800001147983 */ /* 0x000ea80000300800 */
[----:B0-----:R-:W-:Y:S04]  /*8b160*/  STL.64 [R1+0x410], R4 ;  /* 0x0004100401007387 */ /* 0x001fe80000100a00 */
[----:B------:R-:W-:Y:S04]  /*8b170*/  STL.64 [R1+0x418], R6 ;  /* 0x0004180601007387 */ /* 0x000fe80000100a00 */
        /* <DEDUP_REMOVED lines=11> */
[----:B------:R-:W2:Y:S04]  /*8b230*/  LDL.LU R6, [R1+0x318] ;  /* 0x0003180001067983 */ /* 0x000ea80000300800 */
[----:B------:R-:W2:Y:S04]  /*8b240*/  LDL.LU R7, [R1+0x31c] ;  /* 0x00031c0001077983 */ /* 0x000ea80000300800 */
[----:B--2---:R-:W-:Y:S04]  /*8b250*/  STL.64 [R1+0x2718], R6 ;  /* 0x0027180601007387 */ /* 0x004fe80000100a00 */
[----:B----4-:R0:W-:Y:S04]  /*8b260*/  STL.64 [R1+0x2710], R4 ;  /* 0x0027100401007387 */ /* 0x0101e80000100a00 */
[----:B------:R-:W2:Y:S04]  /*8b270*/  LDL.LU R12, [R1+0x300] ;  /* 0x00030000010c7983 */ /* 0x000ea80000300800 */
[----:B------:R-:W2:Y:S04]  /*8b280*/  LDL.LU R13, [R1+0x304] ;  /* 0x00030400010d7983 */ /* 0x000ea80000300800 */
[----:B------:R-:W4:Y:S04]  /*8b290*/  LDL.LU R14, [R1+0x308] ;  /* 0x00030800010e7983 */ /* 0x000f280000300800 */
[----:B------:R-:W4:Y:S04]  /*8b2a0*/  LDL.LU R15, [R1+0x30c] ;  /* 0x00030c00010f7983 */ /* 0x000f280000300800 */
[----:B----4-:R-:W-:Y:S04]  /*8b2b0*/  STL.64 [R1+0x2728], R14 ;  /* 0x0027280e01007387 */ /* 0x010fe80000100a00 */
[----:B--2---:R1:W-:Y:S04]  /*8b2c0*/  STL.64 [R1+0x2720], R12 ;  /* 0x0027200c01007387 */ /* 0x0043e80000100a00 */
[----:B0-----:R-:W2:Y:S04]  /*8b2d0*/  LDL.LU R4, [R1+0x2f0] ;  /* 0x0002f00001047983 */ /* 0x001ea80000300800 */
[----:B------:R-:W2:Y:S04]  /*8b2e0*/  LDL.LU R5, [R1+0x2f4] ;  /* 0x0002f40001057983 */ /* 0x000ea80000300800 */
[----:B------:R-:W4:Y:S04]  /*8b2f0*/  LDL.LU R6, [R1+0x2f8] ;  /* 0x0002f80001067983 */ /* 0x000f280000300800 */
[----:B------:R-:W4:Y:S04]  /*8b300*/  LDL.LU R7, [R1+0x2fc] ;  /* 0x0002fc0001077983 */ /* 0x000f280000300800 */
[----:B----4-:R-:W-:Y:S04]  /*8b310*/  STL.64 [R1+0x2738], R6 ;  /* 0x0027380601007387 */ /* 0x010fe80000100a00 */
[----:B--2---:R-:W-:Y:S04]  /*8b320*/  STL.64 [R1+0x2730], R4 ;  /* 0x0027300401007387 */ /* 0x004fe80000100a00 */
[----:B-1----:R-:W2:Y:S04]  /*8b330*/  LDL.LU R12, [R1+0x2e0] ;  /* 0x0002e000010c7983 */ /* 0x002ea80000300800 */
[----:B------:R-:W2:Y:S04]  /*8b340*/  LDL.LU R13, [R1+0x2e4] ;  /* 0x0002e400010d7983 */ /* 0x000ea80000300800 */
[----:B------:R-:W2:Y:S04]  /*8b350*/  LDL.LU R14, [R1+0x2e8] ;  /* 0x0002e800010e7983 */ /* 0x000ea80000300800 */
[----:B------:R-:W2:Y:S04]  /*8b360*/  LDL.LU R15, [R1+0x2ec] ;  /* 0x0002ec00010f7983 */ /* 0x000ea80000300800 */
[----:B---3--:R-:W-:Y:S04]  /*8b370*/  STL.64 [R1+0x26e0], R22 ;  /* 0x0026e01601007387 */ /* 0x008fe80000100a00 */
[----:B------:R0:W-:Y:S04]  /*8b380*/  STL.64 [R1+0x26d8], R20 ;  /* 0x0026d81401007387 */ /* 0x0001e80000100a00 */
[----:B------:R-:W1:Y:S04]  /*8b390*/  LDS.128 R4, [R2] ;  /* 0x0000000002047984 */ /* 0x000e680000000c00 */
[----:B------:R-:W-:Y:S06]  /*8b3a0*/  BAR.SYNC.DEFER_BLOCKING 0x0 ;  /* 0x0000000000007b1d */ /* 0x000fec0000010000 */
[----:B0-----:R-:W3:Y:S04]  /*8b3b0*/  LDL.LU R20, [R1+0x340] ;  /* 0x0003400001147983 */ /* 0x001ee80000300800 */
[----:B------:R-:W3:Y:S04]  /*8b3c0*/  LDL.LU R21, [R1+0x344] ;  /* 0x0003440001157983 */ /* 0x000ee80000300800 */
[----:B------:R-:W4:Y:S04]  /*8b3d0*/  LDL.LU R22, [R1+0x348] ;  /* 0x0003480001167983 */ /* 0x000f280000300800 */
[----:B------:R-:W4:Y:S04]  /*8b3e0*/  LDL.LU R23, [R1+0x34c] ;  /* 0x00034c0001177983 */ /* 0x000f280000300800 */
[----:B----4-:R-:W-:Y:S04]  /*8b3f0*/  STL.64 [R1+0x26f0], R22 ;  /* 0x0026f01601007387 */ /* 0x010fe80000100a00 */
[----:B---3--:R0:W-:Y:S04]  /*8b400*/  STL.64 [R1+0x26e8], R20 ;  /* 0x0026e81401007387 */ /* 0x0081e80000100a00 */
[----:B0-----:R-:W3:Y:S04]  /*8b410*/  LDL.LU R20, [R1+0x330] ;  /* 0x0003300001147983 */ /* 0x001ee80000300800 */
[----:B------:R-:W3:Y:S04]  /*8b420*/  LDL.LU R21, [R1+0x334] ;  /* 0x0003340001157983 */ /* 0x000ee80000300800 */
[----:B------:R-:W4:Y:S04]  /*8b430*/  LDL.LU R22, [R1+0x338] ;  /* 0x0003380001167983 */ /* 0x000f280000300800 */
[----:B------:R-:W4:Y:S04]  /*8b440*/  LDL.LU R23, [R1+0x33c] ;  /* 0x00033c0001177983 */ /* 0x000f280000300800 */
[----:B--2---:R-:W-:Y:S04]  /*8b450*/  STS.128 [R0], R12 ;  /* 0x0000000c00007388 */ /* 0x004fe80000000c00 */
[----:B----4-:R-:W-:Y:S04]  /*8b460*/  STL.64 [R1+0x2700], R22 ;  /* 0x0027001601007387 */ /* 0x010fe80000100a00 */
[----:B---3--:R0:W-:Y:S04]  /*8b470*/  STL.64 [R1+0x26f8], R20 ;  /* 0x0026f81401007387 */ /* 0x0081e80000100a00 */
        /* <DEDUP_REMOVED lines=13> */
[----:B------:R-:W2:Y:S04]  /*8b550*/  LDL.LU R9, [R1+0x394] ;  /* 0x0003940001097983 */ /* 0x000ea80000300800 */
[----:B------:R-:W2:Y:S04]  /*8b560*/  LDL.LU R10, [R1+0x398] ;  /* 0x00039800010a7983 */ /* 0x000ea80000300800 */
[----:B------:R-:W2:Y:S04]  /*8b570*/  LDL.LU R11, [R1+0x39c] ;  /* 0x00039c00010b7983 */ /* 0x000ea80000300800 */
[----:B-1----:R-:W-:Y:S04]  /*8b580*/  STL.64 [R1+0x420], R4 ;  /* 0x0004200401007387 */ /* 0x002fe80000100a00 */
[----:B------:R0:W-:Y:S04]  /*8b590*/  STL.64 [R1+0x428], R6 ;  /* 0x0004280601007387 */ /* 0x0001e80000100a00 */
[----:B0-----:R-:W2:Y:S04]  /*8b5a0*/  LDL.LU.64 R6, [R1+0x2738] ;  /* 0x0027380001067983 */ /* 0x001ea80000300a00 */
[----:B------:R-:W2:Y:S04]  /*8b5b0*/  LDL.LU.64 R4, [R1+0x2730] ;  /* 0x0027300001047983 */ /* 0x000ea80000300a00 */
[----:B------:R-:W3:Y:S04]  /*8b5c0*/  LDL.LU.64 R14, [R1+0x2728] ;  /* 0x00272800010e7983 */ /* 0x000ee80000300a00 */
[----:B------:R-:W3:Y:S04]  /*8b5d0*/  LDL.LU.64 R12, [R1+0x2720] ;  /* 0x00272000010c7983 */ /* 0x000ee80000300a00 */
[----:B--2---:R0:W-:Y:S04]  /*8b5e0*/  STS.128 [R0+0x80], R4 ;  /* 0x0000800400007388 */ /* 0x0041e80000000c00 */
[----:B0-----:R-:W2:Y:S04]  /*8b5f0*/  LDL.LU.64 R6, [R1+0x2718] ;  /* 0x0027180001067983 */ /* 0x001ea80000300a00 */
[----:B------:R-:W2:Y:S04]  /*8b600*/  LDL.LU.64 R4, [R1+0x2710] ;  /* 0x0027100001047983 */ /* 0x000ea80000300a00 */
[----:B---3--:R0:W-:Y:S04]  /*8b610*/  STS.128 [R0+0x400], R12 ;  /* 0x0004000c00007388 */ /* 0x0081e80000000c00 */
[----:B0-----:R-:W3:Y:S04]  /*8b620*/  LDL.LU R12, [R1+0x2708] ;  /* 0x00270800010c7983 */ /* 0x001ee80000300800 */
        /* <DEDUP_REMOVED lines=16> */
[----:B0-----:R-:W2:Y:S04]  /*8b730*/  LDL.LU R6, [R1+0x160] ;  /* 0x0001600001067983 */ /* 0x001ea80000300800 */
[----:B------:R-:W3:Y:S04]  /*8b740*/  LDL.LU.64 R22, [R1+0x2700] ;  /* 0x0027000001167983 */ /* 0x000ee80000300a00 */
[----:B------:R-:W3:Y:S04]  /*8b750*/  LDL.LU.64 R20, [R1+0x26f8] ;  /* 0x0026f80001147983 */ /* 0x000ee80000300a00 */
[----:B---3--:R0:W-:Y:S04]  /*8b760*/  STS.128 [R0+0x80], R20 ;  /* 0x0000801400007388 */ /* 0x0081e80000000c00 */
[----:B0-----:R-:W3:Y:S04]  /*8b770*/  LDL.LU.64 R22, [R1+0x26f0] ;  /* 0x0026f00001167983 */ /* 0x001ee80000300a00 */
[----:B------:R-:W3:Y:S04]  /*8b780*/  LDL.LU.64 R20, [R1+0x26e8] ;  /* 0x0026e80001147983 */ /* 0x000ee80000300a00 */
[----:B------:R-:W2:Y:S04]  /*8b790*/  LDL R13, [R1+0xfd0] ;  /* 0x000fd000010d7983 */ /* 0x000ea80000100800 */
[----:B---3--:R0:W-:Y:S04]  /*8b7a0*/  STS.128 [R0+0x400], R20 ;  /* 0x0004001400007388 */ /* 0x0081e80000000c00 */
[----:B0-----:R-:W3:Y:S04]  /*8b7b0*/  LDL.LU.64 R22, [R1+0x26e0] ;  /* 0x0026e00001167983 */ /* 0x001ee80000300a00 */
[----:B------:R-:W3:Y:S04]  /*8b7c0*/  LDL.LU.64 R20, [R1+0x26d8] ;  /* 0x0026d80001147983 */ /* 0x000ee80000300a00 */
[----:B------:R-:W-:Y:S04]  /*8b7d0*/  STL [R1+0x2638], R28 ;  /* 0x0026381c01007387 */ /* 0x000fe80000100800 */
        /* <DEDUP_REMOVED lines=9> */
[----:B------:R-:W3:Y:S04]  /*8b870*/  LDL.LU R7, [R1+0xfcc] ;  /* 0x000fcc0001077983 */ /* 0x000ee80000300800 */
[----:B0-----:R-:W-:Y:S04]  /*8b880*/  STL.64 [R1+0x2e0], R20 ;  /* 0x0002e01401007387 */ /* 0x001fe80000100a00 */
[----:B------:R-:W-:Y:S04]  /*8b890*/  STL.64 [R1+0x2e8], R22 ;  /* 0x0002e81601007387 */ /* 0x000fe80000100a00 */
[----:B------:R-:W0:Y:S04]  /*8b8a0*/  LDS.128 R20, [R2] ;  /* 0x0000000002147984 */ /* 0x000e280000000c00 */
[----:B------:R-:W-:Y:S06]  /*8b8b0*/  BAR.SYNC.DEFER_BLOCKING 0x0 ;  /* 0x0000000000007b1d */ /* 0x000fec0000010000 */
[----:B0-----:R-:W-:Y:S04]  /*8b8c0*/  STL.64 [R1+0x2c0], R20 ;  /* 0x0002c01401007387 */ /* 0x001fe80000100a00 */
[----:B------:R0:W-:Y:S04]  /*8b8d0*/  STL.64 [R1+0x2c8], R22 ;  /* 0x0002c81601007387 */ /* 0x0001e80000100a00 */
[----:B0-----:R-:W3:Y:S04]  /*8b8e0*/  LDL.LU.64 R22, [R1+0x26d0] ;  /* 0x0026d00001167983 */ /* 0x001ee80000300a00 */
[----:B------:R-:W3:Y:S04]  /*8b8f0*/  LDL.LU.64 R20, [R1+0x26c8] ;  /* 0x0026c80001147983 */ /* 0x000ee80000300a00 */
[----:B------:R-:W3:Y:S04]  /*8b900*/  LDL.LU R5, [R1+0x120] ;  /* 0x0001200001057983 */ /* 0x000ee80000300800 */
[----:B----4-:R0:W-:Y:S04]  /*8b910*/  STS.128 [R0], R24 ;  /* 0x0000001800007388 */ /* 0x0101e80000000c00 */
[----:B------:R1:W-:Y:S04]  /*8b920*/  STS.128 [R0+0x80], R16 ;  /* 0x0000801000007388 */ /* 0x0003e80000000c00 */
[----:B0-----:R-:W4:Y:S04]  /*8b930*/  LDL.LU R24, [R1+0x26c0] ;  /* 0x0026c00001187983 */ /* 0x001f280000300800 */
[----:B-1----:R-:W4:Y:S04]  /*8b940*/  LDL.LU.64 R18, [R1+0x26b8] ;  /* 0x0026b80001127983 */ /* 0x002f280000300a00 */
[----:B------:R-:W4:Y:S04]  /*8b950*/  LDL.LU R4, [R1+0xe0] ;  /* 0x0000e00001047983 */ /* 0x000f280000300800 */
[----:B------:R-:W4:Y:S04]  /*8b960*/  LDL.LU R25, [R1+0xa0] ;  /* 0x0000a00001197983 */ /* 0x000f280000300800 */
[----:B------:R-:W4:Y:S04]  /*8b970*/  LDL R12, [R1+0xfd4] ;  /* 0x000fd400010c7983 */ /* 0x000f280000100800 */
[----:B------:R-:W4:Y:S04]  /*8b980*/  LDL R28, [R1+0xfd8] ;  /* 0x000fd800011c7983 */ /* 0x000f280000100800 */
[----:B------:R-:W4:Y:S04]  /*8b990*/  LDL R14, [R1+0xfdc] ;  /* 0x000fdc00010e7983 */ /* 0x000f280000100800 */
[----:B------:R-:W4:Y:S04]  /*8b9a0*/  LDL.LU R26, [R1+0x170] ;  /* 0x00017000011a7983 */ /* 0x000f280000300800 */
[----:B------:R0:W-:Y:S01]  /*8b9b0*/  STS.128 [R0+0x480], R8 ;  /* 0x0004800800007388 */ /* 0x0001e20000000c00 */
[----:B--2---:R-:W-:Y:S01]  /*8b9c0*/  ISETP.GE.AND P5, PT, R13, c[0x0][0x178], PT ;  /* 0x00005e000d007a0c */ /* 0x004fe20003fa6270 */
[----:B------:R-:W-:-:S02]  /*8b9d0*/  IMAD.MOV.U32 R16, RZ, RZ, c[0x0][0x194] ;  /* 0x00006500ff107624 */ /* 0x000fc400078e00ff */
[----:B------:R-:W2:Y:S01]  /*8b9e0*/  LDL.LU R27, [R1+0x130] ;  /* 0x00013000011b7983 */ /* 0x000ea20000300800 */
[----:B0-----:R-:W-:Y:S01]  /*8b9f0*/  IMAD R8, R13, c[0x0][0x194], RZ ;  /* 0x000065000d087a24 */ /* 0x001fe200078e02ff */
[C---:B---3--:R-:W-:Y:S02]  /*8ba00*/  ISETP.LT.AND P5, PT, R7.reuse, c[0x0][0x17c], !P5 ;  /* 0x00005f0007007a0c */ /* 0x048fe40006fa1270 */
[----:B------:R0:W-:Y:S04]  /*8ba10*/  STS.128 [R0+0x400], R20 ;  /* 0x0004001400007388 */ /* 0x0001e80000000c00 */
[----:B------:R-:W-:Y:S01]  /*8ba20*/  BAR.SYNC.DEFER_BLOCKING 0x0 ;  /* 0x0000000000007b1d */ /* 0x000fe20000010000 */
[----:B0-----:R-:W-:Y:S01]  /*8ba30*/  LEA R20, P6, R8, c[0x0][0x170], 0x1 ;  /* 0x00005c0008147a11 */ /* 0x001fe200078c08ff */
[----:B------:R-:W-:-:S04]  /*8ba40*/  IMAD R0, R7, c[0x0][0x198], RZ ;  /* 0x0000660007007a24 */ /* 0x000fc800078e02ff */
[----:B------:R-:W3:Y:S01]  /*8ba50*/  LDL.LU R22, [R1+0xf0] ;  /* 0x0000f00001167983 */ /* 0x000ee20000300800 */
[----:B------:R-:W-:Y:S01]  /*8ba60*/  LEA.HI.X.SX32 R21, R8, c[0x0][0x174], 0x1, P6 ;  /* 0x00005d0008157a11 */ /* 0x000fe200030f0eff */
[----:B------:R-:W-:Y:S02]  /*8ba70*/  IMAD R8, R16, 0x80, R8 ;  /* 0x0000008010087824 */ /* 0x000fe400078e0208 */
[----:B------:R-:W3:Y:S02]  /*8ba80*/  LDL.LU R23, [R1+0xb0] ;  /* 0x0000b00001177983 */ /* 0x000ee40000300800 */
[----:B------:R-:W-:Y:S01]  /*8ba90*/  IMAD.WIDE R2, R0, 0x2, R20 ;  /* 0x0000000200027825 */ /* 0x000fe200078e0214 */
[----:B------:R-:W-:-:S04]  /*8baa0*/  LEA R10, P6, R8, c[0x0][0x170], 0x1 ;  /* 0x00005c00080a7a11 */ /* 0x000fc800078c08ff */
[----:B------:R0:W-:Y:S01]  /*8bab0*/  @P5 STG.E.U16 [R2.64], R6 ;  /* 0x0000000602005986 */ /* 0x0001e2000c101506 */
[----:B------:R-:W-:Y:S02]  /*8bac0*/  ISETP.GE.AND P5, PT, R7, c[0x0][0x17c], PT ;  /* 0x00005f0007007a0c */ /* 0x000fe40003fa6270 */
[----:B------:R-:W-:Y:S01]  /*8bad0*/  LEA.HI.X.SX32 R11, R8, c[0x0][0x174], 0x1, P6 ;  /* 0x00005d00080b7a11 */ /* 0x000fe200030f0eff */
[----:B------:R-:W3:Y:S01]  /*8bae0*/  LDL.LU R7, [R1+0x180] ;  /* 0x0001800001077983 */ /* 0x000ee20000300800 */
[----:B----4-:R-:W-:-:S03]  /*8baf0*/  ISETP.LT.AND P6, PT, R12, c[0x0][0x178], !P5 ;  /* 0x00005e000c007a0c */ /* 0x010fc60006fc1270 */
[----:B0-----:R-:W-:-:S10]  /*8bb00*/  IMAD.WIDE R2, R0, 0x2, R10 ;  /* 0x0000000200027825 */ /* 0x001fd400078e020a */
[----:B------:R0:W-:Y:S02]  /*8bb10*/  @P6 STG.E.U16 [R2.64], R5 ;  /* 0x0000000502006986 */ /* 0x0001e4000c101506 */
[----:B0-----:R-:W-:-:S05]  /*8bb20*/  IMAD R2, R16, 0x80, R8 ;  /* 0x0000008010027824 */ /* 0x001fca00078e0208 */
[----:B------:R-:W-:-:S04]  /*8bb30*/  LEA R8, P6, R2, c[0x0][0x170], 0x1 ;  /* 0x00005c0002087a11 */ /* 0x000fc800078c08ff */
[----:B------:R-:W-:Y:S02]  /*8bb40*/  LEA.HI.X.SX32 R9, R2, c[0x0][0x174], 0x1, P6 ;  /* 0x00005d0002097a11 */ /* 0x000fe400030f0eff */
[----:B------:R-:W-:Y:S01]  /*8bb50*/  ISETP.LT.AND P6, PT, R28, c[0x0][0x178], !P5 ;  /* 0x00005e001c007a0c */ /* 0x000fe20006fc1270 */
[----:B------:R-:W-:Y:S02]  /*8bb60*/  IMAD R16, R16, 0x80, R2 ;  /* 0x0000008010107824 */ /* 0x000fe400078e0202 */
[----:B------:R-:W-:Y:S01]  /*8bb70*/  IMAD.WIDE R2, R0, 0x2, R8 ;  /* 0x0000000200027825 */ /* 0x000fe200078e0208 */
[----:B------:R-:W-:-:S09]  /*8bb80*/  ISETP.LT.AND P5, PT, R14, c[0x0][0x178], !P5 ;  /* 0x00005e000e007a0c */ /* 0x000fd20006fa1270 */
[----:B------:R0:W-:Y:S02]  /*8bb90*/  @P6 STG.E.U16 [R2.64], R4 ;  /* 0x0000000402006986 */ /* 0x0001e4000c101506 */
[----:B0-----:R-:W-:-:S04]  /*8bba0*/  LEA R2, P6, R16, c[0x0][0x170], 0x1 ;  /* 0x00005c0010027a11 */ /* 0x001fc800078c08ff */
[----:B------:R-:W-:-:S05]  /*8bbb0*/  LEA.HI.X.SX32 R3, R16, c[0x0][0x174], 0x1, P6 ;  /* 0x00005d0010037a11 */ /* 0x000fca00030f0eff */
[C---:B------:R-:W-:Y:S01]  /*8bbc0*/  IMAD.WIDE R16, R0.reuse, 0x2, R2 ;  /* 0x0000000200107825 */ /* 0x040fe200078e0202 */
[----:B------:R-:W-:-:S04]  /*8bbd0*/  IADD3 R0, R0, c[0x0][0x198], RZ ;  /* 0x0000660000007a10 */ /* 0x000fc80007ffe0ff */
[----:B------:R0:W-:Y:S01]  /*8bbe0*/  @P5 STG.E.U16 [R16.64], R25 ;  /* 0x0000001910005986 */ /* 0x0001e2000c101506 */
[----:B------:R-:W-:Y:S02]  /*8bbf0*/  ISETP.LT.AND P5, PT, R13, c[0x0][0x178], !P4 ;  /* 0x00005e000d007a0c */ /* 0x000fe400067a1270 */
[----:B------:R-:W-:Y:S01]  /*8bc00*/  PRMT R18, R6, 0x7632, R18 ;  /* 0x0000763206127816 */ /* 0x000fe20000000012 */
[----:B0-----:R-:W-:-:S10]  /*8bc10*/  IMAD.WIDE R16, R0, 0x2, R20 ;  /* 0x0000000200107825 */ /* 0x001fd400078e0214 */
[----:B------:R0:W-:Y:S01]  /*8bc20*/  @P5 STG.E.U16 [R16.64], R18 ;  /* 0x0000001210005986 */ /* 0x0001e2000c101506 */
[----:B------:R-:W-:Y:S02]  /*8bc30*/  ISETP.LT.AND P5, PT, R12, c[0x0][0x178], !P4 ;  /* 0x00005e000c007a0c */ /* 0x000fe400067a1270 */
[----:B0-----:R-:W-:Y:S01]  /*8bc40*/  PRMT R18, R5, 0x7632, R18 ;  /* 0x0000763205127816 */ /* 0x001fe20000000012 */
[----:B------:R-:W-:-:S10]  /*8bc50*/  IMAD.WIDE R16, R0, 0x2, R10 ;  /* 0x0000000200107825 */ /* 0x000fd400078e020a */
[----:B------:R0:W-:Y:S01]  /*8bc60*/  @P5 STG.E.U16 [R16.64], R18 ;  /* 0x0000001210005986 */ /* 0x0001e2000c101506 */
[----:B------:R-:W-:Y:S02]  /*8bc70*/  ISETP.LT.AND P5, PT, R28, c[0x0][0x178], !P4 ;  /* 0x00005e001c007a0c */ /* 0x000fe400067a1270 */
[----:B------:R-:W-:Y:S02]  /*8bc80*/  ISETP.LT.AND P4, PT, R14, c[0x0][0x178], !P4 ;  /* 0x00005e000e007a0c */ /* 0x000fe40006781270 */
[----:B0-----:R-:W-:Y:S01]  /*8bc90*/  PRMT R18, R4, 0x7632, R18 ;  /* 0x0000763204127816 */ /* 0x001fe20000000012 */
[C---:B------:R-:W-:Y:S01]  /*8bca0*/  IMAD.WIDE R16, R0.reuse, 0x2, R8 ;  /* 0x0000000200107825 */ /* 0x040fe200078e0208 */
[----:B------:R-:W4:Y:S07]  /*8bcb0*/  LDL.LU R4, [R1+0x140] ;  /* 0x0001400001047983 */ /* 0x000f2e0000300800 */
[----:B------:R0:W-:Y:S02]  /*8bcc0*/  @P5 STG.E.U16 [R16.64], R18 ;  /* 0x0000001210005986 */ /* 0x0001e4000c101506 */
[----:B0-----:R-:W-:Y:S01]  /*8bcd0*/  PRMT R18, R25, 0x7632, R18 ;  /* 0x0000763219127816 */ /* 0x001fe20000000012 */
[C---:B------:R-:W-:Y:S01]  /*8bce0*/  IMAD.WIDE R16, R0.reuse, 0x2, R2 ;  /* 0x0000000200107825 */ /* 0x040fe200078e0202 */
[----:B------:R-:W-:Y:S01]  /*8bcf0*/  IADD3 R0, R0, c[0x0][0x198], RZ ;  /* 0x0000660000007a10 */ /* 0x000fe20007ffe0ff */
[----:B------:R-:W4:Y:S04]  /*8bd00*/  LDL.LU R25, [R1+0x100] ;  /* 0x0001000001197983 */ /* 0x000f280000300800 */
[----:B------:R0:W-:Y:S01]  /*8bd10*/  @P4 STG.E.U16 [R16.64], R18 ;  /* 0x0000001210004986 */ /* 0x0001e2000c101506 */
[----:B------:R-:W-:Y:S01]  /*8bd20*/  ISETP.LT.AND P4, PT, R13, c[0x0][0x178], !P3 ;  /* 0x00005e000d007a0c */ /* 0x000fe20005f81270 */
[----:B0-----:R-:W-:Y:S01]  /*8bd30*/  IMAD.WIDE R16, R0, 0x2, R20 ;  /* 0x0000000200107825 */ /* 0x001fe200078e0214 */
[----:B------:R-:W-:-:S11]  /*8bd40*/  PRMT R18, R26, 0x7632, R18 ;  /* 0x000076321a127816 */ /* 0x000fd60000000012 */
[----:B------:R0:W-:Y:S04]  /*8bd50*/  @P4 STG.E.U16 [R16.64], R26 ;  /* 0x0000001a10004986 */ /* 0x0001e8000c101506 */
[----:B0-----:R-:W4:Y:S01]  /*8bd60*/  LDL.LU R26, [R1+0xc0] ;  /* 0x0000c000011a7983 */ /* 0x001f220000300800 */
[----:B------:R-:W-:Y:S02]  /*8bd70*/  ISETP.LT.AND P5, PT, R12, c[0x0][0x178], !P3 ;  /* 0x00005e000c007a0c */ /* 0x000fe40005fa1270 */
[----:B------:R-:W-:Y:S01]  /*8bd80*/  ISETP.LT.AND P4, PT, R28, c[0x0][0x178], !P3 ;  /* 0x00005e001c007a0c */ /* 0x000fe20005f81270 */
[----:B------:R-:W-:Y:S01]  /*8bd90*/  IMAD.WIDE R16, R0, 0x2, R10 ;  /* 0x0000000200107825 */ /* 0x000fe200078e020a */
[----:B------:R-:W-:Y:S01]  /*8bda0*/  ISETP.LT.AND P3, PT, R14, c[0x0][0x178], !P3 ;  /* 0x00005e000e007a0c */ /* 0x000fe20005f61270 */
[----:B------:R-:W4:Y:S04]  /*8bdb0*/  LDL.LU R6, [R1+0x23fc] ;  /* 0x0023fc0001067983 */ /* 0x000f280000300800 */
[----:B------:R-:W4:Y:S04]  /*8bdc0*/  LDL.LU R5, [R1+0x2400] ;  /* 0x0024000001057983 */ /* 0x000f280000300800 */
[----:B--2---:R0:W-:Y:S02]  /*8bdd0*/  @P5 STG.E.U16 [R16.64], R27 ;  /* 0x0000001b10005986 */ /* 0x0041e4000c101506 */
[----:B0-----:R-:W-:-:S05]  /*8bde0*/  IMAD.WIDE R16, R0, 0x2, R8 ;  /* 0x0000000200107825 */ /* 0x001fca00078e0208 */
[----:B---3--:R0:W-:Y:S02]  /*8bdf0*/  @P4 STG.E.U16 [R16.64], R22 ;  /* 0x0000001610004986 */ /* 0x0081e4000c101506 */
[C---:B0-----:R-:W-:Y:S01]  /*8be00*/  IMAD.WIDE R16, R0.reuse, 0x2, R2 ;  /* 0x0000000200107825 */ /* 0x041fe200078e0202 */
[----:B------:R-:W-:-:S04]  /*8be10*/  IADD3 R0, R0, c[0x0][0x198], RZ ;  /* 0x0000660000007a10 */ /* 0x000fc80007ffe0ff */
[----:B------:R0:W-:Y:S01]  /*8be20*/  @P3 STG.E.U16 [R16.64], R23 ;  /* 0x0000001710003986 */ /* 0x0001e2000c101506 */
[----:B------:R-:W-:Y:S01]  /*8be30*/  ISETP.LT.AND P3, PT, R13, c[0x0][0x178], !P2 ;  /* 0x00005e000d007a0c */ /* 0x000fe20005761270 */
[----:B0-----:R-:W-:-:S12]  /*8be40*/  IMAD.WIDE R16, R0, 0x2, R20 ;  /* 0x0000000200107825 */ /* 0x001fd800078e0214 */
[----:B------:R0:W-:Y:S01]  /*8be50*/  @P3 STG.E.U16 [R16.64], R18 ;  /* 0x0000001210003986 */ /* 0x0001e2000c101506 */
[----:B------:R-:W-:Y:S02]  /*8be60*/  ISETP.LT.AND P3, PT, R12, c[0x0][0x178], !P2 ;  /* 0x00005e000c007a0c */ /* 0x000fe40005761270 */
[----:B0-----:R-:W-:Y:S01]  /*8be70*/  PRMT R18, R27, 0x7632, R18 ;  /* 0x000076321b127816 */ /* 0x001fe20000000012 */
[----:B------:R-:W-:Y:S01]  /*8be80*/  IMAD.WIDE R16, R0, 0x2, R10 ;  /* 0x0000000200107825 */ /* 0x000fe200078e020a */
[----:B------:R-:W2:Y:S09]  /*8be90*/  LDL.LU R27, [R1+0x190] ;  /* 0x00019000011b7983 */ /* 0x000eb20000300800 */
[----:B------:R0:W-:Y:S01]  /*8bea0*/  @P3 STG.E.U16 [R16.64], R18 ;  /* 0x0000001210003986 */ /* 0x0001e2000c101506 */
[----:B------:R-:W-:-:S02]  /*8beb0*/  ISETP.LT.AND P3, PT, R28, c[0x0][0x178], !P2 ;  /* 0x00005e001c007a0c */ /* 0x000fc40005761270 */
[----:B------:R-:W-:Y:S02]  /*8bec0*/  ISETP.LT.AND P2, PT, R14, c[0x0][0x178], !P2 ;  /* 0x00005e000e007a0c */ /* 0x000fe40005741270 */
[----:B0-----:R-:W-:Y:S01]  /*8bed0*/  PRMT R18, R22, 0x7632, R18 ;  /* 0x0000763216127816 */ /* 0x001fe20000000012 */
[C---:B------:R-:W-:Y:S01]  /*8bee0*/  IMAD.WIDE R16, R0.reuse, 0x2, R8 ;  /* 0x0000000200107825 */ /* 0x040fe200078e0208 */
[----:B------:R-:W3:Y:S07]  /*8bef0*/  LDL.LU R22, [R1+0x150] ;  /* 0x0001500001167983 */ /* 0x000eee0000300800 */
[----:B------:R0:W-:Y:S02]  /*8bf00*/  @P3 STG.E.U16 [R16.64], R18 ;  /* 0x0000001210003986 */ /* 0x0001e4000c101506 */
[----:B0-----:R-:W-:Y:S01]  /*8bf10*/  PRMT R18, R23, 0x7632, R18 ;  /* 0x0000763217127816 */ /* 0x001fe20000000012 */
[C---:B------:R-:W-:Y:S01]  /*8bf20*/  IMAD.WIDE R16, R0.reuse, 0x2, R2 ;  /* 0x0000000200107825 */ /* 0x040fe200078e0202 */
[----:B------:R-:W-:Y:S01]  /*8bf30*/  IADD3 R0, R0, c[0x0][0x198], RZ ;  /* 0x0000660000007a10 */ /* 0x000fe20007ffe0ff */
[----:B------:R-:W3:Y:S04]  /*8bf40*/  LDL.LU R23, [R1+0x110] ;  /* 0x0001100001177983 */ /* 0x000ee80000300800 */
[----:B------:R0:W-:Y:S01]  /*8bf50*/  @P2 STG.E.U16 [R16.64], R18 ;  /* 0x0000001210002986 */ /* 0x0001e2000c101506 */
[----:B------:R-:W-:-:S02]  /*8bf60*/  ISETP.LT.AND P2, PT, R13, c[0x0][0x178], !P1 ;  /* 0x00005e000d007a0c */ /* 0x000fc40004f41270 */
[----:B------:R-:W-:Y:S01]  /*8bf70*/  ISETP.LT.AND P3, PT, R12, c[0x0][0x178], !P1 ;  /* 0x00005e000c007a0c */ /* 0x000fe20004f61270 */
[----:B0-----:R-:W-:-:S10]  /*8bf80*/  IMAD.WIDE R16, R0, 0x2, R20 ;  /* 0x0000000200107825 */ /* 0x001fd400078e0214 */
[----:B------:R0:W-:Y:S01]  /*8bf90*/  @P2 STG.E.U16 [R16.64], R7 ;  /* 0x0000000710002986 */ /* 0x0001e2000c101506 */
[----:B------:R-:W-:Y:S02]  /*8bfa0*/  ISETP.LT.AND P2, PT, R28, c[0x0][0x178], !P1 ;  /* 0x00005e001c007a0c */ /* 0x000fe40004f41270 */
[----:B------:R-:W-:Y:S01]  /*8bfb0*/  ISETP.LT.AND P1, PT, R14, c[0x0][0x178], !P1 ;  /* 0x00005e000e007a0c */ /* 0x000fe20004f21270 */
[----:B0-----:R-:W-:Y:S01]  /*8bfc0*/  IMAD.WIDE R16, R0, 0x2, R10 ;  /* 0x0000000200107825 */ /* 0x001fe200078e020a */
[----:B------:R-:W-:-:S04]  /*8bfd0*/  PRMT R18, R7, 0x7632, R18 ;  /* 0x0000763207127816 */ /* 0x000fc80000000012 */
[----:B----4-:R0:W-:Y:S02]  /*8bfe0*/  @P3 STG.E.U16 [R16.64], R4 ;  /* 0x0000000410003986 */ /* 0x0101e4000c101506 */
[----:B0-----:R-:W-:-:S05]  /*8bff0*/  IMAD.WIDE R16, R0, 0x2, R8 ;  /* 0x0000000200107825 */ /* 0x001fca00078e0208 */
[----:B------:R0:W-:Y:S02]  /*8c000*/  @P2 STG.E.U16 [R16.64], R25 ;  /* 0x0000001910002986 */ /* 0x0001e4000c101506 */
[C---:B0-----:R-:W-:Y:S01]  /*8c010*/  IMAD.WIDE R16, R0.reuse, 0x2, R2 ;  /* 0x0000000200107825 */ /* 0x041fe200078e0202 */
[----:B------:R-:W-:-:S04]  /*8c020*/  IADD3 R0, R0, c[0x0][0x198], RZ ;  /* 0x0000660000007a10 */ /* 0x000fc80007ffe0ff */
[----:B------:R0:W-:Y:S01]  /*8c030*/  @P1 STG.E.U16 [R16.64], R26 ;  /* 0x0000001a10001986 */ /* 0x0001e2000c101506 */
[----:B------:R-:W-:Y:S01]  /*8c040*/  ISETP.LT.AND P1, PT, R13, c[0x0][0x178], !P0 ;  /* 0x00005e000d007a0c */ /* 0x000fe20004721270 */
[----:B0-----:R-:W-:-:S12]  /*8c050*/  IMAD.WIDE R16, R0, 0x2, R20 ;  /* 0x0000000200107825 */ /* 0x001fd800078e0214 */
[----:B------:R0:W-:Y:S02]  /*8c060*/  @P1 STG.E.U16 [R16.64], R18 ;  /* 0x0000001210001986 */ /* 0x0001e4000c101506 */
[----:B0-----:R-:W-:Y:S02]  /*8c070*/  PRMT R18, R4, 0x7632, R18 ;  /* 0x0000763204127816 */ /* 0x001fe40000000012 */
[----:B------:R-:W4:Y:S01]  /*8c080*/  LDL.LU R4, [R1+0x2404] ;  /* 0x0024040001047983 */ /* 0x000f220000300800 */
[----:B------:R-:W-:Y:S01]  /*8c090*/  ISETP.LT.AND P1, PT, R12, c[0x0][0x178], !P0 ;  /* 0x00005e000c007a0c */ /* 0x000fe20004721270 */
[----:B------:R-:W-:-:S12]  /*8c0a0*/  IMAD.WIDE R16, R0, 0x2, R10 ;  /* 0x0000000200107825 */ /* 0x000fd800078e020a */
[----:B------:R0:W-:Y:S01]  /*8c0b0*/  @P1 STG.E.U16 [R16.64], R18 ;  /* 0x0000001210001986 */ /* 0x0001e2000c101506 */
[----:B------:R-:W-:Y:S02]  /*8c0c0*/  ISETP.LT.AND P1, PT, R28, c[0x0][0x178], !P0 ;  /* 0x00005e001c007a0c */ /* 0x000fe40004721270 */
[----:B------:R-:W-:Y:S02]  /*8c0d0*/  ISETP.LT.AND P0, PT, R14, c[0x0][0x178], !P0 ;  /* 0x00005e000e007a0c */ /* 0x000fe40004701270 */
[----:B0-----:R-:W-:Y:S01]  /*8c0e0*/  PRMT R18, R25, 0x7632, R18 ;  /* 0x0000763219127816 */ /* 0x001fe20000000012 */
[----:B------:R-:W-:-:S08]  /*8c0f0*/  IMAD.WIDE R16, R0, 0x2, R8 ;  /* 0x0000000200107825 */ /* 0x000fd000078e0208 */
[----:B------:R0:W-:Y:S02]  /*8c100*/  @P1 STG.E.U16 [R16.64], R18 ;  /* 0x0000001210001986 */ /* 0x0001e4000c101506 */
[----:B0-----:R-:W-:Y:S01]  /*8c110*/  PRMT R18, R26, 0x7632, R18 ;  /* 0x000076321a127816 */ /* 0x001fe20000000012 */
[----:B------:R-:W-:-:S05]  /*8c120*/  IMAD.WIDE R16, R0, 0x2, R2 ;  /* 0x0000000200107825 */ /* 0x000fca00078e0202 */
[----:B------:R0:W-:Y:S01]  /*8c130*/  @P0 STG.E.U16 [R16.64], R18 ;  /* 0x0000001210000986 */ /* 0x0001e2000c101506 */
[----:B------:R-:W-:-:S04]  /*8c140*/  ISETP.GE.AND P0, PT, R6, c[0x0][0x17c], PT ;  /* 0x00005f0006007a0c */ /* 0x000fc80003f06270 */
[----:B------:R-:W-:Y:S02]  /*8c150*/  ISETP.LT.AND P1, PT, R13, c[0x0][0x178], !P0 ;  /* 0x00005e000d007a0c */ /* 0x000fe40004721270 */
[----:B------:R-:W-:Y:S02]  /*8c160*/  IADD3 R0, R0, c[0x0][0x198], RZ ;  /* 0x0000660000007a10 */ /* 0x000fe40007ffe0ff */
[----:B------:R-:W-:-:S03]  /*8c170*/  ISETP.LT.AND P2, PT, R12, c[0x0][0x178], !P0 ;  /* 0x00005e000c007a0c */ /* 0x000fc60004741270 */
[----:B0-----:R-:W-:Y:S01]  /*8c180*/  IMAD.WIDE R16, R0, 0x2, R20 ;  /* 0x0000000200107825 */ /* 0x001fe200078e0214 */
[----:B------:R-:W-:Y:S02]  /*8c190*/  ISETP.LT.AND P3, PT, R28, c[0x0][0x178], !P0 ;  /* 0x00005e001c007a0c */ /* 0x000fe40004761270 */
[----:B------:R-:W-:-:S03]  /*8c1a0*/  PRMT R19, R29, 0x7632, R19 ;  /* 0x000076321d137816 */ /* 0x000fc60000000013 */
[----:B--2---:R0:W-:Y:S01]  /*8c1b0*/  @P1 STG.E.U16 [R16.64], R27 ;  /* 0x0000001b10001986 */ /* 0x0041e2000c101506 */
[----:B------:R-:W-:Y:S01]  /*8c1c0*/  ISETP.LT.AND P1, PT, R14, c[0x0][0x178], !P0 ;  /* 0x00005e000e007a0c */ /* 0x000fe20004721270 */
[----:B0-----:R-:W-:-:S05]  /*8c1d0*/  IMAD.WIDE R16, R0, 0x2, R10 ;  /* 0x0000000200107825 */ /* 0x001fca00078e020a */
[----:B---3--:R0:W-:Y:S01]  /*8c1e0*/  @P2 STG.E.U16 [R16.64], R22 ;  /* 0x0000001610002986 */ /* 0x0081e2000c101506 */
[----:B------:R-:W-:-:S03]  /*8c1f0*/  ISETP.GE.AND P0, PT, R5, c[0x0][0x17c], PT ;  /* 0x00005f0005007a0c */ /* 0x000fc60003f06270 */
[----:B------:R-:W2:Y:S01]  /*8c200*/  LDL.LU R5, [R1+0x2408] ;  /* 0x0024080001057983 */ /* 0x000ea20000300800 */
[----:B------:R-:W-:-:S03]  /*8c210*/  PRMT R18, R27, 0x7632, R18 ;  /* 0x000076321b127816 */ /* 0x000fc60000000012 */
[----:B------:R-:W3:Y:S01]  /*8c220*/  LDL.LU R25, [R1+0x124] ;  /* 0x0001240001197983 */ /* 0x000ee20000300800 */
[----:B0-----:R-:W-:-:S05]  /*8c230*/  IMAD.WIDE R16, R0, 0x2, R8 ;  /* 0x0000000200107825 */ /* 0x001fca00078e0208 */
[----:B------:R0:W-:Y:S02]  /*8c240*/  @P3 STG.E.U16 [R16.64], R23 ;  /* 0x0000001710003986 */ /* 0x0001e4000c101506 */
[----:B0-----:R-:W-:-:S05]  /*8c250*/  IMAD.WIDE R16, R0, 0x2, R2 ;  /* 0x0000000200107825 */ /* 0x001fca00078e0202 */
[----:B------:R0:W-:Y:S01]  /*8c260*/  @P1 STG.E.U16 [R16.64], R29 ;  /* 0x0000001d10001986 */ /* 0x0001e2000c101506 */
[----:B----4-:R-:W-:-:S03]  /*8c270*/  ISETP.GE.AND P2, PT, R4, c[0x0][0x17c], PT ;  /* 0x00005f0004007a0c */ /* 0x010fc60003f46270 */
[----:B------:R-:W4:Y:S04]  /*8c280*/  LDL.LU R4, [R1+0x240c] ;  /* 0x00240c0001047983 */ /* 0x000f280000300800 */
[----:B------:R-:W3:Y:S04]  /*8c290*/  LDL.LU R26, [R1+0xe4] ;  /* 0x0000e400011a7983 */ /* 0x000ee80000300800 */
[----:B------:R-:W3:Y:S04]  /*8c2a0*/  LDL.LU R27, [R1+0xa4] ;  /* 0x0000a400011b7983 */ /* 0x000ee80000300800 */
[----:B0-----:R-:W3:Y:S01]  /*8c2b0*/  LDL.LU R29, [R1+0x26b4] ;  /* 0x0026b400011d7983 */ /* 0x001ee20000300800 */
[----:B------:R-:W-:-:S02]  /*8c2c0*/  ISETP.LT.AND P1, PT, R13, c[0x0][0x178], !P0 ;  /* 0x00005e000d007a0c */ /* 0x000fc40004721270 */
[----:B------:R-:W-:Y:S01]  /*8c2d0*/  IADD3 R0, R0, c[0x0][0x198], RZ ;  /* 0x0000660000007a10 */ /* 0x000fe20007ffe0ff */
[----:B------:R-:W3:Y:S04]  /*8c2e0*/  LDL.LU R6, [R1+0x2410] ;  /* 0x0024100001067983 */ /* 0x000ee80000300800 */
[----:B------:R-:W-:-:S06]  /*8c2f0*/  IMAD.WIDE R16, R0, 0x2, R20 ;  /* 0x0000000200107825 */ /* 0x000fcc00078e0214 */
[----:B------:R0:W-:Y:S01]  /*8c300*/  @P1 STG.E.U16 [R16.64], R18 ;  /* 0x0000001210001986 */ /* 0x0001e2000c101506 */
[----:B------:R-:W-:Y:S02]  /*8c310*/  ISETP.LT.AND P1, PT, R12, c[0x0][0x178], !P0 ;  /* 0x00005e000c007a0c */ /* 0x000fe40004721270 */
[----:B0-----:R-:W-:Y:S01]  /*8c320*/  PRMT R18, R22, 0x7632, R18 ;  /* 0x0000763216127816 */ /* 0x001fe20000000012 */
[----:B------:R-:W-:-:S10]  /*8c330*/  IMAD.WIDE R16, R0, 0x2, R10 ;  /* 0x0000000200107825 */ /* 0x000fd400078e020a */
[----:B------:R0:W-:Y:S01]  /*8c340*/  @P1 STG.E.U16 [R16.64], R18 ;  /* 0x0000001210001986 */ /* 0x0001e2000c101506 */
[----:B------:R-:W-:Y:S02]  /*8c350*/  ISETP.LT.AND P1, PT, R28, c[0x0][0x178], !P0 ;  /* 0x00005e001c007a0c */ /* 0x000fe40004721270 */
[----:B------:R-:W-:Y:S02]  /*8c360*/  ISETP.LT.AND P0, PT, R14, c[0x0][0x178], !P0 ;  /* 0x00005e000e007a0c */ /* 0x000fe40004701270 */
[----:B------:R-:W-:Y:S02]  /*8c370*/  ISETP.LT.AND P5, PT, R13, c[0x0][0x178], !P2 ;  /* 0x00005e000d007a0c */ /* 0x000fe400057a1270 */
[----:B0-----:R-:W-:Y:S01]  /*8c380*/  PRMT R18, R23, 0x7632, R18 ;  /* 0x0000763217127816 */ /* 0x001fe20000000012 */
[----:B------:R-:W-:-:S06]  /*8c390*/  IMAD.WIDE R16, R0, 0x2, R8 ;  /* 0x0000000200107825 */ /* 0x000fcc00078e0208 */
[----:B------:R0:W-:Y:S02]  /*8c3a0*/  @P1 STG.E.U16 [R16.64], R18 ;  /* 0x0000001210001986 */ /* 0x0001e4000c101506 */
[C---:B0-----:R-:W-:Y:S01]  /*8c3b0*/  IMAD.WIDE R16, R0.reuse, 0x2, R2 ;  /* 0x0000000200107825 */ /* 0x041fe200078e0202 */
[----:B------:R-:W-:-:S04]  /*8c3c0*/  IADD3 R18, R0, c[0x0][0x198], RZ ;  /* 0x0000660000127a10 */ /* 0x000fc80007ffe0ff */
[----:B------:R0:W-:Y:S02]  /*8c3d0*/  @P0 STG.E.U16 [R16.64], R19 ;  /* 0x0000001310000986 */ /* 0x0001e4000c101506 */
[----:B0-----:R-:W-:Y:S01]  /*8c3e0*/  IMAD.WIDE R16, R18, 0x2, R20 ;  /* 0x0000000212107825 */ /* 0x001fe200078e0214 */
[----:B--2---:R-:W-:Y:S02]  /*8c3f0*/  ISETP.GE.AND P1, PT, R5, c[0x0][0x17c], PT ;  /* 0x00005f0005007a0c */ /* 0x004fe40003f26270 */
[----:B------:R-:W2:Y:S01]  /*8c400*/  LDL.LU R5, [R1+0x174] ;  /* 0x0001740001057983 */ /* 0x000ea20000300800 */
[----:B----4-:R-:W-:-:S03]  /*8c410*/  ISETP.GE.AND P0, PT, R4, c[0x0][0x17c], PT ;  /* 0x00005f0004007a0c */ /* 0x010fc60003f06270 */
[----:B------:R-:W4:Y:S04]  /*8c420*/  LDL.LU R4, [R1+0x134] ;  /* 0x0001340001047983 */ /* 0x000f280000300800 */
[----:B---3--:R0:W-:Y:S01]  /*8c430*/  @P5 STG.E.U16 [R16.64], R29 ;  /* 0x0000001d10005986 */ /* 0x0081e2000c101506 */
[----:B------:R-:W-:-:S03]  /*8c440*/  PRMT R24, R29, 0x7632, R24 ;  /* 0x000076321d187816 */ /* 0x000fc60000000018 */
[----:B0-----:R-:W3:Y:S04]  /*8c450*/  LDL.LU R29, [R1+0x26b0] ;  /* 0x0026b000011d7983 */ /* 0x001ee80000300800 */
[----:B------:R-:W2:Y:S04]  /*8c460*/  LDL.LU R15, [R1+0x2414] ;  /* 0x00241400010f7983 */ /* 0x000ea80000300800 */
[----:B------:R-:W2:Y:S01]  /*8c470*/  LDL.LU R7, [R1+0x2418] ;  /* 0x0024180001077983 */ /* 0x000ea20000300800 */
[----:B------:R-:W-:Y:S01]  /*8c480*/  ISETP.LT.AND P3, PT, R12, c[0x0][0x178], !P2 ;  /* 0x00005e000c007a0c */ /* 0x000fe20005761270 */
[----:B------:R-:W-:Y:S01]  /*8c490*/  IMAD.WIDE R22, R18, 0x2, R10 ;  /* 0x0000000212167825 */ /* 0x000fe200078e020a */
[----:B------:R-:W-:-:S02]  /*8c4a0*/  ISETP.LT.AND P4, PT, R28, c[0x0][0x178], !P2 ;  /* 0x00005e001c007a0c */ /* 0x000fc40005781270 */
[----:B------:R-:W-:Y:S02]  /*8c4b0*/  ISETP.LT.AND P2, PT, R14, c[0x0][0x178], !P2 ;  /* 0x00005e000e007a0c */ /* 0x000fe40005741270 */
[----:B------:R-:W-:Y:S01]  /*8c4c0*/  ISETP.LT.AND P5, PT, R13, c[0x0][0x178], !P1 ;  /* 0x00005e000d007a0c */ /* 0x000fe20004fa1270 */
[C---:B------:R-:W-:Y:S01]  /*8c4d0*/  IMAD.WIDE R16, R18.reuse, 0x2, R8 ;  /* 0x0000000212107825 */ /* 0x040fe200078e0208 */
[----:B------:R-:W-:-:S05]  /*8c4e0*/  IADD3 R0, R18, c[0x0][0x198], RZ ;  /* 0x0000660012007a10 */ /* 0x000fca0007ffe0ff */
[----:B------:R0:W-:Y:S01]  /*8c4f0*/  @P3 STG.E.U16 [R22.64], R25 ;  /* 0x0000001916003986 */ /* 0x0001e2000c101506 */
[----:B------:R-:W-:Y:S01]  /*8c500*/  ISETP.LT.AND P3, PT, R12, c[0x0][0x178], !P1 ;  /* 0x00005e000c007a0c */ /* 0x000fe20004f61270 */
[----:B------:R-:W-:Y:S02]  /*8c510*/  IMAD.WIDE R18, R18, 0x2, R2 ;  /* 0x0000000212127825 */ /* 0x000fe400078e0202 */
[----:B------:R1:W-:Y:S04]  /*8c520*/  @P4 STG.E.U16 [R16.64], R26 ;  /* 0x0000001a10004986 */ /* 0x0003e8000c101506 */
[----:B------:R1:W-:Y:S01]  /*8c530*/  @P2 STG.E.U16 [R18.64], R27 ;  /* 0x0000001b12002986 */ /* 0x0003e2000c101506 */
[----:B0-----:R-:W-:Y:S01]  /*8c540*/  IMAD.WIDE R22, R0, 0x2, R20 ;  /* 0x0000000200167825 */ /* 0x001fe200078e0214 */
[----:B------:R-:W-:-:S03]  /*8c550*/  ISETP.LT.AND P2, PT, R28, c[0x0][0x178], !P1 ;  /* 0x00005e001c007a0c */ /* 0x000fc60004f41270 */
[----:B-1----:R-:W-:Y:S01]  /*8c560*/  IMAD.WIDE R16, R0, 0x2, R10 ;  /* 0x0000000200107825 */ /* 0x002fe200078e020a */
[----:B------:R-:W-:Y:S01]  /*8c570*/  PRMT R18, R25, 0x7632, R18 ;  /* 0x0000763219127816 */ /* 0x000fe20000000012 */
[----:B------:R0:W-:Y:S01]  /*8c580*/  @P5 STG.E.U16 [R22.64], R24 ;  /* 0x0000001816005986 */ /* 0x0001e2000c101506 */
[----:B------:R-:W-:Y:S02]  /*8c590*/  ISETP.LT.AND P1, PT, R14, c[0x0][0x178], !P1 ;  /* 0x00005e000e007a0c */ /* 0x000fe40004f21270 */
[----:B------:R-:W-:Y:S01]  /*8c5a0*/  ISETP.LT.AND P4, PT, R13, c[0x0][0x178], !P0 ;  /* 0x00005e000d007a0c */ /* 0x000fe20004781270 */
[----:B------:R1:W-:Y:S01]  /*8c5b0*/  @P3 STG.E.U16 [R16.64], R18 ;  /* 0x0000001210003986 */ /* 0x0003e2000c101506 */
[----:B------:R-:W-:Y:S02]  /*8c5c0*/  ISETP.LT.AND P3, PT, R12, c[0x0][0x178], !P0 ;  /* 0x00005e000c007a0c */ /* 0x000fe40004761270 */
[----:B------:R-:W-:Y:S02]  /*8c5d0*/  ISETP.GE.AND P6, PT, R6, c[0x0][0x17c], PT ;  /* 0x00005f0006007a0c */ /* 0x000fe40003fc6270 */
[----:B------:R-:W4:Y:S01]  /*8c5e0*/  LDL.LU R6, [R1+0xb4] ;  /* 0x0000b40001067983 */ /* 0x000f220000300800 */
[C---:B0-----:R-:W-:Y:S01]  /*8c5f0*/  IMAD.WIDE R22, R0.reuse, 0x2, R2 ;  /* 0x0000000200167825 */ /* 0x041fe200078e0202 */
[----:B-1----:R-:W-:-:S03]  /*8c600*/  IADD3 R16, R0, c[0x0][0x198], RZ ;  /* 0x0000660000107a10 */ /* 0x002fc60007ffe0ff */
[----:B------:R-:W-:Y:S01]  /*8c610*/  IMAD.WIDE R18, R0, 0x2, R8 ;  /* 0x0000000200127825 */ /* 0x000fe200078e0208 */
[----:B------:R-:W-:-:S03]  /*8c620*/  PRMT R17, R27, 0x7632, R17 ;  /* 0x000076321b117816 */ /* 0x000fc60000000011 */
[----:B------:R-:W-:Y:S01]  /*8c630*/  IMAD.WIDE R24, R16, 0x2, R20 ;  /* 0x0000000210187825 */ /* 0x000fe200078e0214 */
[----:B---3--:R-:W-:-:S03]  /*8c640*/  PRMT R29, R26, 0x7632, R29 ;  /* 0x000076321a1d7816 */ /* 0x008fc6000000001d */
[----:B------:R-:W-:Y:S02]  /*8c650*/  IMAD.WIDE R26, R16, 0x2, R10 ;  /* 0x00000002101a7825 */ /* 0x000fe400078e020a */
[----:B------:R-:W-:Y:S04]  /*8c660*/  @P2 STG.E.U16 [R18.64], R29 ;  /* 0x0000001d12002986 */ /* 0x000fe8000c101506 */
[----:B------:R-:W-:Y:S01]  /*8c670*/  @P1 STG.E.U16 [R22.64], R17 ;  /* 0x0000001116001986 */ /* 0x000fe2000c101506 */
[----:B--2---:R-:W-:-:S03]  /*8c680*/  ISETP.GE.AND P2, PT, R7, c[0x0][0x17c], PT ;  /* 0x00005f0007007a0c */ /* 0x004fc60003f46270 */
[----:B------:R-:W-:Y:S01]  /*8c690*/  @P4 STG.E.U16 [R24.64], R5 ;  /* 0x0000000518004986 */ /* 0x000fe2000c101506 */
[----:B------:R-:W-:-:S03]  /*8c6a0*/  ISETP.GE.AND P5, PT, R15, c[0x0][0x17c], PT ;  /* 0x00005f000f007a0c */ /* 0x000fc60003fa6270 */
[----:B------:R0:W-:Y:S04]  /*8c6b0*/  STL [R1+0x26a4], R29 ;  /* 0x0026a41d01007387 */ /* 0x0001e80000100800 */
[----:B----4-:R1:W-:Y:S04]  /*8c6c0*/  @P3 STG.E.U16 [R26.64], R4 ;  /* 0x000000041a003986 */ /* 0x0103e8000c101506 */
[----:B0-----:R-:W2:Y:S01]  /*8c6d0*/  LDL.LU R29, [R1+0x144] ;  /* 0x00014400011d7983 */ /* 0x001ea20000300800 */
[----:B-1----:R-:W-:-:S03]  /*8c6e0*/  PRMT R27, R5, 0x7632, R27 ;  /* 0x00007632051b7816 */ /* 0x002fc6000000001b */
[----:B------:R-:W3:Y:S04]  /*8c6f0*/  LDL.LU R5, [R1+0x184] ;  /* 0x0001840001057983 */ /* 0x000ee80000300800 */
[----:B------:R-:W4:Y:S04]  /*8c700*/  LDL.LU R7, [R1+0x241c] ;  /* 0x00241c0001077983 */ /* 0x000f280000300800 */
[----:B------:R-:W2:Y:S01]  /*8c710*/  LDL.LU R15, [R1+0x104] ;  /* 0x00010400010f7983 */ /* 0x000ea20000300800 */
[----:B------:R-:W-:Y:S02]  /*8c720*/  ISETP.LT.AND P4, PT, R28, c[0x0][0x178], !P0 ;  /* 0x00005e001c007a0c */ /* 0x000fe40004781270 */
[----:B------:R-:W-:Y:S01]  /*8c730*/  ISETP.LT.AND P0, PT, R14, c[0x0][0x178], !P0 ;  /* 0x00005e000e007a0c */ /* 0x000fe20004701270 */
[C---:B------:R-:W-:Y:S01]  /*8c740*/  IMAD.WIDE R18, R16.reuse, 0x2, R8 ;  /* 0x0000000210127825 */ /* 0x040fe200078e0208 */
[----:B--2---:R0:W-:Y:S04]  /*8c750*/  STL [R1+0x26ac], R15 ;  /* 0x0026ac0f01007387 */ /* 0x0041e80000100800 */
[----:B0-----:R-:W2:Y:S01]  /*8c760*/  LDL.LU R15, [R1+0xf4] ;  /* 0x0000f400010f7983 */ /* 0x001ea20000300800 */
[C---:B------:R-:W-:Y:S01]  /*8c770*/  IADD3 R0, R16.reuse, c[0x0][0x198], RZ ;  /* 0x0000660010007a10 */ /* 0x040fe20007ffe0ff */
[----:B------:R-:W-:Y:S01]  /*8c780*/  IMAD.WIDE R16, R16, 0x2, R2 ;  /* 0x0000000210107825 */ /* 0x000fe200078e0202 */
[----:B------:R-:W-:-:S02]  /*8c790*/  PRMT R26, R4, 0x7632, R26 ;  /* 0x00007632041a7816 */ /* 0x000fc4000000001a */
[----:B------:R-:W3:Y:S01]  /*8c7a0*/  LDL.LU R4, [R1+0xc4] ;  /* 0x0000c40001047983 */ /* 0x000ee20000300800 */
[----:B------:R-:W-:Y:S02]  /*8c7b0*/  ISETP.LT.AND P1, PT, R13, c[0x0][0x178], !P6 ;  /* 0x00005e000d007a0c */ /* 0x000fe40007721270 */
[----:B------:R-:W-:Y:S01]  /*8c7c0*/  ISETP.LT.AND P3, PT, R12, c[0x0][0x178], !P6 ;  /* 0x00005e000c007a0c */ /* 0x000fe20007761270 */
[----:B------:R-:W-:Y:S01]  /*8c7d0*/  IMAD.WIDE R22, R0, 0x2, R20 ;  /* 0x0000000200167825 */ /* 0x000fe200078e0214 */
[----:B--2---:R-:W-:Y:S04]  /*8c7e0*/  @P4 STG.E.U16 [R18.64], R15 ;  /* 0x0000000f12004986 */ /* 0x004fe8000c101506 */
[----:B------:R0:W-:Y:S02]  /*8c7f0*/  @P0 STG.E.U16 [R16.64], R6 ;  /* 0x0000000610000986 */ /* 0x0001e4000c101506 */
[----:B0-----:R-:W-:-:S02]  /*8c800*/  PRMT R17, R15, 0x7632, R17 ;  /* 0x000076320f117816 */ /* 0x001fc40000000011 */
[----:B------:R-:W2:Y:S01]  /*8c810*/  LDL.LU R15, [R1+0x2420] ;  /* 0x00242000010f7983 */ /* 0x000ea20000300800 */
[----:B------:R-:W-:Y:S02]  /*8c820*/  ISETP.LT.AND P4, PT, R28, c[0x0][0x178], !P6 ;  /* 0x00005e001c007a0c */ /* 0x000fe40007781270 */
[----:B------:R-:W-:Y:S01]  /*8c830*/  ISETP.LT.AND P6, PT, R14, c[0x0][0x178], !P6 ;  /* 0x00005e000e007a0c */ /* 0x000fe200077c1270 */
[----:B------:R-:W-:Y:S01]  /*8c840*/  IMAD.WIDE R24, R0, 0x2, R10 ;  /* 0x0000000200187825 */ /* 0x000fe200078e020a */
[----:B------:R-:W-:Y:S01]  /*8c850*/  ISETP.LT.AND P0, PT, R13, c[0x0][0x178], !P5 ;  /* 0x00005e000d007a0c */ /* 0x000fe20006f01270 */
[----:B------:R0:W-:Y:S01]  /*8c860*/  @P1 STG.E.U16 [R22.64], R27 ;  /* 0x0000001b16001986 */ /* 0x0001e2000c101506 */
[----:B------:R-:W-:Y:S01]  /*8c870*/  ISETP.LT.AND P1, PT, R12, c[0x0][0x178], !P5 ;  /* 0x00005e000c007a0c */ /* 0x000fe20006f21270 */
[C---:B------:R-:W-:Y:S01]  /*8c880*/  IMAD.WIDE R18, R0.reuse, 0x2, R8 ;  /* 0x0000000200127825 */ /* 0x040fe200078e0208 */
[C---:B------:R-:W-:Y:S01]  /*8c890*/  IADD3 R16, R0.reuse, c[0x0][0x198], RZ ;  /* 0x0000660000107a10 */ /* 0x040fe20007ffe0ff */
[----:B------:R1:W-:Y:S04]  /*8c8a0*/  @P3 STG.E.U16 [R24.64], R26 ;  /* 0x0000001a18003986 */ /* 0x0003e8000c101506 */
[----:B------:R3:W-:Y:S01]  /*8c8b0*/  @P4 STG.E.U16 [R18.64], R17 ;  /* 0x0000001112004986 */ /* 0x0007e2000c101506 */
[----:B0-----:R-:W-:Y:S01]  /*8c8c0*/  IMAD.WIDE R22, R0, 0x2, R2 ;  /* 0x0000000200167825 */ /* 0x001fe200078e0202 */
[----:B-1----:R-:W-:-:S03]  /*8c8d0*/  PRMT R26, R6, 0x7632, R26 ;  /* 0x00007632061a7816 */ /* 0x002fc6000000001a */
[----:B------:R-:W-:-:S04]  /*8c8e0*/  IMAD.WIDE R24, R16, 0x2, R10 ;  /* 0x0000000210187825 */ /* 0x000fc800078e020a */
[----:B---3--:R-:W-:Y:S01]  /*8c8f0*/  IMAD.WIDE R18, R16, 0x2, R20 ;  /* 0x0000000210127825 */ /* 0x008fe200078e0214 */
[----:B------:R-:W-:Y:S01]  /*8c900*/  @P6 STG.E.U16 [R22.64], R26 ;  /* 0x0000001a16006986 */ /* 0x000fe2000c101506 */
[----:B------:R-:W-:Y:S02]  /*8c910*/  PRMT R0, R5, 0x7632, R0 ;  /* 0x0000763205007816 */ /* 0x000fe40000000000 */
[----:B----4-:R-:W-:Y:S01]  /*8c920*/  ISETP.GE.AND P3, PT, R7, c[0x0][0x17c], PT ;  /* 0x00005f0007007a0c */ /* 0x010fe20003f66270 */
[----:B------:R0:W-:Y:S04]  /*8c930*/  @P0 STG.E.U16 [R18.64], R5 ;  /* 0x0000000512000986 */ /* 0x0001e8000c101506 */
[----:B------:R1:W-:Y:S04]  /*8c940*/  @P1 STG.E.U16 [R24.64], R29 ;  /* 0x0000001d18001986 */ /* 0x0003e8000c101506 */
[----:B0-----:R-:W3:Y:S04]  /*8c950*/  LDL.LU R5, [R1+0x2424] ;  /* 0x0024240001057983 */ /* 0x001ee80000300800 */
[----:B------:R-:W4:Y:S04]  /*8c960*/  LDL.LU R7, [R1+0x194] ;  /* 0x0001940001077983 */ /* 0x000f280000300800 */
[----:B------:R-:W3:Y:S01]  /*8c970*/  LDL.LU R6, [R1+0x154] ;  /* 0x0001540001067983 */ /* 0x000ee20000300800 */
[----:B--2---:R-:W-:-:S03]  /*8c980*/  ISETP.GE.AND P1, PT, R15, c[0x0][0x17c], PT ;  /* 0x00005f000f007a0c */ /* 0x004fc60003f26270 */
[----:B------:R-:W2:Y:S01]  /*8c990*/  LDL.LU R15, [R1+0x26ac] ;  /* 0x0026ac00010f7983 */ /* 0x000ea20000300800 */
[----:B------:R-:W-:Y:S02]  /*8c9a0*/  ISETP.LT.AND P4, PT, R28, c[0x0][0x178], !P5 ;  /* 0x00005e001c007a0c */ /* 0x000fe40006f81270 */
[----:B------:R-:W-:Y:S02]  /*8c9b0*/  ISETP.LT.AND P5, PT, R14, c[0x0][0x178], !P5 ;  /* 0x00005e000e007a0c */ /* 0x000fe40006fa1270 */
[----:B------:R-:W-:Y:S02]  /*8c9c0*/  ISETP.LT.AND P6, PT, R13, c[0x0][0x178], !P2 ;  /* 0x00005e000d007a0c */ /* 0x000fe400057c1270 */
[C---:B------:R-:W-:Y:S01]  /*8c9d0*/  IADD3 R17, R16.reuse, c[0x0][0x198], RZ ;  /* 0x0000660010117a10 */ /* 0x040fe20007ffe0ff */
[----:B------:R-:W-:Y:S01]  /*8c9e0*/  IMAD.WIDE R18, R16, 0x2, R8 ;  /* 0x0000000210127825 */ /* 0x000fe200078e0208 */
[----:B------:R-:W-:-:S03]  /*8c9f0*/  ISETP.LT.AND P0, PT, R12, c[0x0][0x178], !P2 ;  /* 0x00005e000c007a0c */ /* 0x000fc60005701270 */
[----:B------:R-:W-:-:S04]  /*8ca00*/  IMAD.WIDE R22, R16, 0x2, R2 ;  /* 0x0000000210167825 */ /* 0x000fc800078e0202 */
[----:B-1----:R-:W-:Y:S01]  /*8ca10*/  IMAD.WIDE R24, R17, 0x2, R20 ;  /* 0x0000000211187825 */ /* 0x002fe200078e0214 */
[----:B--2---:R-:W-:Y:S04]  /*8ca20*/  @P4 STG.E.U16 [R18.64], R15 ;  /* 0x0000000f12004986 */ /* 0x004fe8000c101506 */
[----:B------:R0:W-:Y:S04]  /*8ca30*/  @P5 STG.E.U16 [R22.64], R4 ;  /* 0x0000000416005986 */ /* 0x0001e8000c101506 */
[----:B------:R1:W-:Y:S01]  /*8ca40*/  @P6 STG.E.U16 [R24.64], R0 ;  /* 0x0000000018006986 */ /* 0x0003e2000c101506 */
[----:B------:R-:W-:Y:S01]  /*8ca50*/  PRMT R16, R15, 0x7632, R16 ;  /* 0x000076320f107816 */ /* 0x000fe20000000010 */
[----:B0-----:R-:W-:Y:S01]  /*8ca60*/  IMAD.WIDE R22, R17, 0x2, R10 ;  /* 0x0000000211167825 */ /* 0x001fe200078e020a */
[----:B-1----:R-:W-:-:S02]  /*8ca70*/  PRMT R0, R29, 0x7632, R0 ;  /* 0x000076321d007816 */ /* 0x002fc40000000000 */
[----:B------:R-:W2:Y:S01]  /*8ca80*/  LDL.LU R29, [R1+0xd4] ;  /* 0x0000d400011d7983 */ /* 0x000ea20000300800 */
[----:B------:R-:W-:-:S03]  /*8ca90*/  PRMT R24, R4, 0x7632, R24 ;  /* 0x0000763204187816 */ /* 0x000fc60000000018 */
[----:B------:R0:W-:Y:S01]  /*8caa0*/  @P0 STG.E.U16 [R22.64], R0 ;  /* 0x0000000016000986 */ /* 0x0001e2000c101506 */
[----:B---3--:R-:W-:-:S03]  /*8cab0*/  ISETP.GE.AND P0, PT, R5, c[0x0][0x17c], PT ;  /* 0x00005f0005007a0c */ /* 0x008fc60003f06270 */
[----:B------:R-:W3:Y:S04]  /*8cac0*/  LDL.LU R15, [R1+0x2428] ;  /* 0x00242800010f7983 */ /* 0x000ee80000300800 */
[----:B------:R-:W2:Y:S04]  /*8cad0*/  LDL.LU R5, [R1+0x168] ;  /* 0x0001680001057983 */ /* 0x000ea80000300800 */
[----:B------:R-:W2:Y:S01]  /*8cae0*/  LDL.LU R4, [R1+0x128] ;  /* 0x0001280001047983 */ /* 0x000ea20000300800 */
[----:B------:R-:W-:Y:S01]  /*8caf0*/  ISETP.LT.AND P4, PT, R28, c[0x0][0x178], !P2 ;  /* 0x00005e001c007a0c */ /* 0x000fe20005781270 */
[----:B------:R-:W-:Y:S01]  /*8cb00*/  IMAD.WIDE R18, R17, 0x2, R8 ;  /* 0x0000000211127825 */ /* 0x000fe200078e0208 */
[----:B------:R-:W-:-:S02]  /*8cb10*/  ISETP.LT.AND P2, PT, R14, c[0x0][0x178], !P2 ;  /* 0x00005e000e007a0c */ /* 0x000fc40005741270 */
[----:B------:R-:W-:Y:S02]  /*8cb20*/  ISETP.LT.AND P5, PT, R13, c[0x0][0x178], !P3 ;  /* 0x00005e000d007a0c */ /* 0x000fe40005fa1270 */
[----:B------:R-:W-:Y:S02]  /*8cb30*/  ISETP.LT.AND P6, PT, R12, c[0x0][0x178], !P3 ;  /* 0x00005e000c007a0c */ /* 0x000fe40005fc1270 */
[----:B0-----:R-:W-:Y:S01]  /*8cb40*/  IADD3 R0, R17, c[0x0][0x198], RZ ;  /* 0x0000660011007a10 */ /* 0x001fe20007ffe0ff */
[----:B--2---:R0:W-:Y:S04]  /*8cb50*/  STL [R1+0x26a8], R4 ;  /* 0x0026a80401007387 */ /* 0x0041e80000100800 */
[----:B0-----:R-:W2:Y:S04]  /*8cb60*/  LDL.LU R4, [R1+0x114] ;  /* 0x0001140001047983 */ /* 0x001ea80000300800 */
[----:B------:R0:W-:Y:S01]  /*8cb70*/  @P4 STG.E.U16 [R18.64], R16 ;  /* 0x0000001012004986 */ /* 0x0001e2000c101506 */
[----:B------:R-:W-:-:S02]  /*8cb80*/  ISETP.LT.AND P4, PT, R28, c[0x0][0x178], !P3 ;  /* 0x00005e001c007a0c */ /* 0x000fc40005f81270 */
[----:B------:R-:W-:Y:S01]  /*8cb90*/  ISETP.LT.AND P3, PT, R14, c[0x0][0x178], !P3 ;  /* 0x00005e000e007a0c */ /* 0x000fe20005f61270 */
[----:B------:R-:W-:-:S04]  /*8cba0*/  IMAD.WIDE R22, R0, 0x2, R10 ;  /* 0x0000000200167825 */ /* 0x000fc800078e020a */
[----:B0-----:R-:W-:-:S04]  /*8cbb0*/  IMAD.WIDE R16, R17, 0x2, R2 ;  /* 0x0000000211107825 */ /* 0x001fc800078e0202 */
[C---:B------:R-:W-:Y:S01]  /*8cbc0*/  IMAD.WIDE R18, R0.reuse, 0x2, R20 ;  /* 0x0000000200127825 */ /* 0x040fe200078e0214 */
[----:B------:R0:W-:Y:S04]  /*8cbd0*/  @P2 STG.E.U16 [R16.64], R24 ;  /* 0x0000001810002986 */ /* 0x0001e8000c101506 */
[----:B----4-:R1:W-:Y:S04]  /*8cbe0*/  @P5 STG.E.U16 [R18.64], R7 ;  /* 0x0000000712005986 */ /* 0x0103e8000c101506 */
[----:B------:R4:W-:Y:S01]  /*8cbf0*/  @P6 STG.E.U16 [R22.64], R6 ;  /* 0x0000000616006986 */ /* 0x0009e2000c101506 */
[----:B---3--:R-:W-:Y:S01]  /*8cc00*/  ISETP.GE.AND P6, PT, R15, c[0x0][0x17c], PT ;  /* 0x00005f000f007a0c */ /* 0x008fe20003fc6270 */
[----:B0-----:R-:W-:-:S02]  /*8cc10*/  IMAD.WIDE R16, R0, 0x2, R8 ;  /* 0x0000000200107825 */ /* 0x001fc400078e0208 */
[----:B------:R-:W3:Y:S01]  /*8cc20*/  LDL.LU R15, [R1+0x242c] ;  /* 0x00242c00010f7983 */ /* 0x000ee20000300800 */
[C---:B-1----:R-:W-:Y:S02]  /*8cc30*/  IADD3 R18, R0.reuse, c[0x0][0x198], RZ ;  /* 0x0000660000127a10 */ /* 0x042fe40007ffe0ff */
[----:B------:R-:W-:Y:S01]  /*8cc40*/  PRMT R19, R7, 0x7632, R19 ;  /* 0x0000763207137816 */ /* 0x000fe20000000013 */
[----:B----4-:R-:W-:Y:S01]  /*8cc50*/  IMAD.WIDE R22, R0, 0x2, R2 ;  /* 0x0000000200167825 */ /* 0x010fe200078e0202 */
[----:B------:R-:W-:Y:S01]  /*8cc60*/  PRMT R0, R6, 0x7632, R0 ;  /* 0x0000763206007816 */ /* 0x000fe20000000000 */
[----:B------:R-:W4:Y:S01]  /*8cc70*/  LDL.LU R7, [R1+0x2430] ;  /* 0x0024300001077983 */ /* 0x000f220000300800 */
[----:B------:R-:W-:-:S03]  /*8cc80*/  PRMT R26, R29, 0x7632, R26 ;  /* 0x000076321d1a7816 */ /* 0x000fc6000000001a */
[----:B------:R-:W4:Y:S04]  /*8cc90*/  LDL.LU R6, [R1+0xa8] ;  /* 0x0000a80001067983 */ /* 0x000f280000300800 */
[----:B--2---:R0:W-:Y:S01]  /*8cca0*/  @P4 STG.E.U16 [R16.64], R4 ;  /* 0x0000000410004986 */ /* 0x0041e2000c101506 */
[----:B------:R-:W-:-:S03]  /*8ccb0*/  PRMT R27, R4, 0x7632, R27 ;  /* 0x00007632041b7816 */ /* 0x000fc6000000001b */
[----:B------:R1:W-:Y:S04]  /*8ccc0*/  @P3 STG.E.U16 [R22.64], R29 ;  /* 0x0000001d16003986 */ /* 0x0003e8000c101506 */
[----:B0-----:R-:W2:Y:S04]  /*8ccd0*/  LDL.LU R4, [R1+0x26a8] ;  /* 0x0026a80001047983 */ /* 0x001ea80000300800 */
[----:B-1----:R-:W2:Y:S01]  /*8cce0*/  LDL.LU R29, [R1+0x26a4] ;  /* 0x0026a400011d7983 */ /* 0x002ea20000300800 */
[----:B------:R-:W-:Y:S02]  /*8ccf0*/  ISETP.LT.AND P5, PT, R13, c[0x0][0x178], !P1 ;  /* 0x00005e000d007a0c */ /* 0x000fe40004fa1270 */
[----:B------:R-:W-:Y:S01]  /*8cd00*/  ISETP.LT.AND P2, PT, R12, c[0x0][0x178], !P1 ;  /* 0x00005e000c007a0c */ /* 0x000fe20004f41270 */
[----:B------:R-:W-:Y:S01]  /*8cd10*/  IMAD.WIDE R24, R18, 0x2, R20 ;  /* 0x0000000212187825 */ /* 0x000fe200078e0214 */
[----:B------:R-:W-:-:S02]  /*8cd20*/  ISETP.LT.AND P3, PT, R28, c[0x0][0x178], !P1 ;  /* 0x00005e001c007a0c */ /* 0x000fc40004f61270 */
[----:B------:R-:W-:Y:S01]  /*8cd30*/  ISETP.LT.AND P1, PT, R14, c[0x0][0x178], !P1 ;  /* 0x00005e000e007a0c */ /* 0x000fe20004f21270 */
[----:B------:R-:W-:-:S06]  /*8cd40*/  IMAD.WIDE R16, R18, 0x2, R10 ;  /* 0x0000000212107825 */ /* 0x000fcc00078e020a */
[----:B------:R-:W-:Y:S01]  /*8cd50*/  @P5 STG.E.U16 [R24.64], R19 ;  /* 0x0000001318005986 */ /* 0x000fe2000c101506 */
[----:B------:R-:W-:-:S03]  /*8cd60*/  ISETP.LT.AND P5, PT, R13, c[0x0][0x178], !P0 ;  /* 0x00005e000d007a0c */ /* 0x000fc600047a1270 */
[----:B------:R0:W-:Y:S01]  /*8cd70*/  @P2 STG.E.U16 [R16.64], R0 ;  /* 0x0000000010002986 */ /* 0x0001e2000c101506 */
[----:B---3--:R-:W-:Y:S02]  /*8cd80*/  ISETP.GE.AND P2, PT, R15, c[0x0][0x17c], PT ;  /* 0x00005f000f007a0c */ /* 0x008fe40003f46270 */
[C---:B0-----:R-:W-:Y:S01]  /*8cd90*/  IADD3 R0, R18.reuse, c[0x0][0x198], RZ ;  /* 0x0000660012007a10 */ /* 0x041fe20007ffe0ff */
[----:B------:R-:W-:-:S04]  /*8cda0*/  IMAD.WIDE R16, R18, 0x2, R8 ;  /* 0x0000000212107825 */ /* 0x000fc800078e0208 */
[----:B------:R-:W-:Y:S01]  /*8cdb0*/  IMAD.WIDE R18, R18, 0x2, R2 ;  /* 0x0000000212127825 */ /* 0x000fe200078e0202 */
[----:B------:R-:W-:Y:S03]  /*8cdc0*/  @P3 STG.E.U16 [R16.64], R27 ;  /* 0x0000001b10003986 */ /* 0x000fe6000c101506 */
[----:B------:R-:W-:Y:S01]  /*8cdd0*/  IMAD.WIDE R22, R0, 0x2, R20 ;  /* 0x0000000200167825 */ /* 0x000fe200078e0214 */
[----:B------:R-:W-:Y:S01]  /*8cde0*/  @P1 STG.E.U16 [R18.64], R26 ;  /* 0x0000001a12001986 */ /* 0x000fe2000c101506 */
[----:B----4-:R-:W-:-:S03]  /*8cdf0*/  ISETP.GE.AND P1, PT, R7, c[0x0][0x17c], PT ;  /* 0x00005f0007007a0c */ /* 0x010fc60003f26270 */
[----:B------:R0:W-:Y:S04]  /*8ce00*/  @P5 STG.E.U16 [R22.64], R5 ;  /* 0x0000000516005986 */ /* 0x0001e8000c101506 */
[----:B------:R-:W3:Y:S01]  /*8ce10*/  LDL.LU R7, [R1+0x2434] ;  /* 0x0024340001077983 */ /* 0x000ee20000300800 */
[----:B--2---:R-:W-:-:S03]  /*8ce20*/  PRMT R29, R5, 0x7632, R29 ;  /* 0x00007632051d7816 */ /* 0x004fc6000000001d */
[----:B0-----:R-:W2:Y:S04]  /*8ce30*/  LDL.LU R5, [R1+0x178] ;  /* 0x0001780001057983 */ /* 0x001ea80000300800 */
[----:B------:R-:W4:Y:S01]  /*8ce40*/  LDL.LU R15, [R1+0xf8] ;  /* 0x0000f800010f7983 */ /* 0x000f220000300800 */
[----:B------:R-:W-:Y:S02]  /*8ce50*/  ISETP.LT.AND P4, PT, R12, c[0x0][0x178], !P0 ;  /* 0x00005e000c007a0c */ /* 0x000fe40004781270 */
[----:B------:R-:W-:Y:S02]  /*8ce60*/  ISETP.LT.AND P5, PT, R28, c[0x0][0x178], !P0 ;  /* 0x00005e001c007a0c */ /* 0x000fe400047a1270 */
[----:B------:R-:W-:Y:S02]  /*8ce70*/  ISETP.LT.AND P0, PT, R14, c[0x0][0x178], !P0 ;  /* 0x00005e000e007a0c */ /* 0x000fe40004701270 */
[----:B------:R-:W-:Y:S01]  /*8ce80*/  ISETP.LT.AND P3, PT, R13, c[0x0][0x178], !P6 ;  /* 0x00005e000d007a0c */ /* 0x000fe20007761270 */
[----:B----4-:R0:W-:Y:S04]  /*8ce90*/  STL [R1+0x26a0], R15 ;  /* 0x0026a00f01007387 */ /* 0x0101e80000100800 */
[----:B0-----:R-:W4:Y:S01]  /*8cea0*/  LDL.LU R15, [R1+0xe8] ;  /* 0x0000e800010f7983 */ /* 0x001f220000300800 */
[C---:B------:R-:W-:Y:S01]  /*8ceb0*/  IADD3 R26, R0.reuse, c[0x0][0x198], RZ ;  /* 0x00006600001a7a10 */ /* 0x040fe20007ffe0ff */
[----:B------:R-:W-:-:S04]  /*8cec0*/  IMAD.WIDE R24, R0, 0x2, R10 ;  /* 0x0000000200187825 */ /* 0x000fc800078e020a */
[C---:B------:R-:W-:Y:S01]  /*8ced0*/  IMAD.WIDE R16, R0.reuse, 0x2, R8 ;  /* 0x0000000200107825 */ /* 0x040fe200078e0208 */
[----:B------:R0:W-:Y:S03]  /*8cee0*/  @P4 STG.E.U16 [R24.64], R4 ;  /* 0x0000000418004986 */ /* 0x0001e6000c101506 */
[----:B------:R-:W-:Y:S01]  /*8cef0*/  IMAD.WIDE R18, R0, 0x2, R2 ;  /* 0x0000000200127825 */ /* 0x000fe200078e0202 */
[----:B------:R-:W-:-:S03]  /*8cf00*/  PRMT R27, R4, 0x7632, R27 ;  /* 0x00007632041b7816 */ /* 0x000fc6000000001b */
[----:B------:R-:W-:Y:S01]  /*8cf10*/  IMAD.WIDE R22, R26, 0x2, R20 ;  /* 0x000000021a167825 */ /* 0x000fe200078e0214 */
[----:B0-----:R-:W2:Y:S04]  /*8cf20*/  LDL.LU R4, [R1+0xb8] ;  /* 0x0000b80001047983 */ /* 0x001ea80000300800 */
[----:B------:R-:W-:Y:S04]  /*8cf30*/  STL [R1+0x2698], R29 ;  /* 0x0026981d01007387 */ /* 0x000fe80000100800 */
[----:B----4-:R-:W-:Y:S04]  /*8cf40*/  @P5 STG.E.U16 [R16.64], R15 ;  /* 0x0000000f10005986 */ /* 0x010fe8000c101506 */
[----:B------:R-:W-:Y:S04]  /*8cf50*/  @P0 STG.E.U16 [R18.64], R6 ;  /* 0x0000000612000986 */ /* 0x000fe8000c101506 */
[----:B------:R0:W-:Y:S04]  /*8cf60*/  @P3 STG.E.U16 [R22.64], R29 ;  /* 0x0000001d16003986 */ /* 0x0001e8000c101506 */
[----:B0-----:R-:W4:Y:S01]  /*8cf70*/  LDL.LU R29, [R1+0x138] ;  /* 0x00013800011d7983 */ /* 0x001f220000300800 */
[----:B------:R-:W-:-:S03]  /*8cf80*/  PRMT R22, R15, 0x7632, R22 ;  /* 0x000076320f167816 */ /* 0x000fc60000000016 */
[----:B------:R-:W4:Y:S01]  /*8cf90*/  LDL.LU R15, [R1+0x2438] ;  /* 0x00243800010f7983 */ /* 0x000f220000300800 */
[----:B------:R-:W-:Y:S02]  /*8cfa0*/  ISETP.LT.AND P4, PT, R12, c[0x0][0x178], !P6 ;  /* 0x00005e000c007a0c */ /* 0x000fe40007781270 */
[----:B------:R-:W-:Y:S02]  /*8cfb0*/  ISETP.LT.AND P5, PT, R28, c[0x0][0x178], !P6 ;  /* 0x00005e001c007a0c */ /* 0x000fe400077a1270 */
[----:B------:R-:W-:Y:S01]  /*8cfc0*/  ISETP.LT.AND P6, PT, R14, c[0x0][0x178], !P6 ;  /* 0x00005e000e007a0c */ /* 0x000fe200077c1270 */
[----:B------:R-:W-:Y:S01]  /*8cfd0*/  IMAD.WIDE R24, R26, 0x2, R10 ;  /* 0x000000021a187825 */ /* 0x000fe200078e020a */
[----:B------:R-:W-:Y:S02]  /*8cfe0*/  ISETP.LT.AND P0, PT, R13, c[0x0][0x178], !P2 ;  /* 0x00005e000d007a0c */ /* 0x000fe40005701270 */
[----:B------:R-:W-:Y:S01]  /*8cff0*/  ISETP.LT.AND P3, PT, R12, c[0x0][0x178], !P2 ;  /* 0x00005e000c007a0c */ /* 0x000fe20005761270 */
[C---:B------:R-:W-:Y:S01]  /*8d000*/  IMAD.WIDE R16, R26.reuse, 0x2, R8 ;  /* 0x000000021a107825 */ /* 0x040fe200078e0208 */
[----:B------:R-:W-:-:S03]  /*8d010*/  IADD3 R0, R26, c[0x0][0x198], RZ ;  /* 0x000066001a007a10 */ /* 0x000fc60007ffe0ff */
[----:B------:R0:W-:Y:S01]  /*8d020*/  @P4 STG.E.U16 [R24.64], R27 ;  /* 0x0000001b18004986 */ /* 0x0001e2000c101506 */
[----:B------:R-:W-:-:S03]  /*8d030*/  IMAD.WIDE R18, R26, 0x2, R2 ;  /* 0x000000021a127825 */ /* 0x000fc600078e0202 */
[----:B------:R1:W-:Y:S01]  /*8d040*/  @P5 STG.E.U16 [R16.64], R22 ;  /* 0x0000001610005986 */ /* 0x0003e2000c101506 */
[----:B---3--:R-:W-:Y:S02]  /*8d050*/  ISETP.GE.AND P4, PT, R7, c[0x0][0x17c], PT ;  /* 0x00005f0007007a0c */ /* 0x008fe40003f86270 */
[----:B0-----:R-:W-:Y:S02]  /*8d060*/  PRMT R24, R6, 0x7632, R24 ;  /* 0x0000763206187816 */ /* 0x001fe40000000018 */
[----:B------:R-:W3:Y:S01]  /*8d070*/  LDL.LU R6, [R1+0x243c] ;  /* 0x00243c0001067983 */ /* 0x000ee20000300800 */
[----:B-1----:R-:W-:-:S04]  /*8d080*/  IMAD.WIDE R16, R0, 0x2, R20 ;  /* 0x0000000200107825 */ /* 0x002fc800078e0214 */
[----:B------:R-:W-:Y:S01]  /*8d090*/  IMAD.WIDE R22, R0, 0x2, R10 ;  /* 0x0000000200167825 */ /* 0x000fe200078e020a */
[----:B------:R-:W-:Y:S01]  /*8d0a0*/  @P6 STG.E.U16 [R18.64], R24 ;  /* 0x0000001812006986 */ /* 0x000fe2000c101506 */
[----:B--2---:R-:W-:-:S03]  /*8d0b0*/  PRMT R25, R5, 0x7632, R25 ;  /* 0x0000763205197816 */ /* 0x004fc60000000019 */
[----:B------:R0:W-:Y:S04]  /*8d0c0*/  @P0 STG.E.U16 [R16.64], R5 ;  /* 0x0000000510000986 */ /* 0x0001e8000c101506 */
[----:B------:R-:W2:Y:S04]  /*8d0d0*/  LDL.LU R7, [R1+0x188] ;  /* 0x0001880001077983 */ /* 0x000ea80000300800 */
[----:B0-----:R-:W2:Y:S04]  /*8d0e0*/  LDL.LU R5, [R1+0x148] ;  /* 0x0001480001057983 */ /* 0x001ea80000300800 */
[----:B----4-:R0:W-:Y:S01]  /*8d0f0*/  @P3 STG.E.U16 [R22.64], R29 ;  /* 0x0000001d16003986 */ /* 0x0101e2000c101506 */
[----:B------:R-:W-:-:S03]  /*8d100*/  ISETP.GE.AND P3, PT, R15, c[0x0][0x17c], PT ;  /* 0x00005f000f007a0c */ /* 0x000fc60003f66270 */
[----:B------:R-:W4:Y:S01]  /*8d110*/  LDL.LU R15, [R1+0x26a0] ;  /* 0x0026a000010f7983 */ /* 0x000f220000300800 */
[----:B------:R-:W-:Y:S02]  /*8d120*/  ISETP.LT.AND P5, PT, R28, c[0x0][0x178], !P2 ;  /* 0x00005e001c007a0c */ /* 0x000fe400057a1270 */
[----:B------:R-:W-:Y:S02]  /*8d130*/  ISETP.LT.AND P2, PT, R14, c[0x0][0x178], !P2 ;  /* 0x00005e000e007a0c */ /* 0x000fe40005741270 */
[----:B------:R-:W-:Y:S01]  /*8d140*/  ISETP.LT.AND P6, PT, R13, c[0x0][0x178], !P1 ;  /* 0x00005e000d007a0c */ /* 0x000fe20004fc1270 */
[----:B------:R-:W-:Y:S01]  /*8d150*/  IMAD.WIDE R16, R0, 0x2, R8 ;  /* 0x0000000200107825 */ /* 0x000fe200078e0208 */
[----:B------:R-:W-:Y:S02]  /*8d160*/  ISETP.LT.AND P0, PT, R12, c[0x0][0x178], !P1 ;  /* 0x00005e000c007a0c */ /* 0x000fe40004f01270 */
[C---:B------:R-:W-:Y:S01]  /*8d170*/  IADD3 R24, R0.reuse, c[0x0][0x198], RZ ;  /* 0x0000660000187a10 */ /* 0x040fe20007ffe0ff */
[----:B------:R-:W-:Y:S01]  /*8d180*/  IMAD.WIDE R18, R0, 0x2, R2 ;  /* 0x0000000200127825 */ /* 0x000fe200078e0202 */
[----:B------:R-:W-:-:S02]  /*8d190*/  PRMT R0, R29, 0x7632, R0 ;  /* 0x000076321d007816 */ /* 0x000fc40000000000 */
[----:B0-----:R-:W2:Y:S01]  /*8d1a0*/  LDL.LU R29, [R1+0xc8] ;  /* 0x0000c800011d7983 */ /* 0x001ea20000300800 */
[----:B------:R-:W-:-:S03]  /*8d1b0*/  IMAD.WIDE R22, R24, 0x2, R20 ;  /* 0x0000000218167825 */ /* 0x000fc600078e0214 */
[----:B----4-:R-:W-:Y:S04]  /*8d1c0*/  @P5 STG.E.U16 [R16.64], R15 ;  /* 0x0000000f10005986 */ /* 0x010fe8000c101506 */
[----:B------:R0:W-:Y:S04]  /*8d1d0*/  @P2 STG.E.U16 [R18.64], R4 ;  /* 0x0000000412002986 */ /* 0x0001e8000c101506 */
[----:B------:R1:W-:Y:S01]  /*8d1e0*/  @P6 STG.E.U16 [R22.64], R25 ;  /* 0x0000001916006986 */ /* 0x0003e2000c101506 */
[----:B0-----:R-:W-:Y:S01]  /*8d1f0*/  IMAD.WIDE R18, R24, 0x2, R10 ;  /* 0x0000000218127825 */ /* 0x001fe200078e020a */
[----:B-1----:R-:W-:-:S04]  /*8d200*/  PRMT R22, R15, 0x7632, R22 ;  /* 0x000076320f167816 */ /* 0x002fc80000000016 */
[----:B------:R0:W-:Y:S01]  /*8d210*/  @P0 STG.E.U16 [R18.64], R0 ;  /* 0x0000000012000986 */ /* 0x0001e2000c101506 */
[----:B------:R-:W-:Y:S02]  /*8d220*/  PRMT R25, R4, 0x7632, R25 ;  /* 0x0000763204197816 */ /* 0x000fe40000000019 */
[----:B---3--:R-:W-:Y:S01]  /*8d230*/  ISETP.GE.AND P0, PT, R6, c[0x0][0x17c], PT ;  /* 0x00005f0006007a0c */ /* 0x008fe20003f06270 */
[----:B------:R-:W3:Y:S04]  /*8d240*/  LDL.LU R15, [R1+0x2440] ;  /* 0x00244000010f7983 */ /* 0x000ee80000300800 */
[----:B------:R-:W4:Y:S04]  /*8d250*/  LDL.LU R4, [R1+0x198] ;  /* 0x0001980001047983 */ /* 0x000f280000300800 */
[----:B------:R-:W4:Y:S01]  /*8d260*/  LDL.LU R6, [R1+0x158] ;  /* 0x0001580001067983 */ /* 0x000f220000300800 */
[----:B------:R-:W-:-:S02]  /*8d270*/  ISETP.LT.AND P5, PT, R28, c[0x0][0x178], !P1 ;  /* 0x00005e001c007a0c */ /* 0x000fc40004fa1270 */
[----:B------:R-:W-:Y:S01]  /*8d280*/  ISETP.LT.AND P1, PT, R14, c[0x0][0x178], !P1 ;  /* 0x00005e000e007a0c */ /* 0x000fe20004f21270 */
[----:B------:R-:W-:Y:S01]  /*8d290*/  IMAD.WIDE R16, R24, 0x2, R8 ;  /* 0x0000000218107825 */ /* 0x000fe200078e0208 */
[----:B------:R-:W-:Y:S02]  /*8d2a0*/  ISETP.LT.AND P6, PT, R13, c[0x0][0x178], !P4 ;  /* 0x00005e000d007a0c */ /* 0x000fe400067c1270 */
[----:B------:R-:W-:Y:S02]  /*8d2b0*/  ISETP.LT.AND P2, PT, R12, c[0x0][0x178], !P4 ;  /* 0x00005e000c007a0c */ /* 0x000fe40006741270 */
[----:B0-----:R-:W-:-:S05]  /*8d2c0*/  IADD3 R0, R24, c[0x0][0x198], RZ ;  /* 0x0000660018007a10 */ /* 0x001fca0007ffe0ff */
[----:B------:R0:W-:Y:S01]  /*8d2d0*/  @P5 STG.E.U16 [R16.64], R22 ;  /* 0x0000001610005986 */ /* 0x0001e2000c101506 */
[----:B------:R-:W-:-:S04]  /*8d2e0*/  IMAD.WIDE R18, R0, 0x2, R20 ;  /* 0x0000000200127825 */ /* 0x000fc800078e0214 */
[----:B0-----:R-:W-:-:S04]  /*8d2f0*/  IMAD.WIDE R16, R24, 0x2, R2 ;  /* 0x0000000218107825 */ /* 0x001fc800078e0202 */
[C---:B------:R-:W-:Y:S01]  /*8d300*/  IMAD.WIDE R22, R0.reuse, 0x2, R10 ;  /* 0x0000000200167825 */ /* 0x040fe200078e020a */
[----:B------:R0:W-:Y:S04]  /*8d310*/  @P1 STG.E.U16 [R16.64], R25 ;  /* 0x0000001910001986 */ /* 0x0001e8000c101506 */
[----:B--2---:R1:W-:Y:S04]  /*8d320*/  @P6 STG.E.U16 [R18.64], R7 ;  /* 0x0000000712006986 */ /* 0x0043e8000c101506 */
[----:B------:R2:W-:Y:S01]  /*8d330*/  @P2 STG.E.U16 [R22.64], R5 ;  /* 0x0000000516002986 */ /* 0x0005e2000c101506 */
[C---:B0-----:R-:W-:Y:S01]  /*8d340*/  IMAD.WIDE R16, R0.reuse, 0x2, R8 ;  /* 0x0000000200107825 */ /* 0x041fe200078e0208 */
[----:B-1----:R-:W-:-:S02]  /*8d350*/  IADD3 R18, R0, c[0x0][0x198], RZ ;  /* 0x0000660000127a10 */ /* 0x002fc40007ffe0ff */
[----:B------:R-:W-:Y:S01]  /*8d360*/  PRMT R19, R5, 0x7632, R19 ;  /* 0x0000763205137816 */ /* 0x000fe20000000013 */
[----:B--2---:R-:W-:Y:S01]  /*8d370*/  IMAD.WIDE R22, R0, 0x2, R2 ;  /* 0x0000000200167825 */ /* 0x004fe200078e0202 */
[----:B------:R-:W-:Y:S02]  /*8d380*/  PRMT R0, R7, 0x7632, R0 ;  /* 0x0000763207007816 */ /* 0x000fe40000000000 */
[----:B---3--:R-:W-:Y:S01]  /*8d390*/  ISETP.GE.AND P2, PT, R15, c[0x0][0x17c], PT ;  /* 0x00005f000f007a0c */ /* 0x008fe20003f46270 */
[----:B----4-:R0:W-:Y:S04]  /*8d3a0*/  STL [R1+0x269c], R6 ;  /* 0x00269c0601007387 */ /* 0x0101e80000100800 */
[----:B0-----:R-:W2:Y:S04]  /*8d3b0*/  LDL.LU R6, [R1+0x108] ;  /* 0x0001080001067983 */ /* 0x001ea80000300800 */
[----:B------:R-:W3:Y:S04]  /*8d3c0*/  LDL.LU R7, [R1+0x2444] ;  /* 0x0024440001077983 */ /* 0x000ee80000300800 */
[----:B------:R-:W4:Y:S04]  /*8d3d0*/  LDL.LU R5, [R1+0x2448] ;  /* 0x0024480001057983 */ /* 0x000f280000300800 */
[----:B------:R-:W3:Y:S01]  /*8d3e0*/  LDL.LU R15, [R1+0xd8] ;  /* 0x0000d800010f7983 */ /* 0x000ee20000300800 */
[----:B------:R-:W-:-:S02]  /*8d3f0*/  ISETP.LT.AND P5, PT, R28, c[0x0][0x178], !P4 ;  /* 0x00005e001c007a0c */ /* 0x000fc400067a1270 */
[----:B------:R-:W-:Y:S02]  /*8d400*/  ISETP.LT.AND P4, PT, R14, c[0x0][0x178], !P4 ;  /* 0x00005e000e007a0c */ /* 0x000fe40006781270 */
[----:B------:R-:W-:Y:S02]  /*8d410*/  PRMT R27, R29, 0x7632, R27 ;  /* 0x000076321d1b7816 */ /* 0x000fe4000000001b */
[----:B------:R-:W-:Y:S02]  /*8d420*/  ISETP.LT.AND P6, PT, R13, c[0x0][0x178], !P3 ;  /* 0x00005e000d007a0c */ /* 0x000fe40005fc1270 */
[----:B------:R-:W-:Y:S01]  /*8d430*/  ISETP.LT.AND P1, PT, R12, c[0x0][0x178], !P3 ;  /* 0x00005e000c007a0c */ /* 0x000fe20005f21270 */
[----:B------:R-:W-:-:S04]  /*8d440*/  IMAD.WIDE R24, R18, 0x2, R20 ;  /* 0x0000000212187825 */ /* 0x000fc800078e0214 */
[----:B--2---:R-:W-:Y:S01]  /*8d450*/  @P5 STG.E.U16 [R16.64], R6 ;  /* 0x0000000610005986 */ /* 0x004fe2000c101506 */
[----:B------:R-:W-:-:S03]  /*8d460*/  PRMT R26, R6, 0x7632, R26 ;  /* 0x00007632061a7816 */ /* 0x000fc6000000001a */
[----:B------:R-:W-:Y:S04]  /*8d470*/  @P4 STG.E.U16 [R22.64], R29 ;  /* 0x0000001d16004986 */ /* 0x000fe8000c101506 */
[----:B---3--:R0:W-:Y:S04]  /*8d480*/  STL [R1+0x2694], R15 ;  /* 0x0026940f01007387 */ /* 0x0081e80000100800 */
[----:B0-----:R-:W2:Y:S04]  /*8d490*/  LDL R15, [R1+0x118] ;  /* 0x00011800010f7983 */ /* 0x001ea80000100800 */
[----:B------:R-:W3:Y:S04]  /*8d4a0*/  LDL.LU R6, [R1+0x269c] ;  /* 0x00269c0001067983 */ /* 0x000ee80000300800 */
[----:B------:R-:W2:Y:S01]  /*8d4b0*/  LDL.LU R29, [R1+0x2698] ;  /* 0x00269800011d7983 */ /* 0x000ea20000300800 */
[----:B------:R-:W-:Y:S01]  /*8d4c0*/  ISETP.LT.AND P4, PT, R28, c[0x0][0x178], !P3 ;  /* 0x00005e001c007a0c */ /* 0x000fe20005f81270 */
[----:B------:R-:W-:Y:S01]  /*8d4d0*/  IMAD.WIDE R16, R18, 0x2, R10 ;  /* 0x0000000212107825 */ /* 0x000fe200078e020a */
[----:B------:R-:W-:Y:S01]  /*8d4e0*/  ISETP.LT.AND P3, PT, R14, c[0x0][0x178], !P3 ;  /* 0x00005e000e007a0c */ /* 0x000fe20005f61270 */
[----:B------:R0:W-:Y:S01]  /*8d4f0*/  @P6 STG.E.U16 [R24.64], R0 ;  /* 0x0000000018006986 */ /* 0x0001e2000c101506 */
[----:B------:R-:W-:-:S03]  /*8d500*/  ISETP.LT.AND P6, PT, R13, c[0x0][0x178], !P0 ;  /* 0x00005e000d007a0c */ /* 0x000fc600047c1270 */
[----:B------:R1:W-:Y:S01]  /*8d510*/  @P1 STG.E.U16 [R16.64], R19 ;  /* 0x0000001310001986 */ /* 0x0003e2000c101506 */
[C---:B0-----:R-:W-:Y:S01]  /*8d520*/  IADD3 R0, R18.reuse, c[0x0][0x198], RZ ;  /* 0x0000660012007a10 */ /* 0x041fe20007ffe0ff */
[----:B-1----:R-:W-:-:S04]  /*8d530*/  IMAD.WIDE R16, R18, 0x2, R8 ;  /* 0x0000000212107825 */ /* 0x002fc800078e0208 */
[----:B------:R-:W-:Y:S01]  /*8d540*/  IMAD.WIDE R18, R18, 0x2, R2 ;  /* 0x0000000212127825 */ /* 0x000fe200078e0202 */
[----:B------:R-:W-:-:S03]  /*8d550*/  ISETP.LT.AND P5, PT, R12, c[0x0][0x178], !P0 ;  /* 0x00005e000c007a0c */ /* 0x000fc600047a1270 */
[----:B------:R-:W-:Y:S01]  /*8d560*/  IMAD.WIDE R22, R0, 0x2, R20 ;  /* 0x0000000200167825 */ /* 0x000fe200078e0214 */
[----:B------:R0:W-:Y:S04]  /*8d570*/  @P4 STG.E.U16 [R16.64], R26 ;  /* 0x0000001a10004986 */ /* 0x0001e8000c101506 */
[----:B------:R1:W-:Y:S04]  /*8d580*/  @P3 STG.E.U16 [R18.64], R27 ;  /* 0x0000001b12003986 */ /* 0x0003e8000c101506 */
[----:B------:R2:W-:Y:S01]  /*8d590*/  @P6 STG.E.U16 [R22.64], R4 ;  /* 0x0000000416006986 */ /* 0x0005e2000c101506 */
[----:B------:R-:W-:Y:S01]  /*8d5a0*/  ISETP.LT.AND P6, PT, R28, c[0x0][0x178], !P0 ;  /* 0x00005e001c007a0c */ /* 0x000fe200047c1270 */
[----:B------:R-:W-:Y:S01]  /*8d5b0*/  IMAD.WIDE R24, R0, 0x2, R10 ;  /* 0x0000000200187825 */ /* 0x000fe200078e020a */
[----:B----4-:R-:W-:-:S02]  /*8d5c0*/  ISETP.GE.AND P3, PT, R5, c[0x0][0x17c], PT ;  /* 0x00005f0005007a0c */ /* 0x010fc40003f66270 */
[----:B------:R-:W4:Y:S01]  /*8d5d0*/  LDL.LU R5, [R1+0x16c] ;  /* 0x00016c0001057983 */ /* 0x000f220000300800 */
[C---:B0-----:R-:W-:Y:S01]  /*8d5e0*/  IMAD.WIDE R16, R0.reuse, 0x2, R8 ;  /* 0x0000000200107825 */ /* 0x041fe200078e0208 */
[----:B------:R-:W-:Y:S02]  /*8d5f0*/  ISETP.GE.AND P1, PT, R7, c[0x0][0x17c], PT ;  /* 0x00005f0007007a0c */ /* 0x000fe40003f26270 */
[C---:B------:R-:W-:Y:S01]  /*8d600*/  IADD3 R26, R0.reuse, c[0x0][0x198], RZ ;  /* 0x00006600001a7a10 */ /* 0x040fe20007ffe0ff */
[----:B-1----:R-:W-:Y:S01]  /*8d610*/  IMAD.WIDE R18, R0, 0x2, R2 ;  /* 0x0000000200127825 */ /* 0x002fe200078e0202 */
[----:B---3--:R0:W-:Y:S01]  /*8d620*/  @P5 STG.E.U16 [R24.64], R6 ;  /* 0x0000000618005986 */ /* 0x0081e2000c101506 */
[----:B------:R-:W-:Y:S02]  /*8d630*/  PRMT R27, R6, 0x7632, R27 ;  /* 0x00007632061b7816 */ /* 0x000fe4000000001b */
[----:B--2---:R-:W-:Y:S02]  /*8d640*/  PRMT R29, R4, 0x7632, R29 ;  /* 0x00007632041d7816 */ /* 0x004fe4000000001d */
[----:B------:R-:W2:Y:S04]  /*8d650*/  LDL.LU R4, [R1+0x12c] ;  /* 0x00012c0001047983 */ /* 0x000ea80000300800 */
[----:B------:R1:W-:Y:S04]  /*8d660*/  @P6 STG.E.U16 [R16.64], R15 ;  /* 0x0000000f10006986 */ /* 0x0003e8000c101506 */
[----:B0-----:R-:W3:Y:S04]  /*8d670*/  LDL.LU R6, [R1+0x2450] ;  /* 0x0024500001067983 */ /* 0x001ee80000300800 */
[----:B------:R-:W2:Y:S04]  /*8d680*/  LDL.LU R7, [R1+0xec] ;  /* 0x0000ec0001077983 */ /* 0x000ea80000300800 */
[----:B------:R-:W2:Y:S04]  /*8d690*/  LDL.LU R0, [R1+0x244c] ;  /* 0x00244c0001007983 */ /* 0x000ea80000300800 */
[----:B-1----:R-:W2:Y:S04]  /*8d6a0*/  LDL.LU R15, [R1+0x2694] ;  /* 0x00269400010f7983 */ /* 0x002ea80000300800 */
[----:B------:R-:W3:Y:S01]  /*8d6b0*/  LDL.LU R17, [R1+0x118] ;  /* 0x0001180001117983 */ /* 0x000ee20000300800 */
[----:B------:R-:W-:-:S02]  /*8d6c0*/  ISETP.LT.AND P0, PT, R14, c[0x0][0x178], !P0 ;  /* 0x00005e000e007a0c */ /* 0x000fc40004701270 */
[----:B------:R-:W-:Y:S01]  /*8d6d0*/  ISETP.LT.AND P4, PT, R13, c[0x0][0x178], !P2 ;  /* 0x00005e000d007a0c */ /* 0x000fe20005781270 */
[----:B------:R-:W-:Y:S01]  /*8d6e0*/  IMAD.WIDE R22, R26, 0x2, R20 ;  /* 0x000000021a167825 */ /* 0x000fe200078e0214 */
[----:B------:R-:W-:Y:S01]  /*8d6f0*/  STL [R1+0x2690], R29 ;  /* 0x0026901d01007387 */ /* 0x000fe20000100800 */
[----:B------:R-:W-:Y:S02]  /*8d700*/  ISETP.LT.AND P5, PT, R12, c[0x0][0x178], !P2 ;  /* 0x00005e000c007a0c */ /* 0x000fe400057a1270 */
[----:B------:R-:W-:Y:S01]  /*8d710*/  ISETP.LT.AND P6, PT, R28, c[0x0][0x178], !P2 ;  /* 0x00005e001c007a0c */ /* 0x000fe200057c1270 */
[----:B------:R-:W-:Y:S01]  /*8d720*/  IMAD.WIDE R24, R26, 0x2, R10 ;  /* 0x000000021a187825 */ /* 0x000fe200078e020a */
[----:B------:R-:W-:-:S04]  /*8d730*/  ISETP.LT.AND P2, PT, R14, c[0x0][0x178], !P2 ;  /* 0x00005e000e007a0c */ /* 0x000fc80005741270 */
[----:B--2---:R-:W-:Y:S04]  /*8d740*/  @P0 STG.E.U16 [R18.64], R15 ;  /* 0x0000000f12000986 */ /* 0x004fe8000c101506 */
[----:B------:R0:W-:Y:S04]  /*8d750*/  @P4 STG.E.U16 [R22.64], R29 ;  /* 0x0000001d16004986 */ /* 0x0001e8000c101506 */
[----:B0-----:R-:W2:Y:S01]  /*8d760*/  LDL.LU R29, [R1+0xac] ;  /* 0x0000ac00011d7983 */ /* 0x001ea20000300800 */
[----:B---3--:R-:W-:Y:S01]  /*8d770*/  PRMT R18, R17, 0x7632, R18 ;  /* 0x0000763211127816 */ /* 0x008fe20000000012 */
[----:B------:R-:W-:Y:S01]  /*8d780*/  IMAD.WIDE R16, R26, 0x2, R8 ;  /* 0x000000021a107825 */ /* 0x000fe200078e0208 */
[----:B------:R-:W-:-:S02]  /*8d790*/  ISETP.LT.AND P4, PT, R13, c[0x0][0x178], !P1 ;  /* 0x00005e000d007a0c */ /* 0x000fc40004f81270 */
[----:B------:R-:W-:Y:S02]  /*8d7a0*/  ISETP.GE.AND P0, PT, R0, c[0x0][0x17c], PT ;  /* 0x00005f0000007a0c */ /* 0x000fe40003f06270 */
[----:B------:R-:W-:Y:S01]  /*8d7b0*/  IADD3 R0, R26, c[0x0][0x198], RZ ;  /* 0x000066001a007a10 */ /* 0x000fe20007ffe0ff */
[----:B------:R0:W-:Y:S01]  /*8d7c0*/  @P5 STG.E.U16 [R24.64], R27 ;  /* 0x0000001b18005986 */ /* 0x0001e2000c101506 */
[----:B------:R-:W-:Y:S01]  /*8d7d0*/  ISETP.LT.AND P5, PT, R12, c[0x0][0x178], !P1 ;  /* 0x00005e000c007a0c */ /* 0x000fe20004fa1270 */
[----:B------:R-:W-:Y:S02]  /*8d7e0*/  IMAD.WIDE R22, R26, 0x2, R2 ;  /* 0x000000021a167825 */ /* 0x000fe400078e0202 */
[----:B------:R1:W-:Y:S01]  /*8d7f0*/  @P6 STG.E.U16 [R16.64], R18 ;  /* 0x0000001210006986 */ /* 0x0003e2000c101506 */
[----:B------:R-:W-:Y:S02]  /*8d800*/  ISETP.LT.AND P6, PT, R28, c[0x0][0x178], !P1 ;  /* 0x00005e001c007a0c */ /* 0x000fe40004fc1270 */
[----:B0-----:R-:W-:Y:S01]  /*8d810*/  PRMT R24, R15, 0x7632, R24 ;  /* 0x000076320f187816 */ /* 0x001fe20000000018 */
[----:B-1----:R-:W-:-:S04]  /*8d820*/  IMAD.WIDE R16, R0, 0x2, R20 ;  /* 0x0000000200107825 */ /* 0x002fc800078e0214 */
[----:B------:R0:W-:Y:S01]  /*8d830*/  @P2 STG.E.U16 [R22.64], R24 ;  /* 0x0000001816002986 */ /* 0x0001e2000c101506 */
[----:B------:R-:W-:Y:S01]  /*8d840*/  ISETP.LT.AND P1, PT, R14, c[0x0][0x178], !P1 ;  /* 0x00005e000e007a0c */ /* 0x000fe20004f21270 */
[----:B------:R-:W-:Y:S02]  /*8d850*/  IMAD.WIDE R18, R0, 0x2, R10 ;  /* 0x0000000200127825 */ /* 0x000fe400078e020a */
[----:B----4-:R1:W-:Y:S01]  /*8d860*/  @P4 STG.E.U16 [R16.64], R5 ;  /* 0x0000000510004986 */ /* 0x0103e2000c101506 */
[----:B------:R-:W-:Y:S02]  /*8d870*/  ISETP.GE.AND P2, PT, R6, c[0x0][0x17c], PT ;  /* 0x00005f0006007a0c */ /* 0x000fe40003f46270 */
[----:B------:R-:W-:Y:S01]  /*8d880*/  ISETP.LT.AND P4, PT, R13, c[0x0][0x178], !P3 ;  /* 0x00005e000d007a0c */ /* 0x000fe20005f81270 */
[----:B------:R-:W3:Y:S01]  /*8d890*/  LDL.LU R6, [R1+0x17c] ;  /* 0x00017c0001067983 */ /* 0x000ee20000300800 */
[----:B------:R-:W-:Y:S02]  /*8d8a0*/  PRMT R26, R5, 0x7632, R26 ;  /* 0x00007632051a7816 */ /* 0x000fe4000000001a */
[C---:B0-----:R-:W-:Y:S01]  /*8d8b0*/  IADD3 R24, R0.reuse, c[0x0][0x198], RZ ;  /* 0x0000660000187a10 */ /* 0x041fe20007ffe0ff */
[----:B-1----:R-:W-:Y:S01]  /*8d8c0*/  IMAD.WIDE R16, R0, 0x2, R8 ;  /* 0x0000000200107825 */ /* 0x002fe200078e0208 */
[----:B------:R-:W4:Y:S01]  /*8d8d0*/  LDL.LU R5, [R1+0x13c] ;  /* 0x00013c0001057983 */ /* 0x000f220000300800 */
[----:B------:R-:W-:-:S03]  /*8d8e0*/  PRMT R27, R4, 0x7632, R27 ;  /* 0x00007632041b7816 */ /* 0x000fc6000000001b */
[----:B------:R0:W-:Y:S01]  /*8d8f0*/  @P5 STG.E.U16 [R18.64], R4 ;  /* 0x0000000412005986 */ /* 0x0001e2000c101506 */
[----:B------:R-:W-:-:S03]  /*8d900*/  PRMT R25, R7, 0x7632, R25 ;  /* 0x0000763207197816 */ /* 0x000fc60000000019 */
[----:B------:R1:W-:Y:S04]  /*8d910*/  @P6 STG.E.U16 [R16.64], R7 ;  /* 0x0000000710006986 */ /* 0x0003e8000c101506 */
[----:B0-----:R-:W4:Y:S01]  /*8d920*/  LDL.LU R4, [R1+0xfc] ;  /* 0x0000fc0001047983 */ /* 0x001f220000300800 */
[----:B------:R-:W-:-:S03]  /*8d930*/  IMAD.WIDE R18, R24, 0x2, R20 ;  /* 0x0000000218127825 */ /* 0x000fc600078e0214 */
[----:B------:R-:W4:Y:S01]  /*8d940*/  LDL.LU R15, [R1+0x2458] ;  /* 0x00245800010f7983 */ /* 0x000f220000300800 */
[----:B-1----:R-:W-:-:S03]  /*8d950*/  IMAD.WIDE R16, R0, 0x2, R2 ;  /* 0x0000000200107825 */ /* 0x002fc600078e0202 */
[----:B------:R-:W4:Y:S01]  /*8d960*/  LDL.LU R7, [R1+0xbc] ;  /* 0x0000bc0001077983 */ /* 0x000f220000300800 */
[----:B--2---:R-:W-:-:S03]  /*8d970*/  PRMT R0, R29, 0x7632, R0 ;  /* 0x000076321d007816 */ /* 0x004fc60000000000 */
[----:B------:R0:W-:Y:S04]  /*8d980*/  @P1 STG.E.U16 [R16.64], R29 ;  /* 0x0000001d10001986 */ /* 0x0001e8000c101506 */
[----:B------:R1:W-:Y:S04]  /*8d990*/  @P4 STG.E.U16 [R18.64], R26 ;  /* 0x0000001a12004986 */ /* 0x0003e8000c101506 */
[----:B0-----:R-:W2:Y:S04]  /*8d9a0*/  LDL.LU R29, [R1+0x2690] ;  /* 0x00269000011d7983 */ /* 0x001ea80000300800 */
[----:B-1----:R-:W2:Y:S01]  /*8d9b0*/  LDL.LU R26, [R1+0x2454] ;  /* 0x00245400011a7983 */ /* 0x002ea20000300800 */
[----:B------:R-:W-:-:S02]  /*8d9c0*/  ISETP.LT.AND P5, PT, R12, c[0x0][0x178], !P3 ;  /* 0x00005e000c007a0c */ /* 0x000fc40005fa1270 */
[----:B------:R-:W-:Y:S01]  /*8d9d0*/  ISETP.LT.AND P6, PT, R28, c[0x0][0x178], !P3 ;  /* 0x00005e001c007a0c */ /* 0x000fe20005fc1270 */
[----:B------:R-:W-:Y:S01]  /*8d9e0*/  IMAD.WIDE R22, R24, 0x2, R10 ;  /* 0x0000000218167825 */ /* 0x000fe200078e020a */
[----:B------:R-:W-:Y:S02]  /*8d9f0*/  ISETP.LT.AND P3, PT, R14, c[0x0][0x178], !P3 ;  /* 0x00005e000e007a0c */ /* 0x000fe40005f61270 */
[----:B------:R-:W-:Y:S01]  /*8da00*/  ISETP.LT.AND P4, PT, R13, c[0x0][0x178], !P0 ;  /* 0x00005e000d007a0c */ /* 0x000fe20004781270 */
[----:B------:R-:W-:-:S06]  /*8da10*/  IMAD.WIDE R18, R24, 0x2, R8 ;  /* 0x0000000218127825 */ /* 0x000fcc00078e0208 */
[----:B------:R0:W-:Y:S01]  /*8da20*/  @P5 STG.E.U16 [R22.64], R27 ;  /* 0x0000001b16005986 */ /* 0x0001e2000c101506 */
[----:B------:R-:W-:Y:S01]  /*8da30*/  ISETP.LT.AND P5, PT, R12, c[0x0][0x178], !P0 ;  /* 0x00005e000c007a0c */ /* 0x000fe200047a1270 */
[----:B------:R-:W-:Y:S02]  /*8da40*/  IMAD.WIDE R16, R24, 0x2, R2 ;  /* 0x0000000218107825 */ /* 0x000fe400078e0202 */
[----:B------:R1:W-:Y:S01]  /*8da50*/  @P6 STG.E.U16 [R18.64], R25 ;  /* 0x0000001912006986 */ /* 0x0003e2000c101506 */
[----:B------:R-:W-:Y:S02]  /*8da60*/  ISETP.LT.AND P6, PT, R28, c[0x0][0x178], !P0 ;  /* 0x00005e001c007a0c */ /* 0x000fe400047c1270 */
[----:B------:R-:W-:Y:S02]  /*8da70*/  ISETP.LT.AND P0, PT, R14, c[0x0][0x178], !P0 ;  /* 0x00005e000e007a0c */ /* 0x000fe40004701270 */
[----:B0-----:R-:W-:Y:S01]  /*8da80*/  IADD3 R22, R24, c[0x0][0x198], RZ ;  /* 0x0000660018167a10 */ /* 0x001fe20007ffe0ff */
[----:B------:R0:W-:Y:S04]  /*8da90*/  @P3 STG.E.U16 [R16.64], R0 ;  /* 0x0000000010003986 */ /* 0x0001e8000c101506 */
[----:B-1----:R-:W-:-:S04]  /*8daa0*/  IMAD.WIDE R24, R22, 0x2, R20 ;  /* 0x0000000216187825 */ /* 0x002fc800078e0214 */
[----:B------:R-:W-:Y:S01]  /*8dab0*/  IMAD.WIDE R18, R22, 0x2, R10 ;  /* 0x0000000216127825 */ /* 0x000fe200078e020a */
[----:B---3--:R1:W-:Y:S01]  /*8dac0*/  @P4 STG.E.U16 [R24.64], R6 ;  /* 0x0000000618004986 */ /* 0x0083e2000c101506 */
[----:B------:R-:W-:-:S03]  /*8dad0*/  ISETP.LT.AND P4, PT, R13, c[0x0][0x178], !P2 ;  /* 0x00005e000d007a0c */ /* 0x000fc60005781270 */
[----:B----4-:R3:W-:Y:S01]  /*8dae0*/  @P5 STG.E.U16 [R18.64], R5 ;  /* 0x0000000512005986 */ /* 0x0107e2000c101506 */
[----:B------:R-:W-:Y:S02]  /*8daf0*/  ISETP.LT.AND P5, PT, R12, c[0x0][0x178], !P2 ;  /* 0x00005e000c007a0c */ /* 0x000fe400057a1270 */
[C---:B0-----:R-:W-:Y:S01]  /*8db00*/  IADD3 R17, R22.reuse, c[0x0][0x198], RZ ;  /* 0x0000660016117a10 */ /* 0x041fe20007ffe0ff */
[----:B-1----:R-:W-:-:S04]  /*8db10*/  IMAD.WIDE R24, R22, 0x2, R2 ;  /* 0x0000000216187825 */ /* 0x002fc800078e0202 */
[----:B---3--:R-:W-:Y:S01]  /*8db20*/  IMAD.WIDE R18, R22, 0x2, R8 ;  /* 0x0000000216127825 */ /* 0x008fe200078e0208 */
[----:B------:R-:W-:Y:S02]  /*8db30*/  PRMT R16, R6, 0x7632, R16 ;  /* 0x0000763206107816 */ /* 0x000fe40000000010 */
[----:B------:R-:W-:Y:S01]  /*8db40*/  PRMT R0, R5, 0x7632, R0 ;  /* 0x0000763205007816 */ /* 0x000fe20000000000 */
[----:B------:R-:W-:Y:S01]  /*8db50*/  IMAD.WIDE R22, R17, 0x2, R20 ;  /* 0x0000000211167825 */ /* 0x000fe200078e0214 */
[----:B------:R0:W-:Y:S04]  /*8db60*/  @P6 STG.E.U16 [R18.64], R4 ;  /* 0x0000000412006986 */ /* 0x0001e8000c101506 */
[----:B------:R1:W-:Y:S01]  /*8db70*/  @P0 STG.E.U16 [R24.64], R7 ;  /* 0x0000000718000986 */ /* 0x0003e2000c101506 */
[----:B------:R-:W-:-:S03]  /*8db80*/  ISETP.LT.AND P0, PT, R28, c[0x0][0x178], !P2 ;  /* 0x00005e001c007a0c */ /* 0x000fc60005701270 */
[----:B------:R-:W3:Y:S01]  /*8db90*/  LDL.LU R6, [R1+0x18c] ;  /* 0x00018c0001067983 */ /* 0x000ee20000300800 */
[----:B0-----:R-:W-:-:S03]  /*8dba0*/  IMAD.WIDE R18, R17, 0x2, R10 ;  /* 0x0000000211127825 */ /* 0x001fc600078e020a */
[----:B------:R-:W4:Y:S01]  /*8dbb0*/  LDL.LU R5, [R1+0x14c] ;  /* 0x00014c0001057983 */ /* 0x000f220000300800 */
[----:B------:R-:W-:Y:S02]  /*8dbc0*/  ISETP.GE.AND P3, PT, R15, c[0x0][0x17c], PT ;  /* 0x00005f000f007a0c */ /* 0x000fe40003f66270 */
[----:B-1----:R-:W-:Y:S01]  /*8dbd0*/  PRMT R24, R7, 0x7632, R24 ;  /* 0x0000763207187816 */ /* 0x002fe20000000018 */
[----:B------:R0:W-:Y:S04]  /*8dbe0*/  @P4 STG.E.U16 [R22.64], R16 ;  /* 0x0000001016004986 */ /* 0x0001e8000c101506 */
[----:B------:R1:W-:Y:S01]  /*8dbf0*/  @P5 STG.E.U16 [R18.64], R0 ;  /* 0x0000000012005986 */ /* 0x0003e2000c101506 */
[C---:B0-----:R-:W-:Y:S01]  /*8dc00*/  IADD3 R16, R17.reuse, c[0x0][0x198], RZ ;  /* 0x0000660011107a10 */ /* 0x041fe20007ffe0ff */
[----:B------:R-:W-:-:S04]  /*8dc10*/  IMAD.WIDE R22, R17, 0x2, R2 ;  /* 0x0000000211167825 */ /* 0x000fc800078e0202 */
[----:B-1----:R-:W-:Y:S01]  /*8dc20*/  IMAD.WIDE R18, R17, 0x2, R8 ;  /* 0x0000000211127825 */ /* 0x002fe200078e0208 */
[----:B--2---:R-:W-:Y:S02]  /*8dc30*/  PRMT R29, R4, 0x7632, R29 ;  /* 0x00007632041d7816 */ /* 0x004fe4000000001d */
[----:B------:R-:W2:Y:S01]  /*8dc40*/  LDL.LU R4, [R1+0x10c] ;  /* 0x00010c0001047983 */ /* 0x000ea20000300800 */
[----:B------:R-:W-:-:S03]  /*8dc50*/  ISETP.GE.AND P1, PT, R26, c[0x0][0x17c], PT ;  /* 0x00005f001a007a0c */ /* 0x000fc60003f26270 */
[----:B------:R-:W2:Y:S01]  /*8dc60*/  LDL.LU R15, [R1+0x2460] ;  /* 0x00246000010f7983 */ /* 0x000ea20000300800 */
[----:B------:R-:W-:-:S03]  /*8dc70*/  ISETP.LT.AND P4, PT, R12, c[0x0][0x178], !P1 ;  /* 0x00005e000c007a0c */ /* 0x000fc60004f81270 */
[----:B------:R-:W2:Y:S04]  /*8dc80*/  LDL.LU R7, [R1+0xcc] ;  /* 0x0000cc0001077983 */ /* 0x000ea80000300800 */
[----:B------:R-:W2:Y:S04]  /*8dc90*/  LDL.LU R12, [R1+0x268c] ;  /* 0x00268c00010c7983 */ /* 0x000ea80000300800 */
[----:B------:R-:W2:Y:S04]  /*8dca0*/  LDL.LU R17, [R1+0x245c] ;  /* 0x00245c0001117983 */ /* 0x000ea80000300800 */
[----:B------:R0:W-:Y:S04]  /*8dcb0*/  @P0 STG.E.U16 [R18.64], R29 ;  /* 0x0000001d12000986 */ /* 0x0001e8000c101506 */
[----:B0-----:R-:W2:Y:S01]  /*8dcc0*/  LDL R29, [R1+0xfd4] ;  /* 0x000fd400011d7983 */ /* 0x001ea20000100800 */
[----:B------:R-:W-:-:S02]  /*8dcd0*/  ISETP.LT.AND P2, PT, R14, c[0x0][0x178], !P2 ;  /* 0x00005e000e007a0c */ /* 0x000fc40005741270 */
[----:B------:R-:W-:Y:S02]  /*8dce0*/  ISETP.LT.AND P6, PT, R13, c[0x0][0x178], !P1 ;  /* 0x00005e000d007a0c */ /* 0x000fe40004fc1270 */
[----:B------:R-:W-:Y:S01]  /*8dcf0*/  ISETP.LT.AND P5, PT, R28, c[0x0][0x178], !P1 ;  /* 0x00005e001c007a0c */ /* 0x000fe20004fa1270 */
[----:B------:R-:W-:Y:S01]  /*8dd00*/  IMAD.WIDE R26, R16, 0x2, R20 ;  /* 0x00000002101a7825 */ /* 0x000fe200078e0214 */
[----:B------:R-:W-:-:S03]  /*8dd10*/  ISETP.LT.AND P1, PT, R14, c[0x0][0x178], !P1 ;  /* 0x00005e000e007a0c */ /* 0x000fc60004f21270 */
[----:B------:R-:W-:-:S04]  /*8dd20*/  IMAD.WIDE R18, R16, 0x2, R10 ;  /* 0x0000000210127825 */ /* 0x000fc800078e020a */
[----:B------:R0:W-:Y:S01]  /*8dd30*/  @P2 STG.E.U16 [R22.64], R24 ;  /* 0x0000001816002986 */ /* 0x0001e2000c101506 */
[----:B------:R-:W-:Y:S01]  /*8dd40*/  ISETP.LT.AND P2, PT, R13, c[0x0][0x178], !P3 ;  /* 0x00005e000d007a0c */ /* 0x000fe20005f41270 */
[----:B0-----:R-:W-:Y:S02]  /*8dd50*/  IMAD.WIDE R22, R16, 0x2, R8 ;  /* 0x0000000210167825 */ /* 0x001fe400078e0208 */
[----:B---3--:R0:W-:Y:S01]  /*8dd60*/  @P6 STG.E.U16 [R26.64], R6 ;  /* 0x000000061a006986 */ /* 0x0081e2000c101506 */
[----:B------:R-:W-:-:S03]  /*8dd70*/  PRMT R0, R6, 0x7632, R0 ;  /* 0x0000763206007816 */ /* 0x000fc60000000000 */
[----:B----4-:R-:W-:Y:S04]  /*8dd80*/  @P4 STG.E.U16 [R18.64], R5 ;  /* 0x0000000512004986 */ /* 0x010fe8000c101506 */
[----:B0-----:R-:W3:Y:S04]  /*8dd90*/  LDL.LU R27, [R1+0x15c] ;  /* 0x00015c00011b7983 */ /* 0x001ee80000300800 */
[----:B--2---:R0:W-:Y:S01]  /*8dda0*/  @P5 STG.E.U16 [R22.64], R4 ;  /* 0x0000000416005986 */ /* 0x0041e2000c101506 */
[----:B------:R-:W-:Y:S02]  /*8ddb0*/  ISETP.LT.AND P5, PT, R28, c[0x0][0x178], !P3 ;  /* 0x00005e001c007a0c */ /* 0x000fe40005fa1270 */
[----:B------:R-:W-:-:S02]  /*8ddc0*/  PRMT R24, R4, 0x7632, R24 ;  /* 0x0000763204187816 */ /* 0x000fc40000000018 */
[----:B------:R-:W-:Y:S02]  /*8ddd0*/  ISETP.GE.AND P0, PT, R17, c[0x0][0x17c], PT ;  /* 0x00005f0011007a0c */ /* 0x000fe40003f06270 */
[C---:B------:R-:W-:Y:S01]  /*8dde0*/  IADD3 R17, R16.reuse, c[0x0][0x198], RZ ;  /* 0x0000660010117a10 */ /* 0x040fe20007ffe0ff */
[----:B0-----:R-:W-:-:S04]  /*8ddf0*/  IMAD.WIDE R22, R16, 0x2, R2 ;  /* 0x0000000210167825 */ /* 0x001fc800078e0202 */
[----:B------:R-:W-:Y:S01]  /*8de00*/  IMAD.WIDE R18, R17, 0x2, R20 ;  /* 0x0000000211127825 */ /* 0x000fe200078e0214 */
[----:B------:R0:W-:Y:S01]  /*8de10*/  @P1 STG.E.U16 [R22.64], R7 ;  /* 0x0000000716001986 */ /* 0x0001e2000c101506 */
[----:B------:R-:W-:-:S03]  /*8de20*/  ISETP.LT.AND P4, PT, R29, c[0x0][0x178], !P3 ;  /* 0x00005e001d007a0c */ /* 0x000fc60005f81270 */
[----:B------:R1:W-:Y:S01]  /*8de30*/  @P2 STG.E.U16 [R18.64], R0 ;  /* 0x0000000012002986 */ /* 0x0003e2000c101506 */
[----:B------:R-:W-:Y:S01]  /*8de40*/  PRMT R16, R5, 0x7632, R16 ;  /* 0x0000763205107816 */ /* 0x000fe20000000010 */
[----:B0-----:R-:W-:Y:S02]  /*8de50*/  IMAD.WIDE R22, R17, 0x2, R8 ;  /* 0x0000000211167825 */ /* 0x001fe400078e0208 */
[----:B------:R-:W2:Y:S01]  /*8de60*/  LDL.LU R5, [R1+0x2468] ;  /* 0x0024680001057983 */ /* 0x000ea20000300800 */
[----:B------:R-:W-:-:S03]  /*8de70*/  ISETP.GE.AND P6, PT, R15, c[0x0][0x17c], PT ;  /* 0x00005f000f007a0c */ /* 0x000fc60003fc6270 */
[----:B------:R-:W4:Y:S01]  /*8de80*/  LDL.LU R4, [R1+0x2464] ;  /* 0x0024640001047983 */ /* 0x000f220000300800 */
[----:B-1----:R-:W-:-:S03]  /*8de90*/  IMAD.WIDE R18, R17, 0x2, R10 ;  /* 0x0000000211127825 */ /* 0x002fc600078e020a */
[----:B------:R-:W4:Y:S04]  /*8dea0*/  LDL.LU R15, [R1+0x11c] ;  /* 0x00011c00010f7983 */ /* 0x000f280000300800 */
[----:B------:R-:W-:Y:S04]  /*8deb0*/  @P4 STG.E.U16 [R18.64], R16 ;  /* 0x0000001012004986 */ /* 0x000fe8000c101506 */
[----:B------:R-:W4:Y:S04]  /*8dec0*/  LDL.LU R6, [R1+0xdc] ;  /* 0x0000dc0001067983 */ /* 0x000f280000300800 */
[----:B------:R0:W-:Y:S04]  /*8ded0*/  @P5 STG.E.U16 [R22.64], R24 ;  /* 0x0000001816005986 */ /* 0x0001e8000c101506 */
[----:B0-----:R-:W4:Y:S01]  /*8dee0*/  LDL.LU R24, [R1+0x19c] ;  /* 0x00019c0001187983 */ /* 0x001f220000300800 */
[----:B------:R-:W-:-:S03]  /*8def0*/  PRMT R25, R7, 0x7632, R25 ;  /* 0x0000763207197816 */ /* 0x000fc60000000019 */
[----:B------:R-:W4:Y:S01]  /*8df00*/  LDL.LU R7, [R1+0x246c] ;  /* 0x00246c0001077983 */ /* 0x000f220000300800 */
[----:B------:R-:W-:Y:S02]  /*8df10*/  ISETP.LT.AND P3, PT, R14, c[0x0][0x178], !P3 ;  /* 0x00005e000e007a0c */ /* 0x000fe40005f61270 */
[----:B------:R-:W-:Y:S02]  /*8df20*/  ISETP.LT.AND P1, PT, R13, c[0x0][0x178], !P0 ;  /* 0x00005e000d007a0c */ /* 0x000fe40004721270 */
[----:B------:R-:W-:Y:S02]  /*8df30*/  ISETP.LT.AND P2, PT, R29, c[0x0][0x178], !P0 ;  /* 0x00005e001d007a0c */ /* 0x000fe40004741270 */
[C---:B------:R-:W-:Y:S01]  /*8df40*/  IADD3 R0, R17.reuse, c[0x0][0x198], RZ ;  /* 0x0000660011007a10 */ /* 0x040fe20007ffe0ff */
[----:B------:R-:W-:Y:S01]  /*8df50*/  IMAD.WIDE R16, R17, 0x2, R2 ;  /* 0x0000000211107825 */ /* 0x000fe200078e0202 */
[----:B------:R-:W-:-:S03]  /*8df60*/  ISETP.LT.AND P4, PT, R28, c[0x0][0x178], !P0 ;  /* 0x00005e001c007a0c */ /* 0x000fc60004781270 */
[C---:B------:R-:W-:Y:S02]  /*8df70*/  IMAD.WIDE R18, R0.reuse, 0x2, R20 ;  /* 0x0000000200127825 */ /* 0x040fe400078e0214 */
[----:B------:R0:W-:Y:S02]  /*8df80*/  @P3 STG.E.U16 [R16.64], R25 ;  /* 0x0000001910003986 */ /* 0x0001e4000c101506 */
[----:B------:R-:W-:Y:S01]  /*8df90*/  IMAD.WIDE R22, R0, 0x2, R10 ;  /* 0x0000000200167825 */ /* 0x000fe200078e020a */
[----:B------:R-:W-:Y:S02]  /*8dfa0*/  ISETP.LT.AND P0, PT, R14, c[0x0][0x178], !P0 ;  /* 0x00005e000e007a0c */ /* 0x000fe40004701270 */
[----:B---3--:R-:W-:Y:S02]  /*8dfb0*/  PRMT R26, R27, 0x7632, R26 ;  /* 0x000076321b1a7816 */ /* 0x008fe4000000001a */
[----:B0-----:R-:W-:Y:S02]  /*8dfc0*/  IADD3 R16, R0, c[0x0][0x198], RZ ;  /* 0x0000660000107a10 */ /* 0x001fe40007ffe0ff */
[----:B--2---:R-:W-:-:S02]  /*8dfd0*/  ISETP.GE.AND P5, PT, R5, c[0x0][0x17c], PT ;  /* 0x00005f0005007a0c */ /* 0x004fc40003fa6270 */
[----:B------:R-:W2:Y:S01]  /*8dfe0*/  LDL.LU R5, [R1+0x60] ;  /* 0x0000600001057983 */ /* 0x000ea20000300800 */
[----:B----4-:R-:W-:-:S03]  /*8dff0*/  ISETP.GE.AND P3, PT, R4, c[0x0][0x17c], PT ;  /* 0x00005f0004007a0c */ /* 0x010fc60003f66270 */
[----:B------:R-:W3:Y:S04]  /*8e000*/  LDL.LU R4, [R1+0x20] ;  /* 0x0000200001047983 */ /* 0x000ee80000300800 */
[----:B------:R0:W-:Y:S01]  /*8e010*/  @P1 STG.E.U16 [R18.64], R24 ;  /* 0x0000001812001986 */ /* 0x0001e2000c101506 */
[----:B------:R-:W-:-:S03]  /*8e020*/  ISETP.LT.AND P1, PT, R29, c[0x0][0x178], !P6 ;  /* 0x00005e001d007a0c */ /* 0x000fc60007721270 */
[----:B------:R1:W-:Y:S01]  /*8e030*/  @P2 STG.E.U16 [R22.64], R27 ;  /* 0x0000001b16002986 */ /* 0x0003e2000c101506 */
[----:B------:R-:W-:Y:S01]  /*8e040*/  ISETP.LT.AND P2, PT, R13, c[0x0][0x178], !P6 ;  /* 0x00005e000d007a0c */ /* 0x000fe20007741270 */
[----:B0-----:R-:W-:-:S05]  /*8e050*/  IMAD.WIDE R18, R0, 0x2, R8 ;  /* 0x0000000200127825 */ /* 0x001fca00078e0208 */
[----:B------:R0:W-:Y:S01]  /*8e060*/  @P4 STG.E.U16 [R18.64], R15 ;  /* 0x0000000f12004986 */ /* 0x0001e2000c101506 */
[----:B------:R-:W-:Y:S01]  /*8e070*/  ISETP.LT.AND P4, PT, R28, c[0x0][0x178], !P6 ;  /* 0x00005e001c007a0c */ /* 0x000fe20007781270 */
[----:B-1----:R-:W-:Y:S01]  /*8e080*/  IMAD.WIDE R22, R16, 0x2, R20 ;  /* 0x0000000210167825 */ /* 0x002fe200078e0214 */
[----:B------:R-:W-:Y:S02]  /*8e090*/  ISETP.LT.AND P6, PT, R14, c[0x0][0x178], !P6 ;  /* 0x00005e000e007a0c */ /* 0x000fe400077c1270 */
[----:B------:R-:W-:Y:S01]  /*8e0a0*/  PRMT R17, R24, 0x7632, R17 ;  /* 0x0000763218117816 */ /* 0x000fe20000000011 */
[----:B------:R-:W-:-:S04]  /*8e0b0*/  IMAD.WIDE R24, R16, 0x2, R10 ;  /* 0x0000000210187825 */ /* 0x000fc800078e020a */
[----:B0-----:R-:W-:Y:S01]  /*8e0c0*/  IMAD.WIDE R18, R0, 0x2, R2 ;  /* 0x0000000200127825 */ /* 0x001fe200078e0202 */
[----:B------:R-:W-:Y:S02]  /*8e0d0*/  PRMT R0, R15, 0x7632, R0 ;  /* 0x000076320f007816 */ /* 0x000fe40000000000 */
[----:B------:R-:W4:Y:S04]  /*8e0e0*/  LDL.LU R15, [R1+0x10] ;  /* 0x00001000010f7983 */ /* 0x000f280000300800 */
[----:B------:R0:W-:Y:S04]  /*8e0f0*/  @P0 STG.E.U16 [R18.64], R6 ;  /* 0x0000000612000986 */ /* 0x0001e8000c101506 */
[----:B------:R1:W-:Y:S04]  /*8e100*/  @P2 STG.E.U16 [R22.64], R17 ;  /* 0x0000001116002986 */ /* 0x0003e8000c101506 */
[----:B------:R1:W-:Y:S01]  /*8e110*/  @P1 STG.E.U16 [R24.64], R26 ;  /* 0x0000001a18001986 */ /* 0x0003e2000c101506 */
[----:B0-----:R-:W-:Y:S01]  /*8e120*/  IMAD.WIDE R18, R16, 0x2, R8 ;  /* 0x0000000210127825 */ /* 0x001fe200078e0208 */
[----:B-1----:R-:W-:-:S03]  /*8e130*/  PRMT R22, R6, 0x7632, R22 ;  /* 0x0000763206167816 */ /* 0x002fc60000000016 */
[----:B------:R-:W-:Y:S01]  /*8e140*/  IMAD.WIDE R24, R16, 0x2, R2 ;  /* 0x0000000210187825 */ /* 0x000fe200078e0202 */
[----:B------:R-:W-:Y:S04]  /*8e150*/  @P4 STG.E.U16 [R18.64], R0 ;  /* 0x0000000012004986 */ /* 0x000fe8000c101506 */
[----:B------:R0:W-:Y:S01]  /*8e160*/  @P6 STG.E.U16 [R24.64], R22 ;  /* 0x0000001618006986 */ /* 0x0001e2000c101506 */
[----:B------:R-:W-:-:S03]  /*8e170*/  ISETP.GE.AND P2, PT, R7, c[0x0][0x17c], PT ;  /* 0x00005f0007007a0c */ /* 0x000fc60003f46270 */
[----:B0-----:R-:W4:Y:S04]  /*8e180*/  LDL.LU R25, [R1+0x2470] ;  /* 0x0024700001197983 */ /* 0x001f280000300800 */
[----:B------:R-:W4:Y:S04]  /*8e190*/  LDL.LU R6, [R1+0x2474] ;  /* 0x0024740001067983 */ /* 0x000f280000300800 */
[----:B------:R-:W4:Y:S01]  /*8e1a0*/  LDL.LU R7, [R1+0x70] ;  /* 0x0000700001077983 */ /* 0x000f220000300800 */
[----:B------:R-:W-:Y:S02]  /*8e1b0*/  ISETP.LT.AND P0, PT, R13, c[0x0][0x178], !P5 ;  /* 0x00005e000d007a0c */ /* 0x000fe40006f01270 */
[----:B------:R-:W-:-:S02]  /*8e1c0*/  IADD3 R17, R16, c[0x0][0x198], RZ ;  /* 0x0000660010117a10 */ /* 0x000fc40007ffe0ff */
[----:B------:R-:W-:Y:S02]  /*8e1d0*/  ISETP.LT.AND P1, PT, R29, c[0x0][0x178], !P5 ;  /* 0x00005e001d007a0c */ /* 0x000fe40006f21270 */
[----:B------:R-:W-:Y:S01]  /*8e1e0*/  ISETP.LT.AND P4, PT, R28, c[0x0][0x178], !P5 ;  /* 0x00005e001c007a0c */ /* 0x000fe20006f81270 */
[----:B------:R-:W-:Y:S01]  /*8e1f0*/  IMAD.WIDE R18, R17, 0x2, R20 ;  /* 0x0000000211127825 */ /* 0x000fe200078e0214 */
[----:B------:R-:W-:Y:S02]  /*8e200*/  ISETP.LT.AND P5, PT, R14, c[0x0][0x178], !P5 ;  /* 0x00005e000e007a0c */ /* 0x000fe40006fa1270 */
[----:B------:R-:W-:Y:S01]  /*8e210*/  ISETP.LT.AND P6, PT, R13, c[0x0][0x178], !P3 ;  /* 0x00005e000d007a0c */ /* 0x000fe20005fc1270 */
[C---:B------:R-:W-:Y:S01]  /*8e220*/  IMAD.WIDE R26, R17.reuse, 0x2, R10 ;  /* 0x00000002111a7825 */ /* 0x040fe200078e020a */
[----:B------:R-:W-:-:S05]  /*8e230*/  IADD3 R24, R17, c[0x0][0x198], RZ ;  /* 0x0000660011187a10 */ /* 0x000fca0007ffe0ff */
[----:B------:R-:W-:Y:S01]  /*8e240*/  IMAD.WIDE R22, R24, 0x2, R20 ;  /* 0x0000000218167825 */ /* 0x000fe200078e0214 */
[----:B--2---:R0:W-:Y:S01]  /*8e250*/  @P0 STG.E.U16 [R18.64], R5 ;  /* 0x0000000512000986 */ /* 0x0041e2000c101506 */
[----:B------:R-:W-:Y:S02]  /*8e260*/  ISETP.LT.AND P0, PT, R29, c[0x0][0x178], !P3 ;  /* 0x00005e001d007a0c */ /* 0x000fe40005f01270 */
[----:B------:R-:W-:Y:S01]  /*8e270*/  PRMT R0, R5, 0x7632, R0 ;  /* 0x0000763205007816 */ /* 0x000fe20000000000 */
[----:B---3--:R-:W-:Y:S01]  /*8e280*/  @P1 STG.E.U16 [R26.64], R4 ;  /* 0x000000041a001986 */ /* 0x008fe2000c101506 */
[----:B0-----:R-:W-:-:S03]  /*8e290*/  IMAD.WIDE R18, R17, 0x2, R8 ;  /* 0x0000000211127825 */ /* 0x001fc600078e0208 */
[----:B------:R-:W2:Y:S01]  /*8e2a0*/  LDL.LU R5, [R1+0x40] ;  /* 0x0000400001057983 */ /* 0x000ea20000300800 */
[----:B------:R-:W-:-:S03]  /*8e2b0*/  IMAD.WIDE R16, R17, 0x2, R2 ;  /* 0x0000000211107825 */ /* 0x000fc600078e0202 */
[----:B----4-:R0:W-:Y:S01]  /*8e2c0*/  @P4 STG.E.U16 [R18.64], R15 ;  /* 0x0000000f12004986 */ /* 0x0101e2000c101506 */
[----:B------:R-:W-:-:S03]  /*8e2d0*/  ISETP.LT.AND P4, PT, R28, c[0x0][0x178], !P3 ;  /* 0x00005e001c007a0c */ /* 0x000fc60005f81270 */
[----:B------:R1:W-:Y:S01]  /*8e2e0*/  @P5 STG.E.U16 [R16.64], R12 ;  /* 0x0000000c10005986 */ /* 0x0003e2000c101506 */
[----:B------:R-:W-:-:S03]  /*8e2f0*/  ISETP.LT.AND P3, PT, R14, c[0x0][0x178], !P3 ;  /* 0x00005e000e007a0c */ /* 0x000fc60005f61270 */
[----:B------:R3:W-:Y:S01]  /*8e300*/  @P6 STG.E.U16 [R22.64], R0 ;  /* 0x0000000016006986 */ /* 0x0007e2000c101506 */
[----:B------:R-:W-:Y:S01]  /*8e310*/  ISETP.LT.AND P5, PT, R13, c[0x0][0x178], !P2 ;  /* 0x00005e000d007a0c */ /* 0x000fe200057a1270 */
[----:B0-----:R-:W-:Y:S01]  /*8e320*/  IMAD.WIDE R18, R24, 0x2, R10 ;  /* 0x0000000218127825 */ /* 0x001fe200078e020a */
[----:B-1----:R-:W-:Y:S02]  /*8e330*/  PRMT R12, R15, 0x7632, R12 ;  /* 0x000076320f0c7816 */ /* 0x002fe4000000000c */
[----:B---3--:R-:W-:Y:S01]  /*8e340*/  PRMT R0, R4, 0x7632, R0 ;  /* 0x0000763204007816 */ /* 0x008fe20000000000 */
[C---:B------:R-:W-:Y:S01]  /*8e350*/  IMAD.WIDE R16, R24.reuse, 0x2, R8 ;  /* 0x0000000218107825 */ /* 0x040fe200078e0208 */
[----:B------:R-:W3:Y:S04]  /*8e360*/  LDL.LU R4, [R1+0x30] ;  /* 0x0000300001047983 */ /* 0x000ee80000300800 */
[----:B------:R0:W-:Y:S04]  /*8e370*/  @P0 STG.E.U16 [R18.64], R0 ;  /* 0x0000000012000986 */ /* 0x0001e8000c101506 */
[----:B------:R1:W-:Y:S01]  /*8e380*/  @P4 STG.E.U16 [R16.64], R12 ;  /* 0x0000000c10004986 */ /* 0x0003e2000c101506 */
[----:B0-----:R-:W-:-:S02]  /*8e390*/  IADD3 R0, R24, c[0x0][0x198], RZ ;  /* 0x0000660018007a10 */ /* 0x001fc40007ffe0ff */
[----:B------:R-:W-:Y:S01]  /*8e3a0*/  ISETP.GE.AND P1, PT, R25, c[0x0][0x17c], PT ;  /* 0x00005f0019007a0c */ /* 0x000fe20003f26270 */
[----:B-1----:R-:W-:Y:S01]  /*8e3b0*/  IMAD.WIDE R16, R24, 0x2, R2 ;  /* 0x0000000218107825 */ /* 0x002fe200078e0202 */
[----:B------:R-:W-:Y:S01]  /*8e3c0*/  PRMT R12, R12, 0x7632, R12 ;  /* 0x000076320c0c7816 */ /* 0x000fe2000000000c */
[----:B------:R-:W4:Y:S02]  /*8e3d0*/  LDL.LU R25, [R1+0x2478] ;  /* 0x0024780001197983 */ /* 0x000f240000300800 */
[----:B------:R-:W-:Y:S01]  /*8e3e0*/  IMAD.WIDE R18, R0, 0x2, R20 ;  /* 0x0000000200127825 */ /* 0x000fe200078e0214 */
[----:B------:R-:W-:Y:S01]  /*8e3f0*/  ISETP.GE.AND P0, PT, R6, c[0x0][0x17c], PT ;  /* 0x00005f0006007a0c */ /* 0x000fe20003f06270 */
[----:B------:R-:W-:Y:S04]  /*8e400*/  @P3 STG.E.U16 [R16.64], R12 ;  /* 0x0000000c10003986 */ /* 0x000fe8000c101506 */
[----:B------:R-:W4:Y:S04]  /*8e410*/  LDL.LU R6, [R1+0x90] ;  /* 0x0000900001067983 */ /* 0x000f280000300800 */
[----:B------:R-:W4:Y:S04]  /*8e420*/  LDL.LU R15, [R1+0x80] ;  /* 0x00008000010f7983 */ /* 0x000f280000300800 */
[----:B------:R0:W-:Y:S04]  /*8e430*/  @P5 STG.E.U16 [R18.64], R7 ;  /* 0x0000000712005986 */ /* 0x0001e8000c101506 */
[----:B0-----:R-:W4:Y:S01]  /*8e440*/  LDL.LU R19, [R1] ;  /* 0x0000000001137983 */ /* 0x001f220000300800 */
[----:B------:R-:W-:-:S02]  /*8e450*/  ISETP.LT.AND P6, PT, R29, c[0x0][0x178], !P2 ;  /* 0x00005e001d007a0c */ /* 0x000fc400057c1270 */
[----:B------:R-:W-:Y:S02]  /*8e460*/  ISETP.LT.AND P4, PT, R28, c[0x0][0x178], !P2 ;  /* 0x00005e001c007a0c */ /* 0x000fe40005781270 */
[----:B------:R-:W-:Y:S01]  /*8e470*/  ISETP.LT.AND P2, PT, R14, c[0x0][0x178], !P2 ;  /* 0x00005e000e007a0c */ /* 0x000fe20005741270 */
[C---:B------:R-:W-:Y:S01]  /*8e480*/  IMAD.WIDE R22, R0.reuse, 0x2, R10 ;  /* 0x0000000200167825 */ /* 0x040fe200078e020a */
[----:B------:R-:W-:Y:S02]  /*8e490*/  ISETP.LT.AND P5, PT, R13, c[0x0][0x178], !P1 ;  /* 0x00005e000d007a0c */ /* 0x000fe40004fa1270 */
[C---:B------:R-:W-:Y:S01]  /*8e4a0*/  IADD3 R18, R0.reuse, c[0x0][0x198], RZ ;  /* 0x0000660000127a10 */ /* 0x040fe20007ffe0ff */
[----:B------:R-:W-:Y:S01]  /*8e4b0*/  IMAD.WIDE R16, R0, 0x2, R8 ;  /* 0x0000000200107825 */ /* 0x000fe200078e0208 */
[----:B------:R-:W-:-:S03]  /*8e4c0*/  ISETP.LT.AND P3, PT, R29, c[0x0][0x178], !P1 ;  /* 0x00005e001d007a0c */ /* 0x000fc60004f61270 */
[----:B--2---:R0:W-:Y:S01]  /*8e4d0*/  @P6 STG.E.U16 [R22.64], R5 ;  /* 0x0000000516006986 */ /* 0x0041e2000c101506 */
[----:B------:R-:W-:Y:S01]  /*8e4e0*/  PRMT R12, R5, 0x7632, R12 ;  /* 0x00007632050c7816 */ /* 0x000fe2000000000c */
[----:B0-----:R-:W-:Y:S01]  /*8e4f0*/  IMAD.WIDE R22, R0, 0x2, R2 ;  /* 0x0000000200167825 */ /* 0x001fe200078e0202 */
[----:B------:R-:W-:Y:S01]  /*8e500*/  PRMT R0, R7, 0x7632, R0 ;  /* 0x0000763207007816 */ /* 0x000fe20000000000 */
[----:B------:R-:W2:Y:S04]  /*8e510*/  LDL.LU R5, [R1+0x2480] ;  /* 0x0024800001057983 */ /* 0x000ea80000300800 */
[----:B------:R-:W2:Y:S04]  /*8e520*/  LDL.LU R7, [R1+0x50] ;  /* 0x0000500001077983 */ /* 0x000ea80000300800 */
[----:B---3--:R0:W-:Y:S02]  /*8e530*/  @P4 STG.E.U16 [R16.64], R4 ;  /* 0x0000000410004986 */ /* 0x0081e4000c101506 */
[----:B0-----:R-:W-:Y:S01]  /*8e540*/  IMAD.WIDE R16, R18, 0x2, R10 ;  /* 0x0000000212107825 */ /* 0x001fe200078e020a */
[----:B----4-:R-:W-:-:S03]  /*8e550*/  ISETP.GE.AND P6, PT, R25, c[0x0][0x17c], PT ;  /* 0x00005f0019007a0c */ /* 0x010fc60003fc6270 */
[----:B------:R-:W-:Y:S01]  /*8e560*/  IMAD.WIDE R24, R18, 0x2, R20 ;  /* 0x0000000212187825 */ /* 0x000fe200078e0214 */
[----:B------:R-:W-:Y:S04]  /*8e570*/  @P2 STG.E.U16 [R22.64], R19 ;  /* 0x0000001316002986 */ /* 0x000fe8000c101506 */
[----:B------:R0:W-:Y:S04]  /*8e580*/  @P5 STG.E.U16 [R24.64], R0 ;  /* 0x0000000018005986 */ /* 0x0001e8000c101506 */
[----:B------:R1:W-:Y:S04]  /*8e590*/  @P3 STG.E.U16 [R16.64], R12 ;  /* 0x0000000c10003986 */ /* 0x0003e8000c101506 */
[----:B0-----:R-:W3:Y:S01]  /*8e5a0*/  LDL.LU R25, [R1+0x247c] ;  /* 0x00247c0001197983 */ /* 0x001ee20000300800 */
[----:B-1----:R-:W-:-:S03]  /*8e5b0*/  PRMT R12, R4, 0x7632, R12 ;  /* 0x00007632040c7816 */ /* 0x002fc6000000000c */
[----:B------:R-:W4:Y:S01]  /*8e5c0*/  LDL.LU R4, [R1+0x2688] ;  /* 0x0026880001047983 */ /* 0x000f220000300800 */
[----:B------:R-:W-:Y:S02]  /*8e5d0*/  ISETP.LT.AND P2, PT, R28, c[0x0][0x178], !P1 ;  /* 0x00005e001c007a0c */ /* 0x000fe40004f41270 */
[----:B------:R-:W-:Y:S02]  /*8e5e0*/  ISETP.LT.AND P1, PT, R14, c[0x0][0x178], !P1 ;  /* 0x00005e000e007a0c */ /* 0x000fe40004f21270 */
[----:B------:R-:W-:Y:S02]  /*8e5f0*/  ISETP.LT.AND P4, PT, R13, c[0x0][0x178], !P0 ;  /* 0x00005e000d007a0c */ /* 0x000fe40004781270 */
[C---:B------:R-:W-:Y:S01]  /*8e600*/  IADD3 R0, R18.reuse, c[0x0][0x198], RZ ;  /* 0x0000660012007a10 */ /* 0x040fe20007ffe0ff */
[----:B------:R-:W-:Y:S01]  /*8e610*/  IMAD.WIDE R16, R18, 0x2, R8 ;  /* 0x0000000212107825 */ /* 0x000fe200078e0208 */
[----:B------:R-:W-:-:S03]  /*8e620*/  PRMT R26, R19, 0x7632, R26 ;  /* 0x00007632131a7816 */ /* 0x000fc6000000001a */
[----:B------:R-:W-:-:S04]  /*8e630*/  IMAD.WIDE R18, R18, 0x2, R2 ;  /* 0x0000000212127825 */ /* 0x000fc800078e0202 */
[----:B------:R-:W-:Y:S01]  /*8e640*/  IMAD.WIDE R22, R0, 0x2, R20 ;  /* 0x0000000200167825 */ /* 0x000fe200078e0214 */
[----:B------:R0:W-:Y:S01]  /*8e650*/  @P2 STG.E.U16 [R16.64], R12 ;  /* 0x0000000c10002986 */ /* 0x0001e2000c101506 */
[----:B------:R-:W-:-:S03]  /*8e660*/  ISETP.LT.AND P3, PT, R29, c[0x0][0x178], !P0 ;  /* 0x00005e001d007a0c */ /* 0x000fc60004761270 */
[----:B------:R1:W-:Y:S01]  /*8e670*/  @P1 STG.E.U16 [R18.64], R26 ;  /* 0x0000001a12001986 */ /* 0x0003e2000c101506 */
[----:B------:R-:W-:-:S03]  /*8e680*/  ISETP.LT.AND P1, PT, R13, c[0x0][0x178], !P6 ;  /* 0x00005e000d007a0c */ /* 0x000fc60007721270 */
[----:B------:R1:W-:Y:S01]  /*8e690*/  @P4 STG.E.U16 [R22.64], R6 ;  /* 0x0000000616004986 */ /* 0x0003e2000c101506 */
[----:B------:R-:W-:Y:S02]  /*8e6a0*/  ISETP.LT.AND P4, PT, R28, c[0x0][0x178], !P0 ;  /* 0x00005e001c007a0c */ /* 0x000fe40004781270 */
[----:B------:R-:W-:Y:S02]  /*8e6b0*/  ISETP.LT.AND P0, PT, R14, c[0x0][0x178], !P0 ;  /* 0x00005e000e007a0c */ /* 0x000fe40004701270 */
[C---:B0-----:R-:W-:Y:S01]  /*8e6c0*/  IADD3 R12, R0.reuse, c[0x0][0x198], RZ ;  /* 0x00006600000c7a10 */ /* 0x041fe20007ffe0ff */
[----:B------:R-:W-:Y:S01]  /*8e6d0*/  IMAD.WIDE R16, R0, 0x2, R8 ;  /* 0x0000000200107825 */ /* 0x000fe200078e0208 */
[----:B-1----:R-:W-:-:S03]  /*8e6e0*/  PRMT R26, R6, 0x7632, R26 ;  /* 0x00007632061a7816 */ /* 0x002fc6000000001a */
[----:B------:R-:W-:-:S04]  /*8e6f0*/  IMAD.WIDE R18, R0, 0x2, R2 ;  /* 0x0000000200127825 */ /* 0x000fc800078e0202 */
[----:B------:R-:W-:Y:S01]  /*8e700*/  IMAD.WIDE R22, R12, 0x2, R20 ;  /* 0x000000020c167825 */ /* 0x000fe200078e0214 */
[----:B------:R-:W-:Y:S02]  /*8e710*/  ISETP.LT.AND P2, PT, R29, c[0x0][0x178], !P6 ;  /* 0x00005e001d007a0c */ /* 0x000fe40007741270 */
[----:B------:R-:W-:Y:S02]  /*8e720*/  PRMT R27, R15, 0x7632, R27 ;  /* 0x000076320f1b7816 */ /* 0x000fe4000000001b */
[----:B---3--:R-:W-:Y:S01]  /*8e730*/  ISETP.GE.AND P5, PT, R25, c[0x0][0x17c], PT ;  /* 0x00005f0019007a0c */ /* 0x008fe20003fa6270 */
[----:B------:R-:W-:-:S05]  /*8e740*/  IMAD.WIDE R24, R0, 0x2, R10 ;  /* 0x0000000200187825 */ /* 0x000fca00078e020a */
[----:B------:R0:W-:Y:S01]  /*8e750*/  @P3 STG.E.U16 [R24.64], R15 ;  /* 0x0000000f18003986 */ /* 0x0001e2000c101506 */
[----:B--2---:R-:W-:-:S03]  /*8e760*/  ISETP.GE.AND P3, PT, R5, c[0x0][0x17c], PT ;  /* 0x00005f0005007a0c */ /* 0x004fc60003f66270 */
[----:B------:R-:W2:Y:S04]  /*8e770*/  LDL.LU R5, [R1+0x3d0] ;  /* 0x0003d00001057983 */ /* 0x000ea80000300800 */
[----:B------:R-:W-:Y:S04]  /*8e780*/  @P4 STG.E.U16 [R16.64], R7 ;  /* 0x0000000710004986 */ /* 0x000fe8000c101506 */
[----:B------:R-:W3:Y:S04]  /*8e790*/  LDL.LU R13, [R1+0x3b0] ;  /* 0x0003b000010d7983 */ /* 0x000ee80000300800 */
[----:B----4-:R-:W-:Y:S04]  /*8e7a0*/  @P0 STG.E.U16 [R18.64], R4 ;  /* 0x0000000412000986 */ /* 0x010fe8000c101506 */
[----:B------:R-:W4:Y:S04]  /*8e7b0*/  LDL.LU R6, [R1+0x2484] ;  /* 0x0024840001067983 */ /* 0x000f280000300800 */
[----:B------:R1:W-:Y:S01]  /*8e7c0*/  @P1 STG.E.U16 [R22.64], R26 ;  /* 0x0000001a16001986 */ /* 0x0003e2000c101506 */
[----:B0-----:R-:W-:-:S03]  /*8e7d0*/  IMAD.WIDE R24, R12, 0x2, R10 ;  /* 0x000000020c187825 */ /* 0x001fc600078e020a */
[----:B-1----:R-:W3:Y:S01]  /*8e7e0*/  LDL R26, [R1+0xfd0] ;  /* 0x000fd000011a7983 */ /* 0x002ee20000100800 */
[----:B------:R-:W-:-:S03]  /*8e7f0*/  PRMT R22, R7, 0x7632, R22 ;  /* 0x0000763207167816 */ /* 0x000fc60000000016 */
[----:B------:R0:W-:Y:S04]  /*8e800*/  @P2 STG.E.U16 [R24.64], R27 ;  /* 0x0000001b18002986 */ /* 0x0001e8000c101506 */
[----:B0-----:R-:W3:Y:S04]  /*8e810*/  LDL.LU R27, [R1+0x3c0] ;  /* 0x0003c000011b7983 */ /* 0x001ee80000300800 */
[----:B------:R-:W3:Y:S01]  /*8e820*/  LDL.LU R7, [R1+0x2488] ;  /* 0x0024880001077983 */ /* 0x000ee20000300800 */
[----:B------:R-:W-:Y:S02]  /*8e830*/  ISETP.LT.AND P4, PT, R28, c[0x0][0x178], !P6 ;  /* 0x00005e001c007a0c */ /* 0x000fe40007781270 */
[----:B------:R-:W-:Y:S01]  /*8e840*/  ISETP.LT.AND P6, PT, R14, c[0x0][0x178], !P6 ;  /* 0x00005e000e007a0c */ /* 0x000fe200077c1270 */
[C---:B------:R-:W-:Y:S01]  /*8e850*/  IMAD.WIDE R16, R12.reuse, 0x2, R8 ;  /* 0x000000020c107825 */ /* 0x040fe200078e0208 */
[----:B------:R-:W-:Y:S01]  /*8e860*/  ISETP.LT.AND P1, PT, R29, c[0x0][0x178], !P5 ;  /* 0x00005e001d007a0c */ /* 0x000fe20006f21270 */
[----:B------:R-:W3:Y:S01]  /*8e870*/  LDL.LU R15, [R1+0x248c] ;  /* 0x00248c00010f7983 */ /* 0x000ee20000300800 */
[C---:B------:R-:W-:Y:S01]  /*8e880*/  IADD3 R0, R12.reuse, c[0x0][0x198], RZ ;  /* 0x000066000c007a10 */ /* 0x040fe20007ffe0ff */
[----:B------:R-:W-:Y:S01]  /*8e890*/  IMAD.WIDE R18, R12, 0x2, R2 ;  /* 0x000000020c127825 */ /* 0x000fe200078e0202 */
[----:B------:R-:W-:-:S05]  /*8e8a0*/  PRMT R4, R4, 0x7632, R4 ;  /* 0x0000763204047816 */ /* 0x000fca0000000004 */
[----:B------:R0:W-:Y:S04]  /*8e8b0*/  @P4 STG.E.U16 [R16.64], R22 ;  /* 0x0000001610004986 */ /* 0x0001e8000c101506 */
[----:B------:R-:W-:Y:S01]  /*8e8c0*/  @P6 STG.E.U16 [R18.64], R4 ;  /* 0x0000000412006986 */ /* 0x000fe2000c101506 */
[----:B0-----:R-:W-:-:S04]  /*8e8d0*/  IMAD.WIDE R16, R0, 0x2, R20 ;  /* 0x0000000200107825 */ /* 0x001fc800078e0214 */
[----:B------:R-:W-:Y:S01]  /*8e8e0*/  IMAD.WIDE R22, R0, 0x2, R10 ;  /* 0x0000000200167825 */ /* 0x000fe200078e020a */
[----:B--2---:R-:W-:Y:S02]  /*8e8f0*/  PRMT R12, R5, 0x7632, R12 ;  /* 0x00007632050c7816 */ /* 0x004fe4000000000c */
[----:B----4-:R-:W-:Y:S02]  /*8e900*/  ISETP.GE.AND P2, PT, R6, c[0x0][0x17c], PT ;  /* 0x00005f0006007a0c */ /* 0x010fe40003f46270 */
[----:B------:R-:W2:Y:S01]  /*8e910*/  LDL.LU R6, [R1+0x64] ;  /* 0x0000640001067983 */ /* 0x000ea20000300800 */
[----:B---3--:R-:W-:-:S13]  /*8e920*/  ISETP.LT.AND P0, PT, R26, c[0x0][0x178], !P5 ;  /* 0x00005e001a007a0c */ /* 0x008fda0006f01270 */
[----:B------:R0:W-:Y:S04]  /*8e930*/  @P0 STG.E.U16 [R16.64], R5 ;  /* 0x0000000510000986 */ /* 0x0001e8000c101506 */
[----:B------:R1:W-:Y:S01]  /*8e940*/  @P1 STG.E.U16 [R22.64], R13 ;  /* 0x0000000d16001986 */ /* 0x0003e2000c101506 */
[----:B------:R-:W-:-:S03]  /*8e950*/  ISETP.GE.AND P1, PT, R7, c[0x0][0x17c], PT ;  /* 0x00005f0007007a0c */ /* 0x000fc60003f26270 */
[----:B0-----:R-:W3:Y:S04]  /*8e960*/  LDL.LU R5, [R1+0x24] ;  /* 0x0000240001057983 */ /* 0x001ee80000300800 */
[----:B------:R-:W4:Y:S01]  /*8e970*/  LDL.LU R7, [R1+0x2684] ;  /* 0x0026840001077983 */ /* 0x000f220000300800 */
[----:B------:R-:W-:Y:S01]  /*8e980*/  ISETP.LT.AND P4, PT, R28, c[0x0][0x178], !P5 ;  /* 0x00005e001c007a0c */ /* 0x000fe20006f81270 */
[----:B------:R-:W-:Y:S01]  /*8e990*/  IMAD.WIDE R16, R0, 0x2, R8 ;  /* 0x0000000200107825 */ /* 0x000fe200078e0208 */
[----:B------:R-:W-:Y:S02]  /*8e9a0*/  ISETP.LT.AND P5, PT, R14, c[0x0][0x178], !P5 ;  /* 0x00005e000e007a0c */ /* 0x000fe40006fa1270 */
[----:B------:R-:W-:Y:S02]  /*8e9b0*/  ISETP.LT.AND P6, PT, R26, c[0x0][0x178], !P3 ;  /* 0x00005e001a007a0c */ /* 0x000fe40005fc1270 */
[----:B------:R-:W-:-:S02]  /*8e9c0*/  IADD3 R4, R0, c[0x0][0x198], RZ ;  /* 0x0000660000047a10 */ /* 0x000fc40007ffe0ff */
[----:B------:R-:W-:Y:S01]  /*8e9d0*/  ISETP.LT.AND P0, PT, R29, c[0x0][0x178], !P3 ;  /* 0x00005e001d007a0c */ /* 0x000fe20005f01270 */
[----:B------:R-:W-:-:S04]  /*8e9e0*/  IMAD.WIDE R18, R0, 0x2, R2 ;  /* 0x0000000200127825 */ /* 0x000fc800078e0202 */
[----:B------:R0:W-:Y:S01]  /*8e9f0*/  @P4 STG.E.U16 [R16.64], R27 ;  /* 0x0000001b10004986 */ /* 0x0001e2000c101506 */
[----:B------:R-:W-:Y:S01]  /*8ea00*/  ISETP.LT.AND P4, PT, R28, c[0x0][0x178], !P3 ;  /* 0x00005e001c007a0c */ /* 0x000fe20005f81270 */
[C---:B-1----:R-:W-:Y:S01]  /*8ea10*/  IMAD.WIDE R22, R4.reuse, 0x2, R20 ;  /* 0x0000000204167825 */ /* 0x042fe200078e0214 */
[----:B------:R-:W-:Y:S02]  /*8ea20*/  PRMT R0, R13, 0x7632, R0 ;  /* 0x000076320d007816 */ /* 0x000fe40000000000 */
[----:B------:R-:W2:Y:S01]  /*8ea30*/  LDL.LU R13, [R1+0x2680] ;  /* 0x00268000010d7983 */ /* 0x000ea20000300800 */
[----:B0-----:R-:W-:-:S03]  /*8ea40*/  IMAD.WIDE R16, R4, 0x2, R8 ;  /* 0x0000000204107825 */ /* 0x001fc600078e0208 */
[----:B----4-:R0:W-:Y:S04]  /*8ea50*/  @P5 STG.E.U16 [R18.64], R7 ;  /* 0x0000000712005986 */ /* 0x0101e8000c101506 */
[----:B------:R1:W-:Y:S01]  /*8ea60*/  @P6 STG.E.U16 [R22.64], R12 ;  /* 0x0000000c16006986 */ /* 0x0003e2000c101506 */
[----:B0-----:R-:W-:Y:S01]  /*8ea70*/  IMAD.WIDE R18, R4, 0x2, R10 ;  /* 0x0000000204127825 */ /* 0x001fe200078e020a */
[----:B-1----:R-:W-:-:S04]  /*8ea80*/  PRMT R12, R27, 0x7632, R12 ;  /* 0x000076321b0c7816 */ /* 0x002fc8000000000c */
[----:B------:R-:W-:Y:S01]  /*8ea90*/  @P0 STG.E.U16 [R18.64], R0 ;  /* 0x0000000012000986 */ /* 0x000fe2000c101506 */
[----:B------:R-:W-:-:S03]  /*8eaa0*/  ISETP.GE.AND P0, PT, R15, c[0x0][0x17c], PT ;  /* 0x00005f000f007a0c */ /* 0x000fc60003f06270 */
[----:B------:R0:W-:Y:S04]  /*8eab0*/  @P4 STG.E.U16 [R16.64], R12 ;  /* 0x0000000c10004986 */ /* 0x0001e8000c101506 */
[----:B------:R-:W4:Y:S01]  /*8eac0*/  LDL.LU R15, [R1+0x2490] ;  /* 0x00249000010f7983 */ /* 0x000f220000300800 */
[----:B0-----:R-:W-:-:S03]  /*8ead0*/  PRMT R12, R7, 0x7632, R12 ;  /* 0x00007632070c7816 */ /* 0x001fc6000000000c */
[----:B------:R-:W2:Y:S01]  /*8eae0*/  LDL.LU R7, [R1+0x44] ;  /* 0x0000440001077983 */ /* 0x000ea20000300800 */
[----:B------:R-:W-:Y:S02]  /*8eaf0*/  ISETP.LT.AND P3, PT, R14, c[0x0][0x178], !P3 ;  /* 0x00005e000e007a0c */ /* 0x000fe40005f61270 */
[----:B------:R-:W-:Y:S02]  /*8eb00*/  ISETP.LT.AND P5, PT, R26, c[0x0][0x178], !P2 ;  /* 0x00005e001a007a0c */ /* 0x000fe400057a1270 */
[C---:B------:R-:W-:Y:S02]  /*8eb10*/  IADD3 R0, R4.reuse, c[0x0][0x198], RZ ;  /* 0x0000660004007a10 */ /* 0x040fe40007ffe0ff */
[----:B------:R-:W-:Y:S01]  /*8eb20*/  ISETP.LT.AND P6, PT, R29, c[0x0][0x178], !P2 ;  /* 0x00005e001d007a0c */ /* 0x000fe200057c1270 */
[----:B------:R-:W-:Y:S01]  /*8eb30*/  IMAD.WIDE R16, R4, 0x2, R2 ;  /* 0x0000000204107825 */ /* 0x000fe200078e0202 */
[----:B------:R-:W-:Y:S02]  /*8eb40*/  ISETP.LT.AND P4, PT, R28, c[0x0][0x178], !P2 ;  /* 0x00005e001c007a0c */ /* 0x000fe40005781270 */
[----:B------:R-:W-:Y:S01]  /*8eb50*/  ISETP.LT.AND P2, PT, R14, c[0x0][0x178], !P2 ;  /* 0x00005e000e007a0c */ /* 0x000fe20005741270 */
[----:B--2---:R0:W-:Y:S04]  /*8eb60*/  STL [R1+0x267c], R7 ;  /* 0x00267c0701007387 */ /* 0x0041e80000100800 */
[----:B0-----:R-:W2:Y:S01]  /*8eb70*/  LDL.LU R7, [R1+0x14] ;  /* 0x0000140001077983 */ /* 0x001ea20000300800 */
[----:B------:R-:W-:-:S03]  /*8eb80*/  IMAD.WIDE R18, R0, 0x2, R20 ;  /* 0x0000000200127825 */ /* 0x000fc600078e0214 */
[----:B------:R0:W-:Y:S01]  /*8eb90*/  @P3 STG.E.U16 [R16.64], R12 ;  /* 0x0000000c10003986 */ /* 0x0001e2000c101506 */
[----:B------:R-:W-:Y:S01]  /*8eba0*/  IMAD.WIDE R22, R0, 0x2, R10 ;  /* 0x0000000200167825 */ /* 0x000fe200078e020a */
[----:B------:R-:W-:Y:S02]  /*8ebb0*/  ISETP.LT.AND P3, PT, R29, c[0x0][0x178], !P1 ;  /* 0x00005e001d007a0c */ /* 0x000fe40004f61270 */
[----:B------:R1:W-:Y:S01]  /*8ebc0*/  @P5 STG.E.U16 [R18.64], R6 ;  /* 0x0000000612005986 */ /* 0x0003e2000c101506 */
[----:B------:R-:W-:Y:S02]  /*8ebd0*/  ISETP.LT.AND P5, PT, R26, c[0x0][0x178], !P1 ;  /* 0x00005e001a007a0c */ /* 0x000fe40004fa1270 */
[C---:B------:R-:W-:Y:S01]  /*8ebe0*/  IADD3 R4, R0.reuse, c[0x0][0x198], RZ ;  /* 0x0000660000047a10 */ /* 0x040fe20007ffe0ff */
[----:B---3--:R3:W-:Y:S01]  /*8ebf0*/  @P6 STG.E.U16 [R22.64], R5 ;  /* 0x0000000516006986 */ /* 0x0087e2000c101506 */
[----:B0-----:R-:W-:Y:S01]  /*8ec00*/  IMAD.WIDE R16, R0, 0x2, R8 ;  /* 0x0000000200107825 */ /* 0x001fe200078e0208 */
[----:B------:R-:W-:-:S02]  /*8ec10*/  PRMT R25, R13, 0x7632, R25 ;  /* 0x000076320d197816 */ /* 0x000fc40000000019 */
[----:B------:R-:W2:Y:S01]  /*8ec20*/  LDL.LU R27, [R1+0x2494] ;  /* 0x00249400011b7983 */ /* 0x000ea20000300800 */
[----:B-1----:R-:W-:Y:S01]  /*8ec30*/  IMAD.WIDE R18, R0, 0x2, R2 ;  /* 0x0000000200127825 */ /* 0x002fe200078e0202 */
[----:B------:R-:W-:Y:S02]  /*8ec40*/  PRMT R0, R6, 0x7632, R0 ;  /* 0x0000763206007816 */ /* 0x000fe40000000000 */
[----:B------:R-:W-:Y:S01]  /*8ec50*/  PRMT R12, R5, 0x7632, R12 ;  /* 0x00007632050c7816 */ /* 0x000fe2000000000c */
[----:B---3--:R-:W-:Y:S01]  /*8ec60*/  IMAD.WIDE R22, R4, 0x2, R20 ;  /* 0x0000000204167825 */ /* 0x008fe200078e0214 */
[----:B----4-:R-:W-:Y:S02]  /*8ec70*/  ISETP.GE.AND P6, PT, R15, c[0x0][0x17c], PT ;  /* 0x00005f000f007a0c */ /* 0x010fe40003fc6270 */
[----:B------:R-:W3:Y:S04]  /*8ec80*/  LDL.LU R15, [R1+0x2498] ;  /* 0x00249800010f7983 */ /* 0x000ee80000300800 */
[----:B------:R-:W4:Y:S04]  /*8ec90*/  LDL.LU R5, [R1+0x34] ;  /* 0x0000340001057983 */ /* 0x000f280000300800 */
[----:B------:R-:W3:Y:S04]  /*8eca0*/  LDL.LU R6, [R1+0x4] ;  /* 0x0000040001067983 */ /* 0x000ee80000300800 */
[----:B--2---:R0:W-:Y:S04]  /*8ecb0*/  @P4 STG.E.U16 [R16.64], R7 ;  /* 0x0000000710004986 */ /* 0x0041e8000c101506 */
[----:B------:R-:W-:Y:S01]  /*8ecc0*/  @P2 STG.E.U16 [R18.64], R13 ;  /* 0x0000000d12002986 */ /* 0x000fe2000c101506 */
[----:B------:R-:W-:-:S03]  /*8ecd0*/  ISETP.LT.AND P2, PT, R28, c[0x0][0x178], !P1 ;  /* 0x00005e001c007a0c */ /* 0x000fc60004f41270 */
[----:B------:R-:W-:Y:S01]  /*8ece0*/  @P5 STG.E.U16 [R22.64], R0 ;  /* 0x0000000016005986 */ /* 0x000fe2000c101506 */
[C---:B0-----:R-:W-:Y:S01]  /*8ecf0*/  IMAD.WIDE R16, R4.reuse, 0x2, R10 ;  /* 0x0000000204107825 */ /* 0x041fe200078e020a */
[----:B------:R-:W-:Y:S02]  /*8ed00*/  PRMT R24, R7, 0x7632, R24 ;  /* 0x0000763207187816 */ /* 0x000fe40000000018 */
[----:B------:R-:W2:Y:S04]  /*8ed10*/  LDL.LU R7, [R1+0x267c] ;  /* 0x00267c0001077983 */ /* 0x000ea80000300800 */
[----:B------:R0:W-:Y:S02]  /*8ed20*/  @P3 STG.E.U16 [R16.64], R12 ;  /* 0x0000000c10003986 */ /* 0x0001e4000c101506 */
[----:B0-----:R-:W-:-:S05]  /*8ed30*/  IMAD.WIDE R12, R4, 0x2, R8 ;  /* 0x00000002040c7825 */ /* 0x001fca00078e0208 */
[----:B------:R0:W-:Y:S04]  /*8ed40*/  @P2 STG.E.U16 [R12.64], R24 ;  /* 0x000000180c002986 */ /* 0x0001e8000c101506 */
[----:B0-----:R-:W4:Y:S01]  /*8ed50*/  LDL.LU R13, [R1+0x74] ;  /* 0x00007400010d7983 */ /* 0x001f220000300800 */
[----:B------:R-:W-:Y:S02]  /*8ed60*/  ISETP.LT.AND P1, PT, R14, c[0x0][0x178], !P1 ;  /* 0x00005e000e007a0c */ /* 0x000fe40004f21270 */
[----:B------:R-:W-:Y:S02]  /*8ed70*/  ISETP.LT.AND P4, PT, R26, c[0x0][0x178], !P0 ;  /* 0x00005e001a007a0c */ /* 0x000fe40004781270 */
[----:B------:R-:W-:Y:S02]  /*8ed80*/  ISETP.LT.AND P3, PT, R29, c[0x0][0x178], !P0 ;  /* 0x00005e001d007a0c */ /* 0x000fe40004761270 */
[C---:B------:R-:W-:Y:S01]  /*8ed90*/  IADD3 R0, R4.reuse, c[0x0][0x198], RZ ;  /* 0x0000660004007a10 */ /* 0x040fe20007ffe0ff */
[----:B------:R-:W-:-:S04]  /*8eda0*/  IMAD.WIDE R16, R4, 0x2, R2 ;  /* 0x0000000204107825 */ /* 0x000fc800078e0202 */
[----:B------:R-:W-:Y:S01]  /*8edb0*/  IMAD.WIDE R18, R0, 0x2, R20 ;  /* 0x0000000200127825 */ /* 0x000fe200078e0214 */
[----:B---3--:R-:W-:-:S03]  /*8edc0*/  ISETP.GE.AND P2, PT, R15, c[0x0][0x17c], PT ;  /* 0x00005f000f007a0c */ /* 0x008fc60003f46270 */
[----:B------:R-:W-:Y:S01]  /*8edd0*/  IMAD.WIDE R22, R0, 0x2, R10 ;  /* 0x0000000200167825 */ /* 0x000fe200078e020a */
[----:B------:R0:W-:Y:S01]  /*8ede0*/  @P1 STG.E.U16 [R16.64], R25 ;  /* 0x0000001910001986 */ /* 0x0001e2000c101506 */
[----:B------:R-:W-:-:S03]  /*8edf0*/  ISETP.GE.AND P5, PT, R27, c[0x0][0x17c], PT ;  /* 0x00005f001b007a0c */ /* 0x000fc60003fa6270 */
[----:B------:R-:W3:Y:S01]  /*8ee00*/  LDL.LU R15, [R1+0x94] ;  /* 0x00009400010f7983 */ /* 0x000ee20000300800 */
[----:B------:R-:W-:-:S03]  /*8ee10*/  IADD3 R4, R0, c[0x0][0x198], RZ ;  /* 0x0000660000047a10 */ /* 0x000fc60007ffe0ff */
[----:B------:R-:W3:Y:S01]  /*8ee20*/  LDL.LU R27, [R1+0x84] ;  /* 0x00008400011b7983 */ /* 0x000ee20000300800 */
[----:B------:R-:W-:Y:S01]  /*8ee30*/  ISETP.LT.AND P1, PT, R26, c[0x0][0x178], !P6 ;  /* 0x00005e001a007a0c */ /* 0x000fe20007721270 */
[----:B0-----:R-:W-:Y:S01]  /*8ee40*/  IMAD.WIDE R16, R0, 0x2, R2 ;  /* 0x0000000200107825 */ /* 0x001fe200078e0202 */
[----:B--2---:R-:W-:Y:S01]  /*8ee50*/  PRMT R25, R7, 0x7632, R25 ;  /* 0x0000763207197816 */ /* 0x004fe20000000019 */
[----:B----4-:R0:W-:Y:S01]  /*8ee60*/  @P4 STG.E.U16 [R18.64], R13 ;  /* 0x0000000d12004986 */ /* 0x0101e2000c101506 */
[----:B------:R-:W-:-:S03]  /*8ee70*/  PRMT R24, R13, 0x7632, R24 ;  /* 0x000076320d187816 */ /* 0x000fc60000000018 */
[----:B------:R1:W-:Y:S01]  /*8ee80*/  @P3 STG.E.U16 [R22.64], R7 ;  /* 0x0000000716003986 */ /* 0x0003e2000c101506 */
[----:B------:R-:W-:Y:S02]  /*8ee90*/  ISETP.LT.AND P4, PT, R28, c[0x0][0x178], !P0 ;  /* 0x00005e001c007a0c */ /* 0x000fe40004781270 */
[----:B------:R-:W-:Y:S01]  /*8eea0*/  ISETP.LT.AND P0, PT, R14, c[0x0][0x178], !P0 ;  /* 0x00005e000e007a0c */ /* 0x000fe20004701270 */
[----:B0-----:R-:W-:Y:S01]  /*8eeb0*/  IMAD.WIDE R12, R0, 0x2, R8 ;  /* 0x00000002000c7825 */ /* 0x001fe200078e0208 */
[----:B-1----:R-:W2:Y:S01]  /*8eec0*/  LDL.LU R7, [R1+0x54] ;  /* 0x0000540001077983 */ /* 0x002ea20000300800 */
[----:B------:R-:W-:-:S03]  /*8eed0*/  ISETP.LT.AND P3, PT, R29, c[0x0][0x178], !P6 ;  /* 0x00005e001d007a0c */ /* 0x000fc60007761270 */
[----:B------:R-:W4:Y:S01]  /*8eee0*/  LDL.LU R0, [R1+0x249c] ;  /* 0x00249c0001007983 */ /* 0x000f220000300800 */
[----:B------:R-:W-:-:S04]  /*8eef0*/  IMAD.WIDE R18, R4, 0x2, R20 ;  /* 0x0000000204127825 */ /* 0x000fc800078e0214 */
[----:B------:R-:W-:Y:S01]  /*8ef00*/  IMAD.WIDE R22, R4, 0x2, R10 ;  /* 0x0000000204167825 */ /* 0x000fe200078e020a */
[----:B------:R-:W-:Y:S04]  /*8ef10*/  @P4 STG.E.U16 [R12.64], R5 ;  /* 0x000000050c004986 */ /* 0x000fe8000c101506 */
[----:B------:R-:W-:Y:S04]  /*8ef20*/  @P0 STG.E.U16 [R16.64], R6 ;  /* 0x0000000610000986 */ /* 0x000fe8000c101506 */
[----:B------:R0:W-:Y:S04]  /*8ef30*/  @P1 STG.E.U16 [R18.64], R24 ;  /* 0x0000001812001986 */ /* 0x0001e8000c101506 */
[----:B------:R1:W-:Y:S01]  /*8ef40*/  @P3 STG.E.U16 [R22.64], R25 ;  /* 0x0000001916003986 */ /* 0x0003e2000c101506 */
[----:B0-----:R-:W-:-:S03]  /*8ef50*/  PRMT R18, R5, 0x7632, R18 ;  /* 0x0000763205127816 */ /* 0x001fc60000000012 */
[----:B------:R-:W2:Y:S01]  /*8ef60*/  LDL.LU R5, [R1+0x2678] ;  /* 0x0026780001057983 */ /* 0x000ea20000300800 */
[----:B-1----:R-:W-:-:S03]  /*8ef70*/  PRMT R22, R6, 0x7632, R22 ;  /* 0x0000763206167816 */ /* 0x002fc60000000016 */
[----:B------:R-:W2:Y:S01]  /*8ef80*/  LDL.LU R6, [R1+0x24a0] ;  /* 0x0024a00001067983 */ /* 0x000ea20000300800 */
[----:B------:R-:W-:Y:S02]  /*8ef90*/  ISETP.LT.AND P4, PT, R28, c[0x0][0x178], !P6 ;  /* 0x00005e001c007a0c */ /* 0x000fe40007781270 */
[----:B------:R-:W-:Y:S01]  /*8efa0*/  ISETP.LT.AND P6, PT, R14, c[0x0][0x178], !P6 ;  /* 0x00005e000e007a0c */ /* 0x000fe200077c1270 */
[----:B------:R-:W-:Y:S01]  /*8efb0*/  IMAD.WIDE R12, R4, 0x2, R8 ;  /* 0x00000002040c7825 */ /* 0x000fe200078e0208 */
[----:B------:R-:W-:Y:S02]  /*8efc0*/  ISETP.LT.AND P0, PT, R26, c[0x0][0x178], !P5 ;  /* 0x00005e001a007a0c */ /* 0x000fe40006f01270 */
[----:B------:R-:W-:Y:S01]  /*8efd0*/  ISETP.LT.AND P1, PT, R29, c[0x0][0x178], !P5 ;  /* 0x00005e001d007a0c */ /* 0x000fe20006f21270 */
[----:B------:R-:W-:-:S06]  /*8efe0*/  IMAD.WIDE R16, R4, 0x2, R2 ;  /* 0x0000000204107825 */ /* 0x000fcc00078e0202 */
[----:B------:R-:W-:Y:S01]  /*8eff0*/  @P4 STG.E.U16 [R12.64], R18 ;  /* 0x000000120c004986 */ /* 0x000fe2000c101506 */
[----:B------:R-:W-:Y:S02]  /*8f000*/  ISETP.LT.AND P4, PT, R28, c[0x0][0x178], !P5 ;  /* 0x00005e001c007a0c */ /* 0x000fe40006f81270 */
[----:B------:R-:W-:Y:S01]  /*8f010*/  ISETP.LT.AND P5, PT, R14, c[0x0][0x178], !P5 ;  /* 0x00005e000e007a0c */ /* 0x000fe20006fa1270 */
[----:B------:R3:W-:Y:S01]  /*8f020*/  @P6 STG.E.U16 [R16.64], R22 ;  /* 0x0000001610006986 */ /* 0x0007e2000c101506 */
[----:B------:R-:W-:Y:S02]  /*8f030*/  ISETP.LT.AND P6, PT, R26, c[0x0][0x178], !P2 ;  /* 0x00005e001a007a0c */ /* 0x000fe400057c1270 */
[----:B---3--:R-:W-:Y:S02]  /*8f040*/  PRMT R22, R15, 0x7632, R22 ;  /* 0x000076320f167816 */ /* 0x008fe40000000016 */
[----:B----4-:R-:W-:Y:S02]  /*8f050*/  ISETP.GE.AND P3, PT, R0, c[0x0][0x17c], PT ;  /* 0x00005f0000007a0c */ /* 0x010fe40003f66270 */
[----:B------:R-:W-:-:S05]  /*8f060*/  IADD3 R0, R4, c[0x0][0x198], RZ ;  /* 0x0000660004007a10 */ /* 0x000fca0007ffe0ff */
[C---:B------:R-:W-:Y:S01]  /*8f070*/  IMAD.WIDE R12, R0.reuse, 0x2, R20 ;  /* 0x00000002000c7825 */ /* 0x040fe200078e0214 */
[----:B------:R-:W-:-:S03]  /*8f080*/  IADD3 R4, R0, c[0x0][0x198], RZ ;  /* 0x0000660000047a10 */ /* 0x000fc60007ffe0ff */
[C---:B------:R-:W-:Y:S01]  /*8f090*/  IMAD.WIDE R18, R0.reuse, 0x2, R10 ;  /* 0x0000000200127825 */ /* 0x040fe200078e020a */
[----:B------:R0:W-:Y:S03]  /*8f0a0*/  @P0 STG.E.U16 [R12.64], R15 ;  /* 0x0000000f0c000986 */ /* 0x0001e6000c101506 */
[C---:B------:R-:W-:Y:S01]  /*8f0b0*/  IMAD.WIDE R16, R0.reuse, 0x2, R2 ;  /* 0x0000000200107825 */ /* 0x040fe200078e0202 */
[----:B------:R1:W-:Y:S03]  /*8f0c0*/  @P1 STG.E.U16 [R18.64], R27 ;  /* 0x0000001b12001986 */ /* 0x0003e6000c101506 */
[----:B0-----:R-:W-:Y:S01]  /*8f0d0*/  IMAD.WIDE R12, R0, 0x2, R8 ;  /* 0x00000002000c7825 */ /* 0x001fe200078e0208 */
[----:B------:R-:W3:Y:S03]  /*8f0e0*/  LDL.LU R15, [R1+0x3b4] ;  /* 0x0003b400010f7983 */ /* 0x000ee60000300800 */
[----:B-1----:R-:W-:Y:S01]  /*8f0f0*/  IMAD.WIDE R18, R4, 0x2, R20 ;  /* 0x0000000204127825 */ /* 0x002fe200078e0214 */
[----:B--2---:R-:W-:Y:S01]  /*8f100*/  @P4 STG.E.U16 [R12.64], R7 ;  /* 0x000000070c004986 */ /* 0x004fe2000c101506 */
[----:B------:R-:W-:-:S03]  /*8f110*/  ISETP.GE.AND P1, PT, R6, c[0x0][0x17c], PT ;  /* 0x00005f0006007a0c */ /* 0x000fc60003f26270 */
[----:B------:R-:W-:Y:S04]  /*8f120*/  @P5 STG.E.U16 [R16.64], R5 ;  /* 0x0000000510005986 */ /* 0x000fe8000c101506 */
[----:B------:R-:W2:Y:S04]  /*8f130*/  LDL.LU R6, [R1+0x24a4] ;  /* 0x0024a40001067983 */ /* 0x000ea80000300800 */
[----:B------:R0:W-:Y:S04]  /*8f140*/  @P6 STG.E.U16 [R18.64], R22 ;  /* 0x0000001612006986 */ /* 0x0001e8000c101506 */
[----:B0-----:R-:W4:Y:S01]  /*8f150*/  LDL.LU R19, [R1+0x3d4] ;  /* 0x0003d40001137983 */ /* 0x001f220000300800 */
[----:B------:R-:W-:-:S03]  /*8f160*/  PRMT R0, R27, 0x7632, R0 ;  /* 0x000076321b007816 */ /* 0x000fc60000000000 */
[----:B------:R-:W3:Y:S04]  /*8f170*/  LDL.LU R25, [R1+0x3c4] ;  /* 0x0003c40001197983 */ /* 0x000ee80000300800 */
[----:B------:R-:W3:Y:S01]  /*8f180*/  LDL.LU R27, [R1+0x3a4] ;  /* 0x0003a400011b7983 */ /* 0x000ee20000300800 */
[----:B------:R-:W-:Y:S02]  /*8f190*/  ISETP.LT.AND P0, PT, R29, c[0x0][0x178], !P2 ;  /* 0x00005e001d007a0c */ /* 0x000fe40005701270 */
[----:B------:R-:W-:Y:S01]  /*8f1a0*/  ISETP.LT.AND P4, PT, R28, c[0x0][0x178], !P2 ;  /* 0x00005e001c007a0c */ /* 0x000fe20005781270 */
[----:B------:R-:W-:Y:S01]  /*8f1b0*/  IMAD.WIDE R12, R4, 0x2, R10 ;  /* 0x00000002040c7825 */ /* 0x000fe200078e020a */
[----:B------:R-:W-:Y:S02]  /*8f1c0*/  ISETP.LT.AND P2, PT, R14, c[0x0][0x178], !P2 ;  /* 0x00005e000e007a0c */ /* 0x000fe40005741270 */
[----:B------:R-:W-:Y:S01]  /*8f1d0*/  ISETP.LT.AND P5, PT, R26, c[0x0][0x178], !P3 ;  /* 0x00005e001a007a0c */ /* 0x000fe20005fa1270 */
[----:B------:R-:W-:Y:S01]  /*8f1e0*/  IMAD.WIDE R16, R4, 0x2, R8 ;  /* 0x0000000204107825 */ /* 0x000fe200078e0208 */
[----:B------:R-:W-:-:S02]  /*8f1f0*/  PRMT R5, R7, 0x7632, R5 ;  /* 0x0000763207057816 */ /* 0x000fc40000000005 */
[----:B------:R-:W-:Y:S01]  /*8f200*/  ISETP.LT.AND P6, PT, R29, c[0x0][0x178], !P3 ;  /* 0x00005e001d007a0c */ /* 0x000fe20005fc1270 */
[----:B------:R-:W3:Y:S04]  /*8f210*/  LDL.LU R7, [R1+0x68] ;  /* 0x0000680001077983 */ /* 0x000ee80000300800 */
[----:B------:R0:W-:Y:S01]  /*8f220*/  @P0 STG.E.U16 [R12.64], R0 ;  /* 0x000000000c000986 */ /* 0x0001e2000c101506 */
[----:B------:R-:W-:-:S03]  /*8f230*/  PRMT R18, R5, 0x7632, R18 ;  /* 0x0000763205127816 */ /* 0x000fc60000000012 */
[----:B------:R1:W-:Y:S01]  /*8f240*/  @P4 STG.E.U16 [R16.64], R5 ;  /* 0x0000000510004986 */ /* 0x0003e2000c101506 */
[C---:B0-----:R-:W-:Y:S01]  /*8f250*/  IADD3 R0, R4.reuse, c[0x0][0x198], RZ ;  /* 0x0000660004007a10 */ /* 0x041fe20007ffe0ff */
[----:B-1----:R-:W-:-:S04]  /*8f260*/  IMAD.WIDE R4, R4, 0x2, R2 ;  /* 0x0000000204047825 */ /* 0x002fc800078e0202 */
[C---:B------:R-:W-:Y:S01]  /*8f270*/  IMAD.WIDE R12, R0.reuse, 0x2, R20 ;  /* 0x00000002000c7825 */ /* 0x040fe200078e0214 */
[----:B------:R0:W-:Y:S03]  /*8f280*/  @P2 STG.E.U16 [R4.64], R18 ;  /* 0x0000001204002986 */ /* 0x0001e6000c101506 */
[----:B------:R-:W-:Y:S01]  /*8f290*/  IMAD.WIDE R16, R0, 0x2, R10 ;  /* 0x0000000200107825 */ /* 0x000fe200078e020a */
[----:B------:R-:W-:Y:S02]  /*8f2a0*/  ISETP.LT.AND P4, PT, R28, c[0x0][0x178], !P3 ;  /* 0x00005e001c007a0c */ /* 0x000fe40005f81270 */
[----:B------:R-:W-:Y:S01]  /*8f2b0*/  ISETP.LT.AND P3, PT, R14, c[0x0][0x178], !P3 ;  /* 0x00005e000e007a0c */ /* 0x000fe20005f61270 */
[C---:B0-----:R-:W-:Y:S01]  /*8f2c0*/  IMAD.WIDE R4, R0.reuse, 0x2, R8 ;  /* 0x0000000200047825 */ /* 0x041fe200078e0208 */
[----:B------:R-:W-:Y:S02]  /*8f2d0*/  IADD3 R18, R0, c[0x0][0x198], RZ ;  /* 0x0000660000127a10 */ /* 0x000fe40007ffe0ff */
[----:B--2---:R-:W-:-:S02]  /*8f2e0*/  ISETP.GE.AND P0, PT, R6, c[0x0][0x17c], PT ;  /* 0x00005f0006007a0c */ /* 0x004fc40003f06270 */
[----:B------:R-:W2:Y:S04]  /*8f2f0*/  LDL.LU R6, [R1+0x28] ;  /* 0x0000280001067983 */ /* 0x000ea80000300800 */
[----:B----4-:R-:W-:Y:S04]  /*8f300*/  @P5 STG.E.U16 [R12.64], R19 ;  /* 0x000000130c005986 */ /* 0x010fe8000c101506 */
[----:B---3--:R0:W-:Y:S04]  /*8f310*/  @P6 STG.E.U16 [R16.64], R15 ;  /* 0x0000000f10006986 */ /* 0x0081e8000c101506 */
[----:B0-----:R-:W3:Y:S01]  /*8f320*/  LDL.LU R17, [R1+0x24a8] ;  /* 0x0024a80001117983 */ /* 0x001ee20000300800 */
[----:B------:R-:W-:Y:S01]  /*8f330*/  IMAD.WIDE R12, R0, 0x2, R2 ;  /* 0x00000002000c7825 */ /* 0x000fe200078e0202 */
[----:B------:R-:W-:-:S02]  /*8f340*/  PRMT R0, R19, 0x7632, R0 ;  /* 0x0000763213007816 */ /* 0x000fc40000000000 */
[----:B------:R-:W4:Y:S04]  /*8f350*/  LDL.LU R19, [R1+0x24ac] ;  /* 0x0024ac0001137983 */ /* 0x000f280000300800 */
[----:B------:R-:W-:Y:S04]  /*8f360*/  @P4 STG.E.U16 [R4.64], R25 ;  /* 0x0000001904004986 */ /* 0x000fe8000c101506 */
[----:B------:R0:W-:Y:S02]  /*8f370*/  @P3 STG.E.U16 [R12.64], R27 ;  /* 0x0000001b0c003986 */ /* 0x0001e4000c101506 */
[----:B0-----:R-:W-:-:S02]  /*8f380*/  PRMT R12, R15, 0x7632, R12 ;  /* 0x000076320f0c7816 */ /* 0x001fc4000000000c */
[----:B------:R-:W4:Y:S01]  /*8f390*/  LDL.LU R15, [R1+0x24b0] ;  /* 0x0024b000010f7983 */ /* 0x000f220000300800 */
[----:B------:R-:W-:Y:S02]  /*8f3a0*/  ISETP.LT.AND P5, PT, R26, c[0x0][0x178], !P1 ;  /* 0x00005e001a007a0c */ /* 0x000fe40004fa1270 */
[C---:B------:R-:W-:Y:S02]  /*8f3b0*/  ISETP.LT.AND P2, PT, R29.reuse, c[0x0][0x178], !P1 ;  /* 0x00005e001d007a0c */ /* 0x040fe40004f41270 */
[----:B------:R-:W-:Y:S01]  /*8f3c0*/  ISETP.LT.AND P3, PT, R28, c[0x0][0x178], !P1 ;  /* 0x00005e001c007a0c */ /* 0x000fe20004f61270 */
[----:B------:R-:W-:Y:S01]  /*8f3d0*/  IMAD.WIDE R4, R18, 0x2, R10 ;  /* 0x0000000212047825 */ /* 0x000fe200078e020a */
[----:B------:R-:W-:Y:S02]  /*8f3e0*/  ISETP.LT.AND P1, PT, R14, c[0x0][0x178], !P1 ;  /* 0x00005e000e007a0c */ /* 0x000fe40004f21270 */
[----:B------:R-:W-:Y:S02]  /*8f3f0*/  ISETP.LT.AND P4, PT, R29, c[0x0][0x178], !P0 ;  /* 0x00005e001d007a0c */ /* 0x000fe40004781270 */
[----:B------:R-:W-:-:S02]  /*8f400*/  PRMT R22, R25, 0x7632, R22 ;  /* 0x0000763219167816 */ /* 0x000fc40000000016 */
[----:B------:R-:W-:Y:S02]  /*8f410*/  PRMT R23, R27, 0x7632, R23 ;  /* 0x000076321b177816 */ /* 0x000fe40000000017 */
[----:B--2---:R-:W-:Y:S02]  /*8f420*/  PRMT R24, R6, 0x7632, R24 ;  /* 0x0000763206187816 */ /* 0x004fe40000000018 */
[----:B---3--:R-:W-:Y:S01]  /*8f430*/  ISETP.GE.AND P6, PT, R17, c[0x0][0x17c], PT ;  /* 0x00005f0011007a0c */ /* 0x008fe20003fc6270 */
[----:B------:R-:W-:-:S05]  /*8f440*/  IMAD.WIDE R16, R18, 0x2, R20 ;  /* 0x0000000212107825 */ /* 0x000fca00078e0214 */
[----:B------:R0:W-:Y:S01]  /*8f450*/  @P5 STG.E.U16 [R16.64], R0 ;  /* 0x0000000010005986 */ /* 0x0001e2000c101506 */
[----:B------:R-:W-:-:S03]  /*8f460*/  ISETP.LT.AND P5, PT, R26, c[0x0][0x178], !P0 ;  /* 0x00005e001a007a0c */ /* 0x000fc600047a1270 */
[----:B------:R1:W-:Y:S01]  /*8f470*/  @P2 STG.E.U16 [R4.64], R12 ;  /* 0x0000000c04002986 */ /* 0x0003e2000c101506 */
[C---:B0-----:R-:W-:Y:S01]  /*8f480*/  IADD3 R0, R18.reuse, c[0x0][0x198], RZ ;  /* 0x0000660012007a10 */ /* 0x041fe20007ffe0ff */
[----:B-1----:R-:W-:-:S04]  /*8f490*/  IMAD.WIDE R4, R18, 0x2, R8 ;  /* 0x0000000212047825 */ /* 0x002fc800078e0208 */
[----:B------:R-:W-:Y:S01]  /*8f4a0*/  IMAD.WIDE R12, R18, 0x2, R2 ;  /* 0x00000002120c7825 */ /* 0x000fe200078e0202 */
[----:B------:R-:W-:Y:S03]  /*8f4b0*/  @P3 STG.E.U16 [R4.64], R22 ;  /* 0x0000001604003986 */ /* 0x000fe6000c101506 */
[C---:B------:R-:W-:Y:S01]  /*8f4c0*/  IMAD.WIDE R16, R0.reuse, 0x2, R20 ;  /* 0x0000000200107825 */ /* 0x040fe200078e0214 */
[----:B------:R0:W-:Y:S01]  /*8f4d0*/  @P1 STG.E.U16 [R12.64], R23 ;  /* 0x000000170c001986 */ /* 0x0001e2000c101506 */
[----:B----4-:R-:W-:Y:S02]  /*8f4e0*/  ISETP.GE.AND P2, PT, R19, c[0x0][0x17c], PT ;  /* 0x00005f0013007a0c */ /* 0x010fe40003f46270 */
[----:B------:R-:W-:Y:S01]  /*8f4f0*/  IMAD.WIDE R18, R0, 0x2, R10 ;  /* 0x0000000200127825 */ /* 0x000fe200078e020a */
[----:B------:R1:W-:Y:S01]  /*8f500*/  @P5 STG.E.U16 [R16.64], R7 ;  /* 0x0000000710005986 */ /* 0x0003e2000c101506 */
[----:B------:R-:W-:-:S02]  /*8f510*/  ISETP.LT.AND P5, PT, R28, c[0x0][0x178], !P0 ;  /* 0x00005e001c007a0c */ /* 0x000fc400047a1270 */
[----:B------:R-:W-:Y:S02]  /*8f520*/  ISETP.LT.AND P0, PT, R14, c[0x0][0x178], !P0 ;  /* 0x00005e000e007a0c */ /* 0x000fe40004701270 */
[----:B------:R-:W2:Y:S01]  /*8f530*/  LDL.LU R14, [R1+0x2674] ;  /* 0x00267400010e7983 */ /* 0x000ea20000300800 */
[----:B------:R-:W-:Y:S02]  /*8f540*/  ISETP.GE.AND P1, PT, R15, c[0x0][0x17c], PT ;  /* 0x00005f000f007a0c */ /* 0x000fe40003f26270 */
[----:B0-----:R-:W-:Y:S01]  /*8f550*/  PRMT R23, R7, 0x7632, R23 ;  /* 0x0000763207177816 */ /* 0x001fe20000000017 */
[----:B------:R0:W-:Y:S04]  /*8f560*/  @P4 STG.E.U16 [R18.64], R6 ;  /* 0x0000000612004986 */ /* 0x0001e8000c101506 */
[----:B-1----:R-:W3:Y:S01]  /*8f570*/  LDL.LU R7, [R1+0x78] ;  /* 0x0000780001077983 */ /* 0x002ee20000300800 */
[----:B------:R-:W-:-:S03]  /*8f580*/  IADD3 R22, R0, c[0x0][0x198], RZ ;  /* 0x0000660000167a10 */ /* 0x000fc60007ffe0ff */
[----:B------:R-:W4:Y:S01]  /*8f590*/  LDL.LU R15, [R1+0x48] ;  /* 0x00004800010f7983 */ /* 0x000f220000300800 */
[----:B------:R-:W-:-:S03]  /*8f5a0*/  IMAD.WIDE R4, R0, 0x2, R8 ;  /* 0x0000000200047825 */ /* 0x000fc600078e0208 */
[----:B------:R-:W2:Y:S01]  /*8f5b0*/  LDL.LU R27, [R1+0x24b4] ;  /* 0x0024b400011b7983 */ /* 0x000ea20000300800 */
[----:B------:R-:W-:-:S03]  /*8f5c0*/  IMAD.WIDE R12, R0, 0x2, R2 ;  /* 0x00000002000c7825 */ /* 0x000fc600078e0202 */
[----:B0-----:R-:W2:Y:S04]  /*8f5d0*/  LDL.LU R6, [R1+0x38] ;  /* 0x0000380001067983 */ /* 0x001ea80000300800 */
[----:B------:R-:W2:Y:S04]  /*8f5e0*/  LDL.LU R25, [R1+0x8] ;  /* 0x0000080001197983 */ /* 0x000ea80000300800 */
[----:B------:R-:W2:Y:S01]  /*8f5f0*/  LDL.LU R0, [R1+0x18] ;  /* 0x0000180001007983 */ /* 0x000ea20000300800 */
[----:B------:R-:W-:Y:S01]  /*8f600*/  ISETP.LT.AND P3, PT, R26, c[0x0][0x178], !P6 ;  /* 0x00005e001a007a0c */ /* 0x000fe20007761270 */
[----:B------:R-:W-:-:S02]  /*8f610*/  IMAD.WIDE R16, R22, 0x2, R20 ;  /* 0x0000000216107825 */ /* 0x000fc400078e0214 */
[----:B------:R-:W-:Y:S01]  /*8f620*/  STL [R1+0x2630], R23 ;  /* 0x0026301701007387 */ /* 0x000fe20000100800 */
[----:B------:R-:W-:Y:S01]  /*8f630*/  ISETP.LT.AND P4, PT, R29, c[0x0][0x178], !P6 ;  /* 0x00005e001d007a0c */ /* 0x000fe20007781270 */
[----:B------:R-:W-:Y:S02]  /*8f640*/  IMAD.WIDE R18, R22, 0x2, R10 ;  /* 0x0000000216127825 */ /* 0x000fe400078e020a */
[----:B--2---:R-:W-:Y:S04]  /*8f650*/  @P5 STG.E.U16 [R4.64], R0 ;  /* 0x0000000004005986 */ /* 0x004fe8000c101506 */
[----:B------:R-:W-:Y:S04]  /*8f660*/  @P0 STG.E.U16 [R12.64], R14 ;  /* 0x0000000e0c000986 */ /* 0x000fe8000c101506 */
[----:B------:R0:W-:Y:S04]  /*8f670*/  @P3 STG.E.U16 [R16.64], R23 ;  /* 0x0000001710003986 */ /* 0x0001e8000c101506 */
[----:B0-----:R-:W2:Y:S04]  /*8f680*/  LDL R23, [R1+0xfdc] ;  /* 0x000fdc0001177983 */ /* 0x001ea80000100800 */
[----:B------:R0:W-:Y:S01]  /*8f690*/  @P4 STG.E.U16 [R18.64], R24 ;  /* 0x0000001812004986 */ /* 0x0001e2000c101506 */
[----:B------:R-:W-:-:S03]  /*8f6a0*/  ISETP.GE.AND P4, PT, R27, c[0x0][0x17c], PT ;  /* 0x00005f001b007a0c */ /* 0x000fc60003f86270 */
[----:B------:R-:W4:Y:S04]  /*8f6b0*/  LDL.LU R27, [R1+0x24b8] ;  /* 0x0024b800011b7983 */ /* 0x000f280000300800 */
[----:B0-----:R-:W4:Y:S01]  /*8f6c0*/  LDL.LU R24, [R1+0x24bc] ;  /* 0x0024bc0001187983 */ /* 0x001f220000300800 */
[----:B------:R-:W-:Y:S01]  /*8f6d0*/  ISETP.LT.AND P5, PT, R28, c[0x0][0x178], !P6 ;  /* 0x00005e001c007a0c */ /* 0x000fe200077a1270 */
[----:B------:R-:W-:Y:S01]  /*8f6e0*/  IMAD.WIDE R4, R22, 0x2, R8 ;  /* 0x0000000216047825 */ /* 0x000fe200078e0208 */
[----:B------:R-:W-:Y:S01]  /*8f6f0*/  PRMT R16, R0, 0x7632, R16 ;  /* 0x0000763200107816 */ /* 0x000fe20000000010 */
[----:B------:R-:W4:Y:S01]  /*8f700*/  LDL.LU R19, [R1+0x98] ;  /* 0x0000980001137983 */ /* 0x000f220000300800 */
[----:B------:R-:W-:Y:S01]  /*8f710*/  ISETP.LT.AND P0, PT, R26, c[0x0][0x178], !P2 ;  /* 0x00005e001a007a0c */ /* 0x000fe20005701270 */
[----:B------:R-:W-:Y:S01]  /*8f720*/  IMAD.WIDE R12, R22, 0x2, R2 ;  /* 0x00000002160c7825 */ /* 0x000fe200078e0202 */
[----:B------:R-:W-:-:S02]  /*8f730*/  ISETP.LT.AND P3, PT, R29, c[0x0][0x178], !P2 ;  /* 0x00005e001d007a0c */ /* 0x000fc40005761270 */
[----:B------:R-:W-:Y:S02]  /*8f740*/  PRMT R14, R14, 0x7632, R14 ;  /* 0x000076320e0e7816 */ /* 0x000fe4000000000e */
[----:B------:R-:W-:-:S03]  /*8f750*/  IADD3 R0, R22, c[0x0][0x198], RZ ;  /* 0x0000660016007a10 */ /* 0x000fc60007ffe0ff */
[----:B------:R0:W-:Y:S01]  /*8f760*/  @P5 STG.E.U16 [R4.64], R16 ;  /* 0x0000001004005986 */ /* 0x0001e2000c101506 */
[----:B------:R-:W-:Y:S02]  /*8f770*/  ISETP.LT.AND P5, PT, R28, c[0x0][0x178], !P2 ;  /* 0x00005e001c007a0c */ /* 0x000fe400057a1270 */
[----:B---3--:R-:W-:Y:S01]  /*8f780*/  PRMT R18, R7, 0x7632, R18 ;  /* 0x0000763207127816 */ /* 0x008fe20000000012 */
[----:B0-----:R-:W-:-:S04]  /*8f790*/  IMAD.WIDE R4, R0, 0x2, R20 ;  /* 0x0000000200047825 */ /* 0x001fc800078e0214 */
[----:B------:R-:W-:Y:S01]  /*8f7a0*/  IMAD.WIDE R16, R0, 0x2, R10 ;  /* 0x0000000200107825 */ /* 0x000fe200078e020a */
[C---:B--2---:R-:W-:Y:S02]  /*8f7b0*/  ISETP.LT.AND P6, PT, R23.reuse, c[0x0][0x178], !P6 ;  /* 0x00005e0017007a0c */ /* 0x044fe400077c1270 */
[----:B------:R-:W-:-:S11]  /*8f7c0*/  ISETP.LT.AND P2, PT, R23, c[0x0][0x178], !P2 ;  /* 0x00005e0017007a0c */ /* 0x000fd60005741270 */
[----:B------:R0:W-:Y:S01]  /*8f7d0*/  @P6 STG.E.U16 [R12.64], R14 ;  /* 0x0000000e0c006986 */ /* 0x0001e2000c101506 */
[----:B------:R-:W-:-:S03]  /*8f7e0*/  ISETP.LT.AND P6, PT, R26, c[0x0][0x178], !P1 ;  /* 0x00005e001a007a0c */ /* 0x000fc60004fc1270 */
[----:B------:R1:W-:Y:S04]  /*8f7f0*/  @P0 STG.E.U16 [R4.64], R7 ;  /* 0x0000000704000986 */ /* 0x0003e8000c101506 */
[----:B----4-:R2:W-:Y:S01]  /*8f800*/  @P3 STG.E.U16 [R16.64], R15 ;  /* 0x0000000f10003986 */ /* 0x0105e2000c101506 */
[C---:B0-----:R-:W-:Y:S01]  /*8f810*/  IADD3 R14, R0.reuse, c[0x0][0x198], RZ ;  /* 0x00006600000e7a10 */ /* 0x041fe20007ffe0ff */
[C---:B------:R-:W-:Y:S02]  /*8f820*/  IMAD.WIDE R12, R0.reuse, 0x2, R2 ;  /* 0x00000002000c7825 */ /* 0x040fe400078e0202 */
[----:B-1----:R-:W3:Y:S02]  /*8f830*/  LDL.LU R7, [R1+0x88] ;  /* 0x0000880001077983 */ /* 0x002ee40000300800 */
[----:B------:R-:W-:-:S04]  /*8f840*/  IMAD.WIDE R4, R0, 0x2, R8 ;  /* 0x0000000200047825 */ /* 0x000fc800078e0208 */
[----:B--2---:R-:W-:Y:S01]  /*8f850*/  IMAD.WIDE R16, R14, 0x2, R20 ;  /* 0x000000020e107825 */ /* 0x004fe200078e0214 */
[----:B------:R0:W-:Y:S01]  /*8f860*/  @P5 STG.E.U16 [R4.64], R6 ;  /* 0x0000000604005986 */ /* 0x0001e2000c101506 */
[----:B------:R-:W-:Y:S02]  /*8f870*/  ISETP.GE.AND P3, PT, R27, c[0x0][0x17c], PT ;  /* 0x00005f001b007a0c */ /* 0x000fe40003f66270 */
[----:B------:R-:W-:Y:S01]  /*8f880*/  ISETP.LT.AND P0, PT, R29, c[0x0][0x178], !P1 ;  /* 0x00005e001d007a0c */ /* 0x000fe20004f01270 */
[----:B------:R-:W-:Y:S01]  /*8f890*/  @P2 STG.E.U16 [R12.64], R25 ;  /* 0x000000190c002986 */ /* 0x000fe2000c101506 */
[----:B------:R-:W-:-:S03]  /*8f8a0*/  PRMT R0, R15, 0x7632, R0 ;  /* 0x000076320f007816 */ /* 0x000fc60000000000 */
[----:B------:R-:W2:Y:S04]  /*8f8b0*/  LDL.LU R27, [R1+0x58] ;  /* 0x00005800011b7983 */ /* 0x000ea80000300800 */
[----:B------:R1:W-:Y:S04]  /*8f8c0*/  @P6 STG.E.U16 [R16.64], R18 ;  /* 0x0000001210006986 */ /* 0x0003e8000c101506 */
[----:B------:R-:W4:Y:S01]  /*8f8d0*/  LDL.LU R15, [R1+0x2670] ;  /* 0x00267000010f7983 */ /* 0x000f220000300800 */
[----:B0-----:R-:W-:Y:S01]  /*8f8e0*/  IMAD.WIDE R4, R14, 0x2, R10 ;  /* 0x000000020e047825 */ /* 0x001fe200078e020a */
[----:B-1----:R-:W-:-:S02]  /*8f8f0*/  PRMT R16, R6, 0x7632, R16 ;  /* 0x0000763206107816 */ /* 0x002fc40000000010 */
[----:B------:R-:W4:Y:S04]  /*8f900*/  LDL.LU R6, [R1+0x266c] ;  /* 0x00266c0001067983 */ /* 0x000f280000300800 */
[----:B------:R0:W-:Y:S01]  /*8f910*/  @P0 STG.E.U16 [R4.64], R0 ;  /* 0x0000000004000986 */ /* 0x0001e2000c101506 */
[----:B------:R-:W-:-:S03]  /*8f920*/  ISETP.GE.AND P0, PT, R24, c[0x0][0x17c], PT ;  /* 0x00005f0018007a0c */ /* 0x000fc60003f06270 */
[----:B------:R-:W4:Y:S01]  /*8f930*/  LDL.LU R24, [R1+0x24c0] ;  /* 0x0024c00001187983 */ /* 0x000f220000300800 */
[----:B------:R-:W-:Y:S01]  /*8f940*/  ISETP.LT.AND P5, PT, R28, c[0x0][0x178], !P1 ;  /* 0x00005e001c007a0c */ /* 0x000fe20004fa1270 */
[----:B------:R-:W-:Y:S01]  /*8f950*/  IMAD.WIDE R12, R14, 0x2, R8 ;  /* 0x000000020e0c7825 */ /* 0x000fe200078e0208 */
[----:B------:R-:W-:Y:S02]  /*8f960*/  ISETP.LT.AND P1, PT, R23, c[0x0][0x178], !P1 ;  /* 0x00005e0017007a0c */ /* 0x000fe40004f21270 */
[----:B------:R-:W-:Y:S02]  /*8f970*/  ISETP.LT.AND P6, PT, R26, c[0x0][0x178], !P4 ;  /* 0x00005e001a007a0c */ /* 0x000fe400067c1270 */
[C---:B0-----:R-:W-:Y:S02]  /*8f980*/  IADD3 R0, R14.reuse, c[0x0][0x198], RZ ;  /* 0x000066000e007a10 */ /* 0x041fe40007ffe0ff */
[----:B------:R-:W-:Y:S01]  /*8f990*/  ISETP.LT.AND P2, PT, R29, c[0x0][0x178], !P4 ;  /* 0x00005e001d007a0c */ /* 0x000fe20006741270 */
[----:B------:R-:W-:Y:S01]  /*8f9a0*/  IMAD.WIDE R4, R14, 0x2, R2 ;  /* 0x000000020e047825 */ /* 0x000fe200078e0202 */
[----:B------:R-:W-:-:S03]  /*8f9b0*/  PRMT R18, R25, 0x7632, R18 ;  /* 0x0000763219127816 */ /* 0x000fc60000000012 */
[----:B------:R0:W-:Y:S01]  /*8f9c0*/  @P5 STG.E.U16 [R12.64], R16 ;  /* 0x000000100c005986 */ /* 0x0001e2000c101506 */
[----:B------:R-:W-:Y:S02]  /*8f9d0*/  ISETP.LT.AND P5, PT, R28, c[0x0][0x178], !P4 ;  /* 0x00005e001c007a0c */ /* 0x000fe400067a1270 */
[----:B------:R-:W-:Y:S01]  /*8f9e0*/  ISETP.LT.AND P4, PT, R23, c[0x0][0x178], !P4 ;  /* 0x00005e0017007a0c */ /* 0x000fe20006781270 */
[----:B------:R1:W-:Y:S01]  /*8f9f0*/  @P1 STG.E.U16 [R4.64], R18 ;  /* 0x0000001204001986 */ /* 0x0003e2000c101506 */
[----:B------:R-:W-:Y:S02]  /*8fa00*/  ISETP.LT.AND P1, PT, R29, c[0x0][0x178], !P3 ;  /* 0x00005e001d007a0c */ /* 0x000fe40005f21270 */
[C---:B------:R-:W-:Y:S01]  /*8fa10*/  IADD3 R14, R0.reuse, c[0x0][0x198], RZ ;  /* 0x00006600000e7a10 */ /* 0x040fe20007ffe0ff */
[----:B------:R-:W4:Y:S01]  /*8fa20*/  LDL.LU R25, [R1+0x3b8] ;  /* 0x0003b80001197983 */ /* 0x000f220000300800 */
[----:B0-----:R-:W-:-:S04]  /*8fa30*/  IMAD.WIDE R12, R0, 0x2, R20 ;  /* 0x00000002000c7825 */ /* 0x001fc800078e0214 */
[----:B------:R-:W-:Y:S01]  /*8fa40*/  IMAD.WIDE R16, R0, 0x2, R10 ;  /* 0x0000000200107825 */ /* 0x000fe200078e020a */
[----:B------:R0:W-:Y:S01]  /*8fa50*/  @P6 STG.E.U16 [R12.64], R19 ;  /* 0x000000130c006986 */ /* 0x0001e2000c101506 */
[----:B------:R-:W-:Y:S02]  /*8fa60*/  ISETP.LT.AND P6, PT, R26, c[0x0][0x178], !P3 ;  /* 0x00005e001a007a0c */ /* 0x000fe40005fc1270 */
[C---:B-1----:R-:W-:Y:S01]  /*8fa70*/  IMAD.WIDE R4, R0.reuse, 0x2, R8 ;  /* 0x0000000200047825 */ /* 0x042fe200078e0208 */
[----:B------:R-:W4:Y:S03]  /*8fa80*/  LDL.LU R18, [R1+0x24c4] ;  /* 0x0024c40001127983 */ /* 0x000f260000300800 */
[----:B0-----:R-:W-:Y:S01]  /*8fa90*/  IMAD.WIDE R12, R0, 0x2, R2 ;  /* 0x00000002000c7825 */ /* 0x001fe200078e0202 */
[----:B------:R-:W-:Y:S01]  /*8faa0*/  PRMT R0, R19, 0x7632, R0 ;  /* 0x0000763213007816 */ /* 0x000fe20000000000 */
[----:B---3--:R0:W-:Y:S04]  /*8fab0*/  @P2 STG.E.U16 [R16.64], R7 ;  /* 0x0000000710002986 */ /* 0x0081e8000c101506 */
[----:B--2---:R1:W-:Y:S01]  /*8fac0*/  @P5 STG.E.U16 [R4.64], R27 ;  /* 0x0000001b04005986 */ /* 0x0043e2000c101506 */
[----:B0-----:R-:W-:-:S04]  /*8fad0*/  IMAD.WIDE R16, R14, 0x2, R20 ;  /* 0x000000020e107825 */ /* 0x001fc800078e0214 */
[----:B-1----:R-:W-:Y:S01]  /*8fae0*/  IMAD.WIDE R4, R14, 0x2, R10 ;  /* 0x000000020e047825 */ /* 0x002fe200078e020a */
[----:B----4-:R0:W-:Y:S01]  /*8faf0*/  @P4 STG.E.U16 [R12.64], R6 ;  /* 0x000000060c004986 */ /* 0x0101e2000c101506 */
[----:B------:R-:W-:-:S03]  /*8fb00*/  ISETP.LT.AND P4, PT, R28, c[0x0][0x178], !P3 ;  /* 0x00005e001c007a0c */ /* 0x000fc60005f81270 */
[----:B------:R-:W-:Y:S01]  /*8fb10*/  @P6 STG.E.U16 [R16.64], R0 ;  /* 0x0000000010006986 */ /* 0x000fe2000c101506 */
[----:B0-----:R-:W-:-:S03]  /*8fb20*/  PRMT R6, R7, 0x7632, R6 ;  /* 0x0000763207067816 */ /* 0x001fc60000000006 */
[----:B------:R-:W2:Y:S04]  /*8fb30*/  LDL.LU R7, [R1+0x3c8] ;  /* 0x0003c80001077983 */ /* 0x000ea80000300800 */
[----:B------:R0:W-:Y:S01]  /*8fb40*/  @P1 STG.E.U16 [R4.64], R6 ;  /* 0x0000000604001986 */ /* 0x0001e2000c101506 */
[----:B------:R-:W-:Y:S02]  /*8fb50*/  ISETP.GE.AND P2, PT, R24, c[0x0][0x17c], PT ;  /* 0x00005f0018007a0c */ /* 0x000fe40003f46270 */
[----:B0-----:R-:W-:Y:S01]  /*8fb60*/  PRMT R6, R27, 0x7632, R6 ;  /* 0x000076321b067816 */ /* 0x001fe20000000006 */
[----:B------:R-:W-:Y:S01]  /*8fb70*/  IMAD.WIDE R4, R14, 0x2, R8 ;  /* 0x000000020e047825 */ /* 0x000fe200078e0208 */
[----:B------:R-:W3:Y:S04]  /*8fb80*/  LDL.LU R27, [R1+0x24c8] ;  /* 0x0024c800011b7983 */ /* 0x000ee80000300800 */
[----:B------:R-:W4:Y:S04]  /*8fb90*/  LDL.LU R24, [R1+0x6c] ;  /* 0x00006c0001187983 */ /* 0x000f280000300800 */
[----:B------:R0:W-:Y:S04]  /*8fba0*/  @P4 STG.E.U16 [R4.64], R6 ;  /* 0x0000000604004986 */ /* 0x0001e8000c101506 */
[----:B0-----:R-:W2:Y:S01]  /*8fbb0*/  LDL.LU R5, [R1+0x3d8] ;  /* 0x0003d80001057983 */ /* 0x001ea20000300800 */
[----:B------:R-:W-:-:S02]  /*8fbc0*/  ISETP.LT.AND P3, PT, R23, c[0x0][0x178], !P3 ;  /* 0x00005e0017007a0c */ /* 0x000fc40005f61270 */
[----:B------:R-:W-:Y:S02]  /*8fbd0*/  ISETP.LT.AND P6, PT, R26, c[0x0][0x178], !P0 ;  /* 0x00005e001a007a0c */ /* 0x000fe400047c1270 */
[C---:B------:R-:W-:Y:S01]  /*8fbe0*/  IADD3 R0, R14.reuse, c[0x0][0x198], RZ ;  /* 0x000066000e007a10 */ /* 0x040fe20007ffe0ff */
[----:B------:R-:W-:Y:S01]  /*8fbf0*/  IMAD.WIDE R12, R14, 0x2, R2 ;  /* 0x000000020e0c7825 */ /* 0x000fe200078e0202 */
[----:B------:R-:W-:-:S03]  /*8fc00*/  PRMT R22, R6, 0x7632, R22 ;  /* 0x0000763206167816 */ /* 0x000fc60000000016 */
[----:B------:R-:W-:Y:S01]  /*8fc10*/  IMAD.WIDE R16, R0, 0x2, R20 ;  /* 0x0000000200107825 */ /* 0x000fe200078e0214 */
[----:B------:R-:W-:-:S03]  /*8fc20*/  ISETP.LT.AND P5, PT, R29, c[0x0][0x178], !P0 ;  /* 0x00005e001d007a0c */ /* 0x000fc600047a1270 */
[----:B------:R0:W-:Y:S01]  /*8fc30*/  @P3 STG.E.U16 [R12.64], R22 ;  /* 0x000000160c003986 */ /* 0x0001e2000c101506 */
[----:B------:R-:W-:Y:S01]  /*8fc40*/  ISETP.GE.AND P1, PT, R18, c[0x0][0x17c], PT ;  /* 0x00005f0012007a0c */ /* 0x000fe20003f26270 */
[----:B------:R-:W-:Y:S01]  /*8fc50*/  IMAD.WIDE R18, R0, 0x2, R10 ;  /* 0x0000000200127825 */ /* 0x000fe200078e020a */
[----:B0-----:R-:W-:Y:S02]  /*8fc60*/  PRMT R22, R25, 0x7632, R22 ;  /* 0x0000763219167816 */ /* 0x001fe40000000016 */
[----:B---3--:R-:W-:Y:S02]  /*8fc70*/  ISETP.GE.AND P3, PT, R27, c[0x0][0x17c], PT ;  /* 0x00005f001b007a0c */ /* 0x008fe40003f66270 */
[----:B------:R-:W3:Y:S04]  /*8fc80*/  LDL.LU R27, [R1+0x2c] ;  /* 0x00002c00011b7983 */ /* 0x000ee80000300800 */
[----:B--2---:R0:W-:Y:S01]  /*8fc90*/  @P6 STG.E.U16 [R16.64], R5 ;  /* 0x0000000510006986 */ /* 0x0041e2000c101506 */
[----:B------:R-:W-:-:S02]  /*8fca0*/  ISETP.LT.AND P6, PT, R28, c[0x0][0x178], !P0 ;  /* 0x00005e001c007a0c */ /* 0x000fc400047c1270 */
[----:B------:R-:W-:Y:S01]  /*8fcb0*/  PRMT R6, R5, 0x7632, R6 ;  /* 0x0000763205067816 */ /* 0x000fe20000000006 */
[----:B------:R1:W-:Y:S01]  /*8fcc0*/  @P5 STG.E.U16 [R18.64], R25 ;  /* 0x0000001912005986 */ /* 0x0003e2000c101506 */
[----:B0-----:R-:W-:-:S03]  /*8fcd0*/  IMAD.WIDE R4, R0, 0x2, R8 ;  /* 0x0000000200047825 */ /* 0x001fc600078e0208 */
[----:B-1----:R-:W2:Y:S06]  /*8fce0*/  LDL.LU R25, [R1+0x1c] ;  /* 0x00001c0001197983 */ /* 0x002eac0000300800 */
[----:B------:R0:W-:Y:S04]  /*8fcf0*/  @P6 STG.E.U16 [R4.64], R7 ;  /* 0x0000000704006986 */ /* 0x0001e8000c101506 */
[----:B0-----:R-:W2:Y:S01]  /*8fd00*/  LDL.LU R5, [R1+0x24cc] ;  /* 0x0024cc0001057983 */ /* 0x001ea20000300800 */
[----:B------:R-:W-:-:S02]  /*8fd10*/  ISETP.LT.AND P0, PT, R23, c[0x0][0x178], !P0 ;  /* 0x00005e0017007a0c */ /* 0x000fc40004701270 */
[----:B------:R-:W-:Y:S02]  /*8fd20*/  ISETP.LT.AND P4, PT, R26, c[0x0][0x178], !P2 ;  /* 0x00005e001a007a0c */ /* 0x000fe40005781270 */
[----:B------:R-:W-:Y:S02]  /*8fd30*/  ISETP.LT.AND P5, PT, R29, c[0x0][0x178], !P2 ;  /* 0x00005e001d007a0c */ /* 0x000fe400057a1270 */
[C---:B------:R-:W-:Y:S01]  /*8fd40*/  IADD3 R14, R0.reuse, c[0x0][0x198], RZ ;  /* 0x00006600000e7a10 */ /* 0x040fe20007ffe0ff */
[----:B------:R-:W-:-:S04]  /*8fd50*/  IMAD.WIDE R12, R0, 0x2, R2 ;  /* 0x00000002000c7825 */ /* 0x000fc800078e0202 */
[----:B------:R-:W-:-:S04]  /*8fd60*/  IMAD.WIDE R16, R14, 0x2, R20 ;  /* 0x000000020e107825 */ /* 0x000fc800078e0214 */
[----:B------:R-:W-:Y:S01]  /*8fd70*/  IMAD.WIDE R18, R14, 0x2, R10 ;  /* 0x000000020e127825 */ /* 0x000fe200078e020a */
[----:B------:R-:W-:Y:S01]  /*8fd80*/  @P0 STG.E.U16 [R12.64], R15 ;  /* 0x0000000f0c000986 */ /* 0x000fe2000c101506 */
[----:B------:R-:W-:-:S03]  /*8fd90*/  PRMT R0, R15, 0x7632, R0 ;  /* 0x000076320f007816 */ /* 0x000fc60000000000 */
[----:B------:R0:W-:Y:S04]  /*8fda0*/  @P4 STG.E.U16 [R16.64], R6 ;  /* 0x0000000610004986 */ /* 0x0001e8000c101506 */
[----:B------:R1:W-:Y:S01]  /*8fdb0*/  @P5 STG.E.U16 [R18.64], R22 ;  /* 0x0000001612005986 */ /* 0x0003e2000c101506 */
[----:B------:R-:W-:Y:S02]  /*8fdc0*/  ISETP.LT.AND P6, PT, R28, c[0x0][0x178], !P2 ;  /* 0x00005e001c007a0c */ /* 0x000fe400057c1270 */
[----:B0-----:R-:W-:Y:S01]  /*8fdd0*/  PRMT R16, R7, 0x7632, R16 ;  /* 0x0000763207107816 */ /* 0x001fe20000000010 */
[----:B-1----:R-:W4:Y:S04]  /*8fde0*/  LDL.LU R22, [R1+0x24d0] ;  /* 0x0024d00001167983 */ /* 0x002f280000300800 */
[----:B------:R-:W4:Y:S04]  /*8fdf0*/  LDL.LU R7, [R1+0x2668] ;  /* 0x0026680001077983 */ /* 0x000f280000300800 */
[----:B------:R-:W4:Y:S01]  /*8fe00*/  LDL.LU R15, [R1+0x2664] ;  /* 0x00266400010f7983 */ /* 0x000f220000300800 */
[----:B------:R-:W-:Y:S01]  /*8fe10*/  ISETP.LT.AND P2, PT, R23, c[0x0][0x178], !P2 ;  /* 0x00005e0017007a0c */ /* 0x000fe20005741270 */
[----:B------:R-:W-:Y:S01]  /*8fe20*/  IMAD.WIDE R12, R14, 0x2, R8 ;  /* 0x000000020e0c7825 */ /* 0x000fe200078e0208 */
[----:B------:R-:W-:-:S02]  /*8fe30*/  ISETP.LT.AND P4, PT, R26, c[0x0][0x178], !P1 ;  /* 0x00005e001a007a0c */ /* 0x000fc40004f81270 */
[----:B------:R-:W-:Y:S02]  /*8fe40*/  ISETP.LT.AND P5, PT, R29, c[0x0][0x178], !P1 ;  /* 0x00005e001d007a0c */ /* 0x000fe40004fa1270 */
[----:B------:R0:W-:Y:S01]  /*8fe50*/  @P6 STG.E.U16 [R12.64], R16 ;  /* 0x000000100c006986 */ /* 0x0001e2000c101506 */
[----:B------:R-:W-:Y:S02]  /*8fe60*/  ISETP.LT.AND P6, PT, R28, c[0x0][0x178], !P1 ;  /* 0x00005e001c007a0c */ /* 0x000fe40004fc1270 */
[----:B------:R-:W-:-:S05]  /*8fe70*/  IADD3 R6, R14, c[0x0][0x198], RZ ;  /* 0x000066000e067a10 */ /* 0x000fca0007ffe0ff */
[----:B0-----:R-:W-:-:S04]  /*8fe80*/  IMAD.WIDE R12, R6, 0x2, R20 ;  /* 0x00000002060c7825 */ /* 0x001fc800078e0214 */
[----:B------:R-:W-:Y:S01]  /*8fe90*/  IMAD.WIDE R16, R6, 0x2, R10 ;  /* 0x0000000206107825 */ /* 0x000fe200078e020a */
[----:B---3--:R-:W-:Y:S02]  /*8fea0*/  PRMT R19, R27, 0x7632, R19 ;  /* 0x000076321b137816 */ /* 0x008fe40000000013 */
[----:B--2---:R-:W-:Y:S01]  /*8feb0*/  ISETP.GE.AND P0, PT, R5, c[0x0][0x17c], PT ;  /* 0x00005f0005007a0c */ /* 0x004fe20003f06270 */
[----:B------:R-:W-:-:S05]  /*8fec0*/  IMAD.WIDE R4, R14, 0x2, R2 ;  /* 0x000000020e047825 */ /* 0x000fca00078e0202 */
[----:B------:R0:W-:Y:S01]  /*8fed0*/  @P2 STG.E.U16 [R4.64], R0 ;  /* 0x0000000004002986 */ /* 0x0001e2000c101506 */
[----:B------:R-:W-:-:S03]  /*8fee0*/  IADD3 R14, R6, c[0x0][0x198], RZ ;  /* 0x00006600060e7a10 */ /* 0x000fc60007ffe0ff */
[----:B----4-:R-:W-:Y:S04]  /*8fef0*/  @P4 STG.E.U16 [R12.64], R24 ;  /* 0x000000180c004986 */ /* 0x010fe8000c101506 */
[----:B------:R1:W-:Y:S01]  /*8ff00*/  @P5 STG.E.U16 [R16.64], R27 ;  /* 0x0000001b10005986 */ /* 0x0003e2000c101506 */
[----:B0-----:R-:W-:-:S05]  /*8ff10*/  IMAD.WIDE R4, R6, 0x2, R8 ;  /* 0x0000000206047825 */ /* 0x001fca00078e0208 */
[----:B------:R0:W-:Y:S01]  /*8ff20*/  @P6 STG.E.U16 [R4.64], R25 ;  /* 0x0000001904006986 */ /* 0x0001e2000c101506 */
[----:B------:R-:W-:-:S03]  /*8ff30*/  ISETP.LT.AND P6, PT, R28, c[0x0][0x178], !P3 ;  /* 0x00005e001c007a0c */ /* 0x000fc60005fc1270 */
[----:B-1----:R-:W2:Y:S04]  /*8ff40*/  LDL.LU R27, [R1+0x7c] ;  /* 0x00007c00011b7983 */ /* 0x002ea80000300800 */
[----:B------:R-:W3:Y:S01]  /*8ff50*/  LDL.LU R28, [R1+0x4c] ;  /* 0x00004c00011c7983 */ /* 0x000ee20000300800 */
[----:B0-----:R-:W-:Y:S01]  /*8ff60*/  IMAD.WIDE R4, R6, 0x2, R2 ;  /* 0x0000000206047825 */ /* 0x001fe200078e0202 */
[----:B------:R-:W-:Y:S02]  /*8ff70*/  PRMT R6, R25, 0x7632, R6 ;  /* 0x0000763219067816 */ /* 0x000fe40000000006 */
[----:B------:R-:W4:Y:S01]  /*8ff80*/  LDL.LU R25, [R1+0x24d8] ;  /* 0x0024d80001197983 */ /* 0x000f220000300800 */
[----:B------:R-:W-:Y:S02]  /*8ff90*/  ISETP.LT.AND P1, PT, R23, c[0x0][0x178], !P1 ;  /* 0x00005e0017007a0c */ /* 0x000fe40004f21270 */
[----:B------:R-:W-:-:S02]  /*8ffa0*/  ISETP.LT.AND P4, PT, R26, c[0x0][0x178], !P3 ;  /* 0x00005e001a007a0c */ /* 0x000fc40005f81270 */
[----:B------:R-:W-:Y:S01]  /*8ffb0*/  ISETP.LT.AND P5, PT, R29, c[0x0][0x178], !P3 ;  /* 0x00005e001d007a0c */ /* 0x000fe20005fa1270 */
[----:B------:R-:W-:Y:S01]  /*8ffc0*/  IMAD.WIDE R12, R14, 0x2, R20 ;  /* 0x000000020e0c7825 */ /* 0x000fe200078e0214 */
[----:B------:R-:W-:Y:S02]  /*8ffd0*/  PRMT R0, R24, 0x7632, R0 ;  /* 0x0000763218007816 */ /* 0x000fe40000000000 */
[----:B------:R-:W-:Y:S01]  /*8ffe0*/  ISETP.GE.AND P2, PT, R22, c[0x0][0x17c], PT ;  /* 0x00005f0016007a0c */ /* 0x000fe20003f46270 */
[----:B------:R-:W-:Y:S01]  /*8fff0*/  IMAD.WIDE R16, R14, 0x2, R10 ;  /* 0x000000020e107825 */ /* 0x000fe200078e020a */
[----:B------:R-:W3:Y:S01]  /*90000*/  LDL.LU R22, [R1+0x3c] ;  /* 0x00003c0001167983 */ /* 0x000ee20000300800 */
[----:B------:R-:W-:-:S03]  /*90010*/  PRMT R18, R15, 0x7632, R18 ;  /* 0x000076320f127816 */ /* 0x000fc60000000012 */
[----:B------:R-:W3:Y:S04]  /*90020*/  LDL.LU R24, [R1+0xc] ;  /* 0x00000c0001187983 */ /* 0x000ee80000300800 */
[----:B------:R0:W-:Y:S04]  /*90030*/  @P1 STG.E.U16 [R4.64], R15 ;  /* 0x0000000f04001986 */ /* 0x0001e8000c101506 */
[----:B------:R-:W-:Y:S04]  /*90040*/  @P4 STG.E.U16 [R12.64], R0 ;  /* 0x000000000c004986 */ /* 0x000fe8000c101506 */
[----:B------:R-:W-:Y:S04]  /*90050*/  @P5 STG.E.U16 [R16.64], R19 ;  /* 0x0000001310005986 */ /* 0x000fe8000c101506 */
[----:B0-----:R-:W3:Y:S04]  /*90060*/  LDL.LU R15, [R1+0x24d4] ;  /* 0x0024d400010f7983 */ /* 0x001ee80000300800 */
[----:B------:R0:W-:Y:S04]  /*90070*/  STL [R1+0x2634], R19 ;  /* 0x0026341301007387 */ /* 0x0001e80000100800 */
[----:B0-----:R-:W3:Y:S01]  /*90080*/  LDL R19, [R1+0xfd8] ;  /* 0x000fd80001137983 */ /* 0x001ee20000100800 */
[----:B------:R-:W-:-:S02]  /*90090*/  ISETP.LT.AND P3, PT, R23, c[0x0][0x178], !P3 ;  /* 0x00005e0017007a0c */ /* 0x000fc40005f61270 */
[----:B------:R-:W-:Y:S01]  /*900a0*/  ISETP.LT.AND P4, PT, R26, c[0x0][0x178], !P0 ;  /* 0x00005e001a007a0c */ /* 0x000fe20004781270 */
[C---:B------:R-:W-:Y:S01]  /*900b0*/  IMAD.WIDE R4, R14.reuse, 0x2, R8 ;  /* 0x000000020e047825 */ /* 0x040fe200078e0208 */
[----:B------:R-:W-:-:S03]  /*900c0*/  IADD3 R0, R14, c[0x0][0x198], RZ ;  /* 0x000066000e007a10 */ /* 0x000fc60007ffe0ff */
[----:B------:R-:W-:Y:S01]  /*900d0*/  IMAD.WIDE R12, R14, 0x2, R2 ;  /* 0x000000020e0c7825 */ /* 0x000fe200078e0202 */
[----:B------:R0:W-:Y:S04]  /*900e0*/  @P6 STG.E.U16 [R4.64], R6 ;  /* 0x0000000604006986 */ /* 0x0001e8000c101506 */
[----:B------:R-:W-:Y:S04]  /*900f0*/  STL [R1+0x265c], R18 ;  /* 0x00265c1201007387 */ /* 0x000fe80000100800 */
[----:B------:R1:W-:Y:S01]  /*90100*/  @P3 STG.E.U16 [R12.64], R18 ;  /* 0x000000120c003986 */ /* 0x0003e2000c101506 */
[----:B0-----:R-:W-:Y:S01]  /*90110*/  IMAD.WIDE R4, R0, 0x2, R20 ;  /* 0x0000000200047825 */ /* 0x001fe200078e0214 */
[----:B--2---:R-:W-:-:S04]  /*90120*/  PRMT R6, R27, 0x7632, R6 ;  /* 0x000076321b067816 */ /* 0x004fc80000000006 */
[----:B------:R0:W-:Y:S01]  /*90130*/  @P4 STG.E.U16 [R4.64], R27 ;  /* 0x0000001b04004986 */ /* 0x0001e2000c101506 */
[----:B----4-:R-:W-:-:S03]  /*90140*/  ISETP.GE.AND P3, PT, R25, c[0x0][0x17c], PT ;  /* 0x00005f0019007a0c */ /* 0x010fc60003f66270 */
[----:B------:R-:W2:Y:S04]  /*90150*/  LDL.LU R25, [R1+0x9c] ;  /* 0x00009c0001197983 */ /* 0x000ea80000300800 */
[----:B-1----:R-:W4:Y:S04]  /*90160*/  LDL.LU R18, [R1+0x24dc] ;  /* 0x0024dc0001127983 */ /* 0x002f280000300800 */
[----:B------:R-:W4:Y:S04]  /*90170*/  LDL.LU R17, [R1+0x24e0] ;  /* 0x0024e00001117983 */ /* 0x000f280000300800 */
[----:B0-----:R-:W4:Y:S01]  /*90180*/  LDL.LU R27, [R1+0x8c] ;  /* 0x00008c00011b7983 */ /* 0x001f220000300800 */
[----:B------:R-:W-:Y:S01]  /*90190*/  ISETP.LT.AND P5, PT, R29, c[0x0][0x178], !P0 ;  /* 0x00005e001d007a0c */ /* 0x000fe200047a1270 */
[----:B------:R-:W-:Y:S01]  /*901a0*/  IMAD.WIDE R12, R0, 0x2, R10 ;  /* 0x00000002000c7825 */ /* 0x000fe200078e020a */
[----:B------:R-:W-:-:S03]  /*901b0*/  ISETP.LT.AND P4, PT, R26, c[0x0][0x178], !P2 ;  /* 0x00005e001a007a0c */ /* 0x000fc60005781270 */
[----:B------:R-:W-:-:S08]  /*901c0*/  IMAD.WIDE R4, R0, 0x2, R8 ;  /* 0x0000000200047825 */ /* 0x000fd000078e0208 */
[----:B---3--:R0:W-:Y:S01]  /*901d0*/  @P5 STG.E.U16 [R12.64], R28 ;  /* 0x0000001c0c005986 */ /* 0x0081e2000c101506 */
[----:B------:R-:W-:Y:S02]  /*901e0*/  ISETP.GE.AND P1, PT, R15, c[0x0][0x17c], PT ;  /* 0x00005f000f007a0c */ /* 0x000fe40003f26270 */
[C---:B------:R-:W-:Y:S02]  /*901f0*/  IADD3 R15, R0.reuse, c[0x0][0x198], RZ ;  /* 0x00006600000f7a10 */ /* 0x040fe40007ffe0ff */
[----:B------:R-:W-:Y:S02]  /*90200*/  ISETP.LT.AND P6, PT, R19, c[0x0][0x178], !P0 ;  /* 0x00005e0013007a0c */ /* 0x000fe400047c1270 */
[----:B------:R-:W-:Y:S01]  /*90210*/  ISETP.LT.AND P0, PT, R23, c[0x0][0x178], !P0 ;  /* 0x00005e0017007a0c */ /* 0x000fe20004701270 */
[----:B0-----:R-:W-:Y:S01]  /*90220*/  IMAD.WIDE R12, R0, 0x2, R2 ;  /* 0x00000002000c7825 */ /* 0x001fe200078e0202 */
[----:B------:R-:W-:Y:S02]  /*90230*/  ISETP.LT.AND P5, PT, R29, c[0x0][0x178], !P2 ;  /* 0x00005e001d007a0c */ /* 0x000fe400057a1270 */
[----:B------:R-:W-:-:S02]  /*90240*/  PRMT R14, R28, 0x7632, R14 ;  /* 0x000076321c0e7816 */ /* 0x000fc4000000000e */
[----:B------:R-:W3:Y:S05]  /*90250*/  LDL.LU R28, [R1+0x5c] ;  /* 0x00005c00011c7983 */ /* 0x000eea0000300800 */
[----:B------:R0:W-:Y:S04]  /*90260*/  @P6 STG.E.U16 [R4.64], R22 ;  /* 0x0000001604006986 */ /* 0x0001e8000c101506 */
[----:B------:R1:W-:Y:S01]  /*90270*/  @P0 STG.E.U16 [R12.64], R24 ;  /* 0x000000180c000986 */ /* 0x0003e2000c101506 */
[----:B------:R-:W-:-:S02]  /*90280*/  ISETP.LT.AND P0, PT, R19, c[0x0][0x178], !P2 ;  /* 0x00005e0013007a0c */ /* 0x000fc40005701270 */
[----:B------:R-:W-:Y:S01]  /*90290*/  ISETP.LT.AND P2, PT, R23, c[0x0][0x178], !P2 ;  /* 0x00005e0017007a0c */ /* 0x000fe20005741270 */
[----:B0-----:R-:W-:Y:S01]  /*902a0*/  IMAD.WIDE R4, R15, 0x2, R20 ;  /* 0x000000020f047825 */ /* 0x001fe200078e0214 */
[----:B------:R-:W-:-:S03]  /*902b0*/  ISETP.LT.AND P6, PT, R26, c[0x0][0x178], !P1 ;  /* 0x00005e001a007a0c */ /* 0x000fc60004fc1270 */
[----:B-1----:R-:W-:Y:S01]  /*902c0*/  IMAD.WIDE R12, R15, 0x2, R10 ;  /* 0x000000020f0c7825 */ /* 0x002fe200078e020a */
[----:B------:R0:W-:Y:S01]  /*902d0*/  @P4 STG.E.U16 [R4.64], R6 ;  /* 0x0000000604004986 */ /* 0x0001e2000c101506 */
[----:B------:R-:W-:Y:S02]  /*902e0*/  ISETP.LT.AND P4, PT, R29, c[0x0][0x178], !P1 ;  /* 0x00005e001d007a0c */ /* 0x000fe40004f81270 */
[----:B------:R-:W-:Y:S01]  /*902f0*/  PRMT R0, R22, 0x7632, R0 ;  /* 0x0000763216007816 */ /* 0x000fe20000000000 */
[----:B------:R1:W-:Y:S01]  /*90300*/  @P5 STG.E.U16 [R12.64], R14 ;  /* 0x0000000e0c005986 */ /* 0x0003e2000c101506 */
[----:B------:R-:W-:Y:S02]  /*90310*/  PRMT R16, R24, 0x7632, R16 ;  /* 0x0000763218107816 */ /* 0x000fe40000000010 */
[C---:B0-----:R-:W-:Y:S01]  /*90320*/  IADD3 R6, R15.reuse, c[0x0][0x198], RZ ;  /* 0x000066000f067a10 */ /* 0x041fe20007ffe0ff */
[----:B------:R-:W-:-:S04]  /*90330*/  IMAD.WIDE R4, R15, 0x2, R8 ;  /* 0x000000020f047825 */ /* 0x000fc800078e0208 */
[----:B-1----:R-:W-:Y:S01]  /*90340*/  IMAD.WIDE R12, R15, 0x2, R2 ;  /* 0x000000020f0c7825 */ /* 0x002fe200078e0202 */
[----:B------:R0:W-:Y:S03]  /*90350*/  @P0 STG.E.U16 [R4.64], R0 ;  /* 0x0000000004000986 */ /* 0x0001e6000c101506 */
[C---:B------:R-:W-:Y:S01]  /*90360*/  IMAD.WIDE R14, R6.reuse, 0x2, R20 ;  /* 0x00000002060e7825 */ /* 0x040fe200078e0214 */
[----:B------:R1:W-:Y:S03]  /*90370*/  @P2 STG.E.U16 [R12.64], R16 ;  /* 0x000000100c002986 */ /* 0x0003e6000c101506 */
[C---:B0-----:R-:W-:Y:S01]  /*90380*/  IMAD.WIDE R4, R6.reuse, 0x2, R10 ;  /* 0x0000000206047825 */ /* 0x041fe200078e020a */
[----:B------:R-:W-:-:S03]  /*90390*/  IADD3 R0, R6, c[0x0][0x198], RZ ;  /* 0x0000660006007a10 */ /* 0x000fc60007ffe0ff */
[----:B-1----:R-:W-:Y:S01]  /*903a0*/  IMAD.WIDE R12, R6, 0x2, R8 ;  /* 0x00000002060c7825 */ /* 0x002fe200078e0208 */
[----:B--2---:R0:W-:Y:S01]  /*903b0*/  @P6 STG.E.U16 [R14.64], R25 ;  /* 0x000000190e006986 */ /* 0x0041e2000c101506 */
[----:B----4-:R-:W-:-:S03]  /*903c0*/  ISETP.GE.AND P0, PT, R18, c[0x0][0x17c], PT ;  /* 0x00005f0012007a0c */ /* 0x010fc60003f06270 */
[----:B------:R-:W2:Y:S04]  /*903d0*/  LDL.LU R18, [R1+0x3dc] ;  /* 0x0003dc0001127983 */ /* 0x000ea80000300800 */
[----:B------:R-:W4:Y:S04]  /*903e0*/  LDL.LU R22, [R1+0x3bc] ;  /* 0x0003bc0001167983 */ /* 0x000f280000300800 */
[----:B------:R1:W-:Y:S01]  /*903f0*/  @P4 STG.E.U16 [R4.64], R27 ;  /* 0x0000001b04004986 */ /* 0x0003e2000c101506 */
[----:B0-----:R-:W-:Y:S01]  /*90400*/  PRMT R14, R25, 0x7632, R14 ;  /* 0x00007632190e7816 */ /* 0x001fe2000000000e */
[----:B-1----:R-:W-:Y:S01]  /*90410*/  IMAD.WIDE R4, R6, 0x2, R2 ;  /* 0x0000000206047825 */ /* 0x002fe200078e0202 */
[----:B------:R-:W-:-:S02]  /*90420*/  PRMT R6, R27, 0x7632, R6 ;  /* 0x000076321b067816 */ /* 0x000fc40000000006 */
[----:B------:R-:W4:Y:S04]  /*90430*/  LDL.LU R27, [R1+0x24e8] ;  /* 0x0024e800011b7983 */ /* 0x000f280000300800 */
[----:B------:R-:W4:Y:S01]  /*90440*/  LDL.LU R25, [R1+0x24e4] ;  /* 0x0024e40001197983 */ /* 0x000f220000300800 */
[----:B------:R-:W-:Y:S02]  /*90450*/  ISETP.LT.AND P5, PT, R19, c[0x0][0x178], !P1 ;  /* 0x00005e0013007a0c */ /* 0x000fe40004fa1270 */
[----:B------:R-:W-:Y:S02]  /*90460*/  ISETP.LT.AND P1, PT, R23, c[0x0][0x178], !P1 ;  /* 0x00005e0017007a0c */ /* 0x000fe40004f21270 */
[----:B------:R-:W-:Y:S02]  /*90470*/  ISETP.LT.AND P2, PT, R26, c[0x0][0x178], !P3 ;  /* 0x00005e001a007a0c */ /* 0x000fe40005f41270 */
[----:B------:R-:W-:-:S07]  /*90480*/  ISETP.LT.AND P4, PT, R29, c[0x0][0x178], !P3 ;  /* 0x00005e001d007a0c */ /* 0x000fce0005f81270 */
[----:B---3--:R0:W-:Y:S01]  /*90490*/  @P5 STG.E.U16 [R12.64], R28 ;  /* 0x0000001c0c005986 */ /* 0x0081e2000c101506 */
[----:B------:R-:W-:Y:S02]  /*904a0*/  ISETP.LT.AND P5, PT, R19, c[0x0][0x178], !P3 ;  /* 0x00005e0013007a0c */ /* 0x000fe40005fa1270 */
[----:B------:R-:W-:Y:S01]  /*904b0*/  PRMT R15, R28, 0x7632, R15 ;  /* 0x000076321c0f7816 */ /* 0x000fe2000000000f */
[----:B------:R1:W-:Y:S01]  /*904c0*/  @P1 STG.E.U16 [R4.64], R7 ;  /* 0x0000000704001986 */ /* 0x0003e2000c101506 */
[----:B------:R-:W-:Y:S02]  /*904d0*/  ISETP.LT.AND P3, PT, R23, c[0x0][0x178], !P3 ;  /* 0x00005e0017007a0c */ /* 0x000fe40005f61270 */
[----:B------:R-:W-:Y:S01]  /*904e0*/  ISETP.LT.AND P1, PT, R26, c[0x0][0x178], !P0 ;  /* 0x00005e001a007a0c */ /* 0x000fe20004721270 */
[C---:B0-----:R-:W-:Y:S01]  /*904f0*/  IMAD.WIDE R12, R0.reuse, 0x2, R20 ;  /* 0x00000002000c7825 */ /* 0x041fe200078e0214 */
[----:B------:R-:W3:Y:S03]  /*90500*/  LDL.LU R28, [R1+0x3cc] ;  /* 0x0003cc00011c7983 */ /* 0x000ee60000300800 */
[----:B-1----:R-:W-:Y:S01]  /*90510*/  IMAD.WIDE R4, R0, 0x2, R10 ;  /* 0x0000000200047825 */ /* 0x002fe200078e020a */
[----:B------:R0:W-:Y:S01]  /*90520*/  @P2 STG.E.U16 [R12.64], R14 ;  /* 0x0000000e0c002986 */ /* 0x0001e2000c101506 */
[----:B------:R-:W-:-:S03]  /*90530*/  ISETP.LT.AND P2, PT, R29, c[0x0][0x178], !P0 ;  /* 0x00005e001d007a0c */ /* 0x000fc60004741270 */
[----:B------:R-:W3:Y:S01]  /*90540*/  LDL.LU R24, [R1+0x3ac] ;  /* 0x0003ac0001187983 */ /* 0x000ee20000300800 */
[----:B------:R-:W-:-:S03]  /*90550*/  PRMT R7, R7, 0x7632, R7 ;  /* 0x0000763207077816 */ /* 0x000fc60000000007 */
[----:B------:R1:W-:Y:S01]  /*90560*/  @P4 STG.E.U16 [R4.64], R6 ;  /* 0x0000000604004986 */ /* 0x0003e2000c101506 */
[C---:B0-----:R-:W-:Y:S01]  /*90570*/  IMAD.WIDE R12, R0.reuse, 0x2, R8 ;  /* 0x00000002000c7825 */ /* 0x041fe200078e0208 */
[----:B------:R-:W-:Y:S02]  /*90580*/  IADD3 R14, R0, c[0x0][0x198], RZ ;  /* 0x00006600000e7a10 */ /* 0x000fe40007ffe0ff */
[----:B------:R-:W-:Y:S02]  /*90590*/  ISETP.GE.AND P6, PT, R17, c[0x0][0x17c], PT ;  /* 0x00005f0011007a0c */ /* 0x000fe40003fc6270 */
[----:B------:R0:W-:Y:S01]  /*905a0*/  @P5 STG.E.U16 [R12.64], R15 ;  /* 0x0000000f0c005986 */ /* 0x0001e2000c101506 */
[----:B------:R-:W-:-:S04]  /*905b0*/  IMAD.WIDE R16, R14, 0x2, R10 ;  /* 0x000000020e107825 */ /* 0x000fc800078e020a */
[----:B-1----:R-:W-:-:S04]  /*905c0*/  IMAD.WIDE R4, R0, 0x2, R2 ;  /* 0x0000000200047825 */ /* 0x002fc800078e0202 */
[----:B0-----:R-:W-:Y:S01]  /*905d0*/  IMAD.WIDE R12, R14, 0x2, R20 ;  /* 0x000000020e0c7825 */ /* 0x001fe200078e0214 */
[----:B------:R-:W-:Y:S04]  /*905e0*/  @P3 STG.E.U16 [R4.64], R7 ;  /* 0x0000000704003986 */ /* 0x000fe8000c101506 */
[----:B--2---:R-:W-:Y:S04]  /*905f0*/  @P1 STG.E.U16 [R12.64], R18 ;  /* 0x000000120c001986 */ /* 0x004fe8000c101506 */
[----:B----4-:R0:W-:Y:S02]  /*90600*/  @P2 STG.E.U16 [R16.64], R22 ;  /* 0x0000001610002986 */ /* 0x0101e4000c101506 */
[----:B0-----:R-:W-:-:S02]  /*90610*/  PRMT R16, R18, 0x7632, R16 ;  /* 0x0000763212107816 */ /* 0x001fc40000000010 */
[----:B------:R-:W-:Y:S02]  /*90620*/  ISETP.GE.AND P5, PT, R27, c[0x0][0x17c], PT ;  /* 0x00005f001b007a0c */ /* 0x000fe40003fa6270 */
[----:B------:R-:W2:Y:S01]  /*90630*/  LDL.LU R27, [R1+0x240] ;  /* 0x00024000011b7983 */ /* 0x000ea20000300800 */
[----:B------:R-:W-:-:S03]  /*90640*/  ISETP.GE.AND P3, PT, R25, c[0x0][0x17c], PT ;  /* 0x00005f0019007a0c */ /* 0x000fc60003f66270 */
[----:B------:R-:W4:Y:S04]  /*90650*/  LDL.LU R25, [R1+0x200] ;  /* 0x0002000001197983 */ /* 0x000f280000300800 */
[----:B------:R0:W-:Y:S04]  /*90660*/  STL [R1+0x2660], R17 ;  /* 0x0026601101007387 */ /* 0x0001e80000100800 */
[----:B------:R-:W4:Y:S01]  /*90670*/  LDL.LU R18, [R1+0x24ec] ;  /* 0x0024ec0001127983 */ /* 0x000f220000300800 */
[----:B------:R-:W-:Y:S02]  /*90680*/  ISETP.LT.AND P4, PT, R19, c[0x0][0x178], !P0 ;  /* 0x00005e0013007a0c */ /* 0x000fe40004781270 */
[----:B------:R-:W-:Y:S01]  /*90690*/  ISETP.LT.AND P0, PT, R23, c[0x0][0x178], !P0 ;  /* 0x00005e0017007a0c */ /* 0x000fe20004701270 */
[----:B------:R-:W-:Y:S01]  /*906a0*/  IMAD.WIDE R4, R14, 0x2, R8 ;  /* 0x000000020e047825 */ /* 0x000fe200078e0208 */
[----:B------:R-:W-:Y:S01]  /*906b0*/  ISETP.LT.AND P2, PT, R26, c[0x0][0x178], !P6 ;  /* 0x00005e001a007a0c */ /* 0x000fe20007741270 */
[----:B0-----:R-:W4:Y:S01]  /*906c0*/  LDL.LU R17, [R1+0x1d0] ;  /* 0x0001d00001117983 */ /* 0x001f220000300800 */
[----:B------:R-:W-:-:S02]  /*906d0*/  ISETP.LT.AND P1, PT, R29, c[0x0][0x178], !P6 ;  /* 0x00005e001d007a0c */ /* 0x000fc40007721270 */
[----:B------:R-:W-:Y:S02]  /*906e0*/  IADD3 R0, R14, c[0x0][0x198], RZ ;  /* 0x000066000e007a10 */ /* 0x000fe40007ffe0ff */
[----:B------:R-:W-:-:S03]  /*906f0*/  PRMT R15, R22, 0x7632, R15 ;  /* 0x00007632160f7816 */ /* 0x000fc6000000000f */
[C---:B------:R-:W-:Y:S01]  /*90700*/  IMAD.WIDE R6, R0.reuse, 0x2, R20 ;  /* 0x0000000200067825 */ /* 0x040fe200078e0214 */
[----:B---3--:R0:W-:Y:S01]  /*90710*/  @P4 STG.E.U16 [R4.64], R28 ;  /* 0x0000001c04004986 */ /* 0x0081e2000c101506 */
[----:B------:R-:W-:Y:S02]  /*90720*/  ISETP.LT.AND P4, PT, R19, c[0x0][0x178], !P6 ;  /* 0x00005e0013007a0c */ /* 0x000fe40007781270 */
[----:B------:R-:W-:Y:S01]  /*90730*/  IMAD.WIDE R12, R0, 0x2, R10 ;  /* 0x00000002000c7825 */ /* 0x000fe200078e020a */
[----:B------:R-:W-:-:S03]  /*90740*/  ISETP.LT.AND P6, PT, R23, c[0x0][0x178], !P6 ;  /* 0x00005e0017007a0c */ /* 0x000fc600077c1270 */
[----:B0-----:R-:W-:Y:S01]  /*90750*/  IMAD.WIDE R4, R14, 0x2, R2 ;  /* 0x000000020e047825 */ /* 0x001fe200078e0202 */
[----:B------:R-:W-:Y:S02]  /*90760*/  PRMT R14, R28, 0x7632, R14 ;  /* 0x000076321c0e7816 */ /* 0x000fe4000000000e */
[----:B------:R-:W3:Y:S04]  /*90770*/  LDL.LU R28, [R1+0x1b0] ;  /* 0x0001b000011c7983 */ /* 0x000ee80000300800 */
[----:B------:R0:W-:Y:S01]  /*90780*/  @P0 STG.E.U16 [R4.64], R24 ;  /* 0x0000001804000986 */ /* 0x0001e2000c101506 */
[----:B------:R-:W-:-:S03]  /*90790*/  ISETP.LT.AND P0, PT, R26, c[0x0][0x178], !P5 ;  /* 0x00005e001a007a0c */ /* 0x000fc60006f01270 */
[----:B------:R1:W-:Y:S04]  /*907a0*/  @P2 STG.E.U16 [R6.64], R16 ;  /* 0x0000001006002986 */ /* 0x0003e8000c101506 */
[----:B------:R1:W-:Y:S01]  /*907b0*/  @P1 STG.E.U16 [R12.64], R15 ;  /* 0x0000000f0c001986 */ /* 0x0003e2000c101506 */
[----:B0-----:R-:W-:Y:S01]  /*907c0*/  IMAD.WIDE R4, R0, 0x2, R8 ;  /* 0x0000000200047825 */ /* 0x001fe200078e0208 */
[----:B-1----:R-:W-:Y:S02]  /*907d0*/  PRMT R16, R24, 0x7632, R16 ;  /* 0x0000763218107816 */ /* 0x002fe40000000010 */
[C---:B------:R-:W-:Y:S01]  /*907e0*/  IADD3 R15, R0.reuse, c[0x0][0x198], RZ ;  /* 0x00006600000f7a10 */ /* 0x040fe20007ffe0ff */
[----:B------:R-:W-:Y:S01]  /*907f0*/  IMAD.WIDE R6, R0, 0x2, R2 ;  /* 0x0000000200067825 */ /* 0x000fe200078e0202 */
[----:B------:R0:W-:Y:S04]  /*90800*/  @P4 STG.E.U16 [R4.64], R14 ;  /* 0x0000000e04004986 */ /* 0x0001e8000c101506 */
[----:B------:R-:W-:Y:S01]  /*90810*/  @P6 STG.E.U16 [R6.64], R16 ;  /* 0x0000001006006986 */ /* 0x000fe2000c101506 */
[----:B0-----:R-:W-:-:S05]  /*90820*/  IMAD.WIDE R4, R15, 0x2, R20 ;  /* 0x000000020f047825 */ /* 0x001fca00078e0214 */
[----:B--2---:R0:W-:Y:S01]  /*90830*/  @P0 STG.E.U16 [R4.64], R27 ;  /* 0x0000001b04000986 */ /* 0x0041e2000c101506 */
[----:B------:R-:W-:Y:S02]  /*90840*/  PRMT R0, R27, 0x7632, R0 ;  /* 0x000076321b007816 */ /* 0x000fe40000000000 */
[----:B----4-:R-:W-:Y:S02]  /*90850*/  ISETP.GE.AND P2, PT, R18, c[0x0][0x17c], PT ;  /* 0x00005f0012007a0c */ /* 0x010fe40003f46270 */
[----:B------:R-:W2:Y:S04]  /*90860*/  LDL.LU R18, [R1+0x24f0] ;  /* 0x0024f00001127983 */ /* 0x000ea80000300800 */
[----:B0-----:R-:W4:Y:S01]  /*90870*/  LDL.LU R27, [R1+0x24f4] ;  /* 0x0024f400011b7983 */ /* 0x001f220000300800 */
[----:B------:R-:W-:-:S02]  /*90880*/  ISETP.LT.AND P1, PT, R29, c[0x0][0x178], !P5 ;  /* 0x00005e001d007a0c */ /* 0x000fc40006f21270 */
[----:B------:R-:W-:Y:S01]  /*90890*/  ISETP.LT.AND P4, PT, R19, c[0x0][0x178], !P5 ;  /* 0x00005e0013007a0c */ /* 0x000fe20006f81270 */
[----:B------:R-:W-:Y:S01]  /*908a0*/  IMAD.WIDE R12, R15, 0x2, R10 ;  /* 0x000000020f0c7825 */ /* 0x000fe200078e020a */
[----:B------:R-:W-:Y:S01]  /*908b0*/  ISETP.LT.AND P5, PT, R23, c[0x0][0x178], !P5 ;  /* 0x00005e0017007a0c */ /* 0x000fe20006fa1270 */
[----:B------:R-:W4:Y:S01]  /*908c0*/  LDL.LU R22, [R1+0x250] ;  /* 0x0002500001167983 */ /* 0x000f220000300800 */
[----:B------:R-:W-:Y:S01]  /*908d0*/  ISETP.LT.AND P6, PT, R26, c[0x0][0x178], !P3 ;  /* 0x00005e001a007a0c */ /* 0x000fe20005fc1270 */
[C---:B------:R-:W-:Y:S01]  /*908e0*/  IMAD.WIDE R4, R15.reuse, 0x2, R8 ;  /* 0x000000020f047825 */ /* 0x040fe200078e0208 */
[----:B------:R-:W-:Y:S01]  /*908f0*/  IADD3 R14, R15, c[0x0][0x198], RZ ;  /* 0x000066000f0e7a10 */ /* 0x000fe20007ffe0ff */
[----:B------:R-:W4:Y:S01]  /*90900*/  LDL.LU R24, [R1+0x210] ;  /* 0x0002100001187983 */ /* 0x000f220000300800 */
[----:B------:R-:W-:Y:S01]  /*90910*/  ISETP.LT.AND P0, PT, R29, c[0x0][0x178], !P3 ;  /* 0x00005e001d007a0c */ /* 0x000fe20005f01270 */
[----:B------:R-:W-:Y:S02]  /*90920*/  IMAD.WIDE R6, R15, 0x2, R2 ;  /* 0x000000020f067825 */ /* 0x000fe400078e0202 */
[----:B------:R0:W-:Y:S04]  /*90930*/  @P1 STG.E.U16 [R12.64], R25 ;  /* 0x000000190c001986 */ /* 0x0001e8000c101506 */
[----:B------:R1:W-:Y:S01]  /*90940*/  @P4 STG.E.U16 [R4.64], R17 ;  /* 0x0000001104004986 */ /* 0x0003e2000c101506 */
[----:B------:R-:W-:-:S02]  /*90950*/  ISETP.LT.AND P4, PT, R19, c[0x0][0x178], !P3 ;  /* 0x00005e0013007a0c */ /* 0x000fc40005f81270 */
[----:B------:R-:W-:Y:S01]  /*90960*/  ISETP.LT.AND P3, PT, R23, c[0x0][0x178], !P3 ;  /* 0x00005e0017007a0c */ /* 0x000fe20005f61270 */
[C---:B0-----:R-:W-:Y:S01]  /*90970*/  IMAD.WIDE R12, R14.reuse, 0x2, R20 ;  /* 0x000000020e0c7825 */ /* 0x041fe200078e0214 */
[----:B---3--:R0:W-:Y:S03]  /*90980*/  @P5 STG.E.U16 [R6.64], R28 ;  /* 0x0000001c06005986 */ /* 0x0081e6000c101506 */
[----:B-1----:R-:W-:Y:S01]  /*90990*/  IMAD.WIDE R4, R14, 0x2, R8 ;  /* 0x000000020e047825 */ /* 0x002fe200078e0208 */
[----:B------:R1:W-:Y:S01]  /*909a0*/  @P6 STG.E.U16 [R12.64], R0 ;  /* 0x000000000c006986 */ /* 0x0003e2000c101506 */
[----:B------:R-:W-:Y:S02]  /*909b0*/  PRMT R15, R28, 0x7632, R15 ;  /* 0x000076321c0f7816 */ /* 0x000fe4000000000f */
[----:B0-----:R-:W-:Y:S01]  /*909c0*/  IMAD.WIDE R6, R14, 0x2, R10 ;  /* 0x000000020e067825 */ /* 0x001fe200078e020a */
[----:B-1----:R-:W-:-:S02]  /*909d0*/  PRMT R0, R25, 0x7632, R0 ;  /* 0x0000763219007816 */ /* 0x002fc40000000000 */
[----:B------:R-:W-:-:S03]  /*909e0*/  PRMT R12, R17, 0x7632, R12 ;  /* 0x00007632110c7816 */ /* 0x000fc6000000000c */
[----:B------:R-:W-:Y:S04]  /*909f0*/  @P0 STG.E.U16 [R6.64], R0 ;  /* 0x0000000006000986 */ /* 0x000fe8000c101506 */
[----:B------:R0:W-:Y:S02]  /*90a00*/  @P4 STG.E.U16 [R4.64], R12 ;  /* 0x0000000c04004986 */ /* 0x0001e4000c101506 */
[----:B0-----:R-:W-:-:S05]  /*90a10*/  IMAD.WIDE R4, R14, 0x2, R2 ;  /* 0x000000020e047825 */ /* 0x001fca00078e0202 */
[----:B------:R0:W-:Y:S01]  /*90a20*/  @P3 STG.E.U16 [R4.64], R15 ;  /* 0x0000000f04003986 */ /* 0x0001e2000c101506 */
[----:B--2---:R-:W-:-:S03]  /*90a30*/  ISETP.GE.AND P1, PT, R18, c[0x0][0x17c], PT ;  /* 0x00005f0012007a0c */ /* 0x004fc60003f26270 */
[----:B------:R-:W2:Y:S01]  /*90a40*/  LDL.LU R18, [R1+0x1e0] ;  /* 0x0001e00001127983 */ /* 0x000ea20000300800 */
[----:B----4-:R-:W-:-:S03]  /*90a50*/  ISETP.GE.AND P0, PT, R27, c[0x0][0x17c], PT ;  /* 0x00005f001b007a0c */ /* 0x010fc60003f06270 */
[----:B------:R-:W3:Y:S04]  /*90a60*/  LDL.LU R25, [R1+0x1c0] ;  /* 0x0001c00001197983 */ /* 0x000ee80000300800 */
[----:B------:R-:W4:Y:S04]  /*90a70*/  LDL.LU R17, [R1+0x2660] ;  /* 0x0026600001117983 */ /* 0x000f280000300800 */
[----:B------:R-:W4:Y:S04]  /*90a80*/  LDL.LU R27, [R1+0x260] ;  /* 0x00026000011b7983 */ /* 0x000f280000300800 */
[----:B------:R-:W4:Y:S04]  /*90a90*/  LDL.LU R28, [R1+0x230] ;  /* 0x00023000011c7983 */ /* 0x000f280000300800 */
[----:B0-----:R-:W4:Y:S01]  /*90aa0*/  LDL.LU R15, [R1+0x24f8] ;  /* 0x0024f800010f7983 */ /* 0x001f220000300800 */
[----:B------:R-:W-:-:S02]  /*90ab0*/  ISETP.LT.AND P6, PT, R26, c[0x0][0x178], !P2 ;  /* 0x00005e001a007a0c */ /* 0x000fc400057c1270 */
[----:B------:R-:W-:Y:S02]  /*90ac0*/  ISETP.LT.AND P5, PT, R29, c[0x0][0x178], !P2 ;  /* 0x00005e001d007a0c */ /* 0x000fe400057a1270 */
[----:B------:R-:W-:Y:S02]  /*90ad0*/  IADD3 R0, R14, c[0x0][0x198], RZ ;  /* 0x000066000e007a10 */ /* 0x000fe40007ffe0ff */
[----:B------:R-:W-:Y:S02]  /*90ae0*/  ISETP.LT.AND P4, PT, R19, c[0x0][0x178], !P2 ;  /* 0x00005e0013007a0c */ /* 0x000fe40005781270 */
[----:B------:R-:W-:Y:S01]  /*90af0*/  ISETP.LT.AND P2, PT, R23, c[0x0][0x178], !P2 ;  /* 0x00005e0017007a0c */ /* 0x000fe20005741270 */
[----:B------:R-:W-:-:S04]  /*90b00*/  IMAD.WIDE R6, R0, 0x2, R20 ;  /* 0x0000000200067825 */ /* 0x000fc800078e0214 */
[C---:B------:R-:W-:Y:S01]  /*90b10*/  IMAD.WIDE R12, R0.reuse, 0x2, R10 ;  /* 0x00000002000c7825 */ /* 0x040fe200078e020a */
[----:B------:R0:W-:Y:S03]  /*90b20*/  @P6 STG.E.U16 [R6.64], R22 ;  /* 0x0000001606006986 */ /* 0x0001e6000c101506 */
[C---:B------:R-:W-:Y:S01]  /*90b30*/  IMAD.WIDE R4, R0.reuse, 0x2, R8 ;  /* 0x0000000200047825 */ /* 0x040fe200078e0208 */
[----:B------:R-:W-:Y:S01]  /*90b40*/  @P5 STG.E.U16 [R12.64], R24 ;  /* 0x000000180c005986 */ /* 0x000fe2000c101506 */
[C---:B------:R-:W-:Y:S02]  /*90b50*/  IADD3 R14, R0.reuse, c[0x0][0x198], RZ ;  /* 0x00006600000e7a10 */ /* 0x040fe40007ffe0ff */
[----:B0-----:R-:W-:Y:S01]  /*90b60*/  IMAD.WIDE R6, R0, 0x2, R2 ;  /* 0x0000000200067825 */ /* 0x001fe200078e0202 */
[----:B------:R-:W-:Y:S01]  /*90b70*/  PRMT R0, R22, 0x7632, R0 ;  /* 0x0000763216007816 */ /* 0x000fe20000000000 */
[----:B--2---:R-:W-:Y:S01]  /*90b80*/  @P4 STG.E.U16 [R4.64], R18 ;  /* 0x0000001204004986 */ /* 0x004fe2000c101506 */
[----:B------:R-:W-:-:S03]  /*90b90*/  PRMT R16, R18, 0x7632, R16 ;  /* 0x0000763212107816 */ /* 0x000fc60000000010 */
[----:B---3--:R0:W-:Y:S01]  /*90ba0*/  @P2 STG.E.U16 [R6.64], R25 ;  /* 0x0000001906002986 */ /* 0x0081e2000c101506 */
[----:B----4-:R-:W-:-:S03]  /*90bb0*/  ISETP.GE.AND P5, PT, R15, c[0x0][0x17c], PT ;  /* 0x00005f000f007a0c */ /* 0x010fc60003fa6270 */
[----:B------:R-:W2:Y:S01]  /*90bc0*/  LDL.LU R15, [R1+0x24fc] ;  /* 0x0024fc00010f7983 */ /* 0x000ea20000300800 */
[----:B0-----:R-:W-:-:S03]  /*90bd0*/  PRMT R6, R24, 0x7632, R6 ;  /* 0x0000763218067816 */ /* 0x001fc60000000006 */
[----:B------:R-:W3:Y:S04]  /*90be0*/  LDL.LU R22, [R1+0x2500] ;  /* 0x0025000001167983 */ /* 0x000ee80000300800 */
[----:B------:R-:W4:Y:S04]  /*90bf0*/  LDL.LU R24, [R1+0x1a0] ;  /* 0x0001a00001187983 */ /* 0x000f280000300800 */
[----:B------:R-:W4:Y:S01]  /*90c00*/  LDL.LU R18, [R1+0x265c] ;  /* 0x00265c0001127983 */ /* 0x000f220000300800 */
[----:B------:R-:W-:Y:S02]  /*90c10*/  ISETP.LT.AND P6, PT, R26, c[0x0][0x178], !P1 ;  /* 0x00005e001a007a0c */ /* 0x000fe40004fc1270 */
[----:B------:R-:W-:Y:S01]  /*90c20*/  ISETP.LT.AND P3, PT, R29, c[0x0][0x178], !P1 ;  /* 0x00005e001d007a0c */ /* 0x000fe20004f61270 */
[----:B------:R-:W-:Y:S01]  /*90c30*/  IMAD.WIDE R12, R14, 0x2, R20 ;  /* 0x000000020e0c7825 */ /* 0x000fe200078e0214 */
[----:B------:R-:W-:-:S03]  /*90c40*/  ISETP.LT.AND P2, PT, R19, c[0x0][0x178], !P1 ;  /* 0x00005e0013007a0c */ /* 0x000fc60004f41270 */
[----:B------:R-:W-:Y:S01]  /*90c50*/  IMAD.WIDE R4, R14, 0x2, R10 ;  /* 0x000000020e047825 */ /* 0x000fe200078e020a */
[----:B------:R-:W-:-:S05]  /*90c60*/  ISETP.LT.AND P1, PT, R23, c[0x0][0x178], !P1 ;  /* 0x00005e0017007a0c */ /* 0x000fca0004f21270 */
[----:B------:R0:W-:Y:S01]  /*90c70*/  @P6 STG.E.U16 [R12.64], R0 ;  /* 0x000000000c006986 */ /* 0x0001e2000c101506 */
[----:B------:R-:W-:-:S03]  /*90c80*/  ISETP.LT.AND P6, PT, R26, c[0x0][0x178], !P0 ;  /* 0x00005e001a007a0c */ /* 0x000fc600047c1270 */
[----:B------:R1:W-:Y:S01]  /*90c90*/  @P3 STG.E.U16 [R4.64], R6 ;  /* 0x0000000604003986 */ /* 0x0003e2000c101506 */
[----:B------:R-:W-:Y:S02]  /*90ca0*/  ISETP.LT.AND P3, PT, R29, c[0x0][0x178], !P0 ;  /* 0x00005e001d007a0c */ /* 0x000fe40004761270 */
[----:B------:R-:W-:Y:S02]  /*90cb0*/  PRMT R17, R25, 0x7632, R17 ;  /* 0x0000763219117816 */ /* 0x000fe40000000011 */
[C---:B0-----:R-:W-:Y:S01]  /*90cc0*/  IADD3 R0, R14.reuse, c[0x0][0x198], RZ ;  /* 0x000066000e007a10 */ /* 0x041fe20007ffe0ff */
[----:B-1----:R-:W-:-:S04]  /*90cd0*/  IMAD.WIDE R4, R14, 0x2, R8 ;  /* 0x000000020e047825 */ /* 0x002fc800078e0208 */
[----:B------:R-:W-:Y:S01]  /*90ce0*/  IMAD.WIDE R6, R14, 0x2, R2 ;  /* 0x000000020e067825 */ /* 0x000fe200078e0202 */
[----:B------:R0:W-:Y:S03]  /*90cf0*/  @P2 STG.E.U16 [R4.64], R16 ;  /* 0x0000001004002986 */ /* 0x0001e6000c101506 */
[C---:B------:R-:W-:Y:S01]  /*90d00*/  IMAD.WIDE R12, R0.reuse, 0x2, R20 ;  /* 0x00000002000c7825 */ /* 0x040fe200078e0214 */
[----:B------:R1:W-:Y:S04]  /*90d10*/  @P1 STG.E.U16 [R6.64], R17 ;  /* 0x0000001106001986 */ /* 0x0003e8000c101506 */
[----:B------:R1:W-:Y:S01]  /*90d20*/  @P6 STG.E.U16 [R12.64], R27 ;  /* 0x0000001b0c006986 */ /* 0x0003e2000c101506 */
[----:B0-----:R-:W-:-:S02]  /*90d30*/  IADD3 R16, R0, c[0x0][0x198], RZ ;  /* 0x0000660000107a10 */ /* 0x001fc40007ffe0ff */
[----:B-1----:R-:W-:Y:S01]  /*90d40*/  PRMT R17, R27, 0x7632, R17 ;  /* 0x000076321b117816 */ /* 0x002fe20000000011 */
[C---:B------:R-:W-:Y:S01]  /*90d50*/  IMAD.WIDE R4, R0.reuse, 0x2, R8 ;  /* 0x0000000200047825 */ /* 0x040fe200078e0208 */
[----:B------:R-:W4:Y:S03]  /*90d60*/  LDL.LU R27, [R1+0x3f0] ;  /* 0x0003f000011b7983 */ /* 0x000f260000300800 */
[C---:B------:R-:W-:Y:S01]  /*90d70*/  IMAD.WIDE R6, R0.reuse, 0x2, R2 ;  /* 0x0000000200067825 */ /* 0x040fe200078e0202 */
[----:B------:R-:W4:Y:S01]  /*90d80*/  LDL.LU R25, [R1+0x3e0] ;  /* 0x0003e00001197983 */ /* 0x000f220000300800 */
[----:B--2---:R-:W-:Y:S02]  /*90d90*/  ISETP.GE.AND P4, PT, R15, c[0x0][0x17c], PT ;  /* 0x00005f000f007a0c */ /* 0x004fe40003f86270 */
[----:B------:R-:W-:Y:S01]  /*90da0*/  IMAD.WIDE R14, R0, 0x2, R10 ;  /* 0x00000002000e7825 */ /* 0x000fe200078e020a */
[----:B---3--:R-:W-:-:S04]  /*90db0*/  ISETP.GE.AND P1, PT, R22, c[0x0][0x17c], PT ;  /* 0x00005f0016007a0c */ /* 0x008fc80003f26270 */
[----:B------:R0:W-:Y:S04]  /*90dc0*/  @P3 STG.E.U16 [R14.64], R28 ;  /* 0x0000001c0e003986 */ /* 0x0001e8000c101506 */
[----:B------:R-:W2:Y:S01]  /*90dd0*/  LDL.LU R22, [R1+0x2504] ;  /* 0x0025040001167983 */ /* 0x000ea20000300800 */
[----:B----4-:R-:W-:-:S03]  /*90de0*/  PRMT R18, R28, 0x7632, R18 ;  /* 0x000076321c127816 */ /* 0x010fc60000000012 */
[----:B0-----:R-:W3:Y:S04]  /*90df0*/  LDL.LU R28, [R1+0x220] ;  /* 0x00022000011c7983 */ /* 0x001ee80000300800 */
[----:B------:R-:W4:Y:S01]  /*90e00*/  LDL.LU R0, [R1+0x1f0] ;  /* 0x0001f00001007983 */ /* 0x000f220000300800 */
[----:B------:R-:W-:Y:S02]  /*90e10*/  ISETP.LT.AND P6, PT, R19, c[0x0][0x178], !P0 ;  /* 0x00005e0013007a0c */ /* 0x000fe400047c1270 */
[----:B------:R-:W-:Y:S02]  /*90e20*/  ISETP.LT.AND P0, PT, R23, c[0x0][0x178], !P0 ;  /* 0x00005e0017007a0c */ /* 0x000fe40004701270 */
[----:B------:R-:W-:Y:S01]  /*90e30*/  ISETP.LT.AND P2, PT, R26, c[0x0][0x178], !P5 ;  /* 0x00005e001a007a0c */ /* 0x000fe20006f41270 */
[C---:B------:R-:W-:Y:S01]  /*90e40*/  IMAD.WIDE R12, R16.reuse, 0x2, R20 ;  /* 0x00000002100c7825 */ /* 0x040fe200078e0214 */
[----:B------:R-:W-:Y:S01]  /*90e50*/  ISETP.LT.AND P3, PT, R29, c[0x0][0x178], !P5 ;  /* 0x00005e001d007a0c */ /* 0x000fe20006f61270 */
[----:B------:R-:W-:Y:S02]  /*90e60*/  STL [R1+0x2658], R17 ;  /* 0x0026581101007387 */ /* 0x000fe40000100800 */
[----:B------:R-:W-:-:S04]  /*90e70*/  IMAD.WIDE R14, R16, 0x2, R10 ;  /* 0x00000002100e7825 */ /* 0x000fc800078e020a */
[----:B----4-:R0:W-:Y:S01]  /*90e80*/  @P6 STG.E.U16 [R4.64], R0 ;  /* 0x0000000004006986 */ /* 0x0101e2000c101506 */
[----:B------:R-:W-:-:S03]  /*90e90*/  ISETP.LT.AND P6, PT, R19, c[0x0][0x178], !P5 ;  /* 0x00005e0013007a0c */ /* 0x000fc60006fc1270 */
[----:B------:R-:W-:Y:S04]  /*90ea0*/  @P0 STG.E.U16 [R6.64], R24 ;  /* 0x0000001806000986 */ /* 0x000fe8000c101506 */
[----:B------:R1:W-:Y:S01]  /*90eb0*/  @P2 STG.E.U16 [R12.64], R17 ;  /* 0x000000110c002986 */ /* 0x0003e2000c101506 */
[----:B------:R-:W-:Y:S02]  /*90ec0*/  ISETP.LT.AND P5, PT, R23, c[0x0][0x178], !P5 ;  /* 0x00005e0017007a0c */ /* 0x000fe40006fa1270 */
[----:B------:R-:W-:Y:S01]  /*90ed0*/  ISETP.LT.AND P0, PT, R26, c[0x0][0x178], !P4 ;  /* 0x00005e001a007a0c */ /* 0x000fe20006701270 */
[----:B0-----:R-:W-:Y:S01]  /*90ee0*/  IMAD.WIDE R4, R16, 0x2, R8 ;  /* 0x0000000210047825 */ /* 0x001fe200078e0208 */
[----:B-1----:R-:W4:Y:S01]  /*90ef0*/  LDL.LU R17, [R1+0x270] ;  /* 0x0002700001117983 */ /* 0x002f220000300800 */
[----:B------:R-:W-:-:S02]  /*90f00*/  PRMT R12, R0, 0x7632, R12 ;  /* 0x00007632000c7816 */ /* 0x000fc4000000000c */
[C---:B------:R-:W-:Y:S01]  /*90f10*/  IADD3 R0, R16.reuse, c[0x0][0x198], RZ ;  /* 0x0000660010007a10 */ /* 0x040fe20007ffe0ff */
[----:B------:R0:W-:Y:S01]  /*90f20*/  @P3 STG.E.U16 [R14.64], R18 ;  /* 0x000000120e003986 */ /* 0x0001e2000c101506 */
[----:B------:R-:W-:-:S03]  /*90f30*/  IMAD.WIDE R6, R16, 0x2, R2 ;  /* 0x0000000210067825 */ /* 0x000fc600078e0202 */
[----:B------:R1:W-:Y:S04]  /*90f40*/  @P6 STG.E.U16 [R4.64], R12 ;  /* 0x0000000c04006986 */ /* 0x0003e8000c101506 */
[----:B------:R2:W-:Y:S01]  /*90f50*/  STL [R1+0x2654], R18 ;  /* 0x0026541201007387 */ /* 0x0005e20000100800 */
[----:B0-----:R-:W-:Y:S01]  /*90f60*/  PRMT R14, R24, 0x7632, R14 ;  /* 0x00007632180e7816 */ /* 0x001fe2000000000e */
[----:B-1----:R-:W-:-:S04]  /*90f70*/  IMAD.WIDE R4, R0, 0x2, R20 ;  /* 0x0000000200047825 */ /* 0x002fc800078e0214 */
[----:B------:R-:W-:Y:S01]  /*90f80*/  @P5 STG.E.U16 [R6.64], R14 ;  /* 0x0000000e06005986 */ /* 0x000fe2000c101506 */
[----:B------:R-:W-:-:S03]  /*90f90*/  PRMT R15, R27, 0x7632, R15 ;  /* 0x000076321b0f7816 */ /* 0x000fc6000000000f */
[----:B--2---:R-:W2:Y:S04]  /*90fa0*/  LDL.LU R18, [R1+0x2508] ;  /* 0x0025080001127983 */ /* 0x004ea80000300800 */
[----:B------:R0:W-:Y:S04]  /*90fb0*/  @P0 STG.E.U16 [R4.64], R27 ;  /* 0x0000001b04000986 */ /* 0x0001e8000c101506 */
[----:B0-----:R-:W2:Y:S01]  /*90fc0*/  LDL.LU R27, [R1+0x250c] ;  /* 0x00250c00011b7983 */ /* 0x001ea20000300800 */
[----:B------:R-:W-:Y:S02]  /*90fd0*/  ISETP.LT.AND P2, PT, R29, c[0x0][0x178], !P4 ;  /* 0x00005e001d007a0c */ /* 0x000fe40006741270 */
[----:B------:R-:W-:Y:S01]  /*90fe0*/  ISETP.LT.AND P6, PT, R19, c[0x0][0x178], !P4 ;  /* 0x00005e0013007a0c */ /* 0x000fe200067c1270 */
[----:B------:R-:W-:Y:S01]  /*90ff0*/  IMAD.WIDE R12, R0, 0x2, R10 ;  /* 0x00000002000c7825 */ /* 0x000fe200078e020a */
[----:B------:R-:W-:-:S02]  /*91000*/  ISETP.LT.AND P4, PT, R23, c[0x0][0x178], !P4 ;  /* 0x00005e0017007a0c */ /* 0x000fc40006781270 */
[----:B------:R-:W-:Y:S01]  /*91010*/  ISETP.LT.AND P5, PT, R26, c[0x0][0x178], !P1 ;  /* 0x00005e001a007a0c */ /* 0x000fe20004fa1270 */
[C---:B------:R-:W-:Y:S01]  /*91020*/  IMAD.WIDE R4, R0.reuse, 0x2, R8 ;  /* 0x0000000200047825 */ /* 0x040fe200078e0208 */
[----:B------:R-:W-:-:S05]  /*91030*/  IADD3 R14, R0, c[0x0][0x198], RZ ;  /* 0x00006600000e7a10 */ /* 0x000fca0007ffe0ff */
[----:B------:R0:W-:Y:S01]  /*91040*/  @P2 STG.E.U16 [R12.64], R25 ;  /* 0x000000190c002986 */ /* 0x0001e2000c101506 */
[----:B------:R-:W-:Y:S01]  /*91050*/  ISETP.LT.AND P2, PT, R29, c[0x0][0x178], !P1 ;  /* 0x00005e001d007a0c */ /* 0x000fe20004f41270 */
[----:B------:R-:W-:Y:S01]  /*91060*/  IMAD.WIDE R6, R0, 0x2, R2 ;  /* 0x0000000200067825 */ /* 0x000fe200078e0202 */
[----:B------:R-:W-:-:S03]  /*91070*/  PRMT R0, R25, 0x7632, R0 ;  /* 0x0000763219007816 */ /* 0x000fc60000000000 */
[----:B0-----:R-:W-:Y:S01]  /*91080*/  IMAD.WIDE R12, R14, 0x2, R20 ;  /* 0x000000020e0c7825 */ /* 0x001fe200078e0214 */
[----:B------:R-:W-:Y:S02]  /*91090*/  ISETP.GE.AND P3, PT, R22, c[0x0][0x17c], PT ;  /* 0x00005f0016007a0c */ /* 0x000fe40003f66270 */
[----:B------:R-:W2:Y:S04]  /*910a0*/  LDL.LU R22, [R1+0x244] ;  /* 0x0002440001167983 */ /* 0x000ea80000300800 */
[----:B------:R-:W2:Y:S04]  /*910b0*/  LDL.LU R24, [R1+0x204] ;  /* 0x0002040001187983 */ /* 0x000ea80000300800 */
[----:B----4-:R0:W-:Y:S01]  /*910c0*/  @P6 STG.E.U16 [R4.64], R17 ;  /* 0x0000001104006986 */ /* 0x0101e2000c101506 */
[----:B------:R-:W-:-:S02]  /*910d0*/  ISETP.LT.AND P6, PT, R19, c[0x0][0x178], !P1 ;  /* 0x00005e0013007a0c */ /* 0x000fc40004fc1270 */
[----:B------:R-:W-:Y:S01]  /*910e0*/  ISETP.LT.AND P1, PT, R23, c[0x0][0x178], !P1 ;  /* 0x00005e0017007a0c */ /* 0x000fe20004f21270 */
[----:B---3--:R1:W-:Y:S04]  /*910f0*/  @P4 STG.E.U16 [R6.64], R28 ;  /* 0x0000001c06004986 */ /* 0x0083e8000c101506 */
[----:B------:R3:W-:Y:S01]  /*91100*/  @P5 STG.E.U16 [R12.64], R15 ;  /* 0x0000000f0c005986 */ /* 0x0007e2000c101506 */
[----:B0-----:R-:W-:-:S04]  /*91110*/  IMAD.WIDE R4, R14, 0x2, R8 ;  /* 0x000000020e047825 */ /* 0x001fc800078e0208 */
[----:B-1----:R-:W-:Y:S01]  /*91120*/  IMAD.WIDE R6, R14, 0x2, R10 ;  /* 0x000000020e067825 */ /* 0x002fe200078e020a */
[----:B---3--:R-:W-:-:S04]  /*91130*/  PRMT R12, R17, 0x7632, R12 ;  /* 0x00007632110c7816 */ /* 0x008fc8000000000c */
[----:B------:R-:W-:Y:S01]  /*91140*/  @P2 STG.E.U16 [R6.64], R0 ;  /* 0x0000000006002986 */ /* 0x000fe2000c101506 */
[----:B------:R-:W-:-:S03]  /*91150*/  PRMT R15, R28, 0x7632, R15 ;  /* 0x000076321c0f7816 */ /* 0x000fc6000000000f */
[----:B------:R0:W-:Y:S01]  /*91160*/  @P6 STG.E.U16 [R4.64], R12 ;  /* 0x0000000c04006986 */ /* 0x0001e2000c101506 */
[----:B--2---:R-:W-:-:S03]  /*91170*/  ISETP.GE.AND P0, PT, R18, c[0x0][0x17c], PT ;  /* 0x00005f0012007a0c */ /* 0x004fc60003f06270 */
[----:B------:R-:W2:Y:S04]  /*91180*/  LDL.LU R18, [R1+0x1d4] ;  /* 0x0001d40001127983 */ /* 0x000ea80000300800 */
[----:B------:R-:W3:Y:S01]  /*91190*/  LDL.LU R25, [R1+0x1b4] ;  /* 0x0001b40001197983 */ /* 0x000ee20000300800 */
[----:B0-----:R-:W-:-:S03]  /*911a0*/  IMAD.WIDE R4, R14, 0x2, R2 ;  /* 0x000000020e047825 */ /* 0x001fc600078e0202 */
[----:B------:R-:W4:Y:S01]  /*911b0*/  LDL.LU R17, [R1+0x2658] ;  /* 0x0026580001117983 */ /* 0x000f220000300800 */
[----:B------:R-:W-:-:S03]  /*911c0*/  ISETP.GE.AND P2, PT, R27, c[0x0][0x17c], PT ;  /* 0x00005f001b007a0c */ /* 0x000fc60003f46270 */
[----:B------:R0:W-:Y:S04]  /*911d0*/  @P1 STG.E.U16 [R4.64], R15 ;  /* 0x0000000f04001986 */ /* 0x0001e8000c101506 */
[----:B------:R-:W4:Y:S04]  /*911e0*/  LDL.LU R27, [R1+0x254] ;  /* 0x00025400011b7983 */ /* 0x000f280000300800 */
[----:B------:R-:W4:Y:S04]  /*911f0*/  LDL.LU R28, [R1+0x214] ;  /* 0x00021400011c7983 */ /* 0x000f280000300800 */
[----:B0-----:R-:W4:Y:S01]  /*91200*/  LDL.LU R15, [R1+0x2510] ;  /* 0x00251000010f7983 */ /* 0x001f220000300800 */
[----:B------:R-:W-:-:S02]  /*91210*/  ISETP.LT.AND P4, PT, R26, c[0x0][0x178], !P3 ;  /* 0x00005e001a007a0c */ /* 0x000fc40005f81270 */
[----:B------:R-:W-:Y:S02]  /*91220*/  IADD3 R0, R14, c[0x0][0x198], RZ ;  /* 0x000066000e007a10 */ /* 0x000fe40007ffe0ff */
[----:B------:R-:W-:Y:S02]  /*91230*/  ISETP.LT.AND P5, PT, R29, c[0x0][0x178], !P3 ;  /* 0x00005e001d007a0c */ /* 0x000fe40005fa1270 */
[----:B------:R-:W-:Y:S02]  /*91240*/  ISETP.LT.AND P6, PT, R19, c[0x0][0x178], !P3 ;  /* 0x00005e0013007a0c */ /* 0x000fe40005fc1270 */
[----:B------:R-:W-:Y:S01]  /*91250*/  ISETP.LT.AND P3, PT, R23, c[0x0][0x178], !P3 ;  /* 0x00005e0017007a0c */ /* 0x000fe20005f61270 */
[----:B------:R-:W-:-:S04]  /*91260*/  IMAD.WIDE R6, R0, 0x2, R20 ;  /* 0x0000000200067825 */ /* 0x000fc800078e0214 */
[C---:B------:R-:W-:Y:S01]  /*91270*/  IMAD.WIDE R12, R0.reuse, 0x2, R10 ;  /* 0x00000002000c7825 */ /* 0x040fe200078e020a */
[----:B------:R0:W-:Y:S03]  /*91280*/  @P4 STG.E.U16 [R6.64], R22 ;  /* 0x0000001606004986 */ /* 0x0001e6000c101506 */
[C---:B------:R-:W-:Y:S01]  /*91290*/  IMAD.WIDE R4, R0.reuse, 0x2, R8 ;  /* 0x0000000200047825 */ /* 0x040fe200078e0208 */
[C---:B------:R-:W-:Y:S01]  /*912a0*/  IADD3 R14, R0.reuse, c[0x0][0x198], RZ ;  /* 0x00006600000e7a10 */ /* 0x040fe20007ffe0ff */
[----:B------:R-:W-:Y:S02]  /*912b0*/  @P5 STG.E.U16 [R12.64], R24 ;  /* 0x000000180c005986 */ /* 0x000fe4000c101506 */
[----:B0-----:R-:W-:Y:S01]  /*912c0*/  IMAD.WIDE R6, R0, 0x2, R2 ;  /* 0x0000000200067825 */ /* 0x001fe200078e0202 */
[----:B------:R-:W-:Y:S01]  /*912d0*/  PRMT R0, R22, 0x7632, R0 ;  /* 0x0000763216007816 */ /* 0x000fe20000000000 */
[----:B--2---:R-:W-:Y:S01]  /*912e0*/  @P6 STG.E.U16 [R4.64], R18 ;  /* 0x0000001204006986 */ /* 0x004fe2000c101506 */
[----:B------:R-:W-:-:S03]  /*912f0*/  PRMT R16, R18, 0x7632, R16 ;  /* 0x0000763212107816 */ /* 0x000fc60000000010 */
[----:B---3--:R0:W-:Y:S02]  /*91300*/  @P3 STG.E.U16 [R6.64], R25 ;  /* 0x0000001906003986 */ /* 0x0081e4000c101506 */
[----:B0-----:R-:W-:Y:S02]  /*91310*/  PRMT R6, R24, 0x7632, R6 ;  /* 0x0000763218067816 */ /* 0x001fe40000000006 */
[----:B----4-:R-:W-:Y:S02]  /*91320*/  ISETP.GE.AND P1, PT, R15, c[0x0][0x17c], PT ;  /* 0x00005f000f007a0c */ /* 0x010fe40003f26270 */
[----:B------:R-:W2:Y:S04]  /*91330*/  LDL.LU R15, [R1+0x2514] ;  /* 0x00251400010f7983 */ /* 0x000ea80000300800 */
[----:B------:R-:W3:Y:S04]  /*91340*/  LDL.LU R22, [R1+0x2518] ;  /* 0x0025180001167983 */ /* 0x000ee80000300800 */
[----:B------:R-:W4:Y:S04]  /*91350*/  LDL.LU R24, [R1+0x1c4] ;  /* 0x0001c40001187983 */ /* 0x000f280000300800 */
[----:B------:R-:W4:Y:S01]  /*91360*/  LDL.LU R18, [R1+0x2654] ;  /* 0x0026540001127983 */ /* 0x000f220000300800 */
[----:B------:R-:W-:-:S02]  /*91370*/  ISETP.LT.AND P4, PT, R26, c[0x0][0x178], !P0 ;  /* 0x00005e001a007a0c */ /* 0x000fc40004781270 */
        /* <DEDUP_REMOVED lines=15> */
[----:B------:R1:W-:Y:S01]  /*91470*/  @P3 STG.E.U16 [R6.64], R17 ;  /* 0x0000001106003986 */ /* 0x0003e2000c101506 */
[----:B------:R-:W-:Y:S02]  /*91480*/  ISETP.LT.AND P4, PT, R19, c[0x0][0x178], !P2 ;  /* 0x00005e0013007a0c */ /* 0x000fe40005781270 */
[----:B------:R-:W-:Y:S01]  /*91490*/  ISETP.LT.AND P3, PT, R23, c[0x0][0x178], !P2 ;  /* 0x00005e0017007a0c */ /* 0x000fe20005761270 */
        /* <DEDUP_REMOVED lines=16> */
[----:B------:R-:W-:Y:S01]  /*915a0*/  ISETP.LT.AND P5, PT, R29, c[0x0][0x178], !P1 ;  /* 0x00005e001d007a0c */ /* 0x000fe20004fa1270 */
[----:B------:R-:W-:-:S04]  /*915b0*/  IMAD.WIDE R12, R16, 0x2, R20 ;  /* 0x00000002100c7825 */ /* 0x000fc800078e0214 */
[----:B------:R-:W-:Y:S01]  /*915c0*/  IMAD.WIDE R14, R16, 0x2, R10 ;  /* 0x00000002100e7825 */ /* 0x000fe200078e020a */
[----:B------:R-:W-:Y:S04]  /*915d0*/  STL [R1+0x2650], R17 ;  /* 0x0026501101007387 */ /* 0x000fe80000100800 */
[----:B----4-:R0:W-:Y:S01]  /*915e0*/  @P4 STG.E.U16 [R4.64], R0 ;  /* 0x0000000004004986 */ /* 0x0101e2000c101506 */
[----:B------:R-:W-:-:S03]  /*915f0*/  ISETP.LT.AND P4, PT, R19, c[0x0][0x178], !P1 ;  /* 0x00005e0013007a0c */ /* 0x000fc60004f81270 */
[----:B------:R-:W-:Y:S01]  /*91600*/  @P3 STG.E.U16 [R6.64], R24 ;  /* 0x0000001806003986 */ /* 0x000fe2000c101506 */
[----:B------:R-:W-:-:S03]  /*91610*/  ISETP.LT.AND P3, PT, R23, c[0x0][0x178], !P1 ;  /* 0x00005e0017007a0c */ /* 0x000fc60004f61270 */
[----:B------:R1:W-:Y:S04]  /*91620*/  @P6 STG.E.U16 [R12.64], R17 ;  /* 0x000000110c006986 */ /* 0x0003e8000c101506 */
[----:B------:R4:W-:Y:S01]  /*91630*/  @P5 STG.E.U16 [R14.64], R18 ;  /* 0x000000120e005986 */ /* 0x0009e2000c101506 */
[----:B------:R-:W-:Y:S01]  /*91640*/  ISETP.LT.AND P5, PT, R26, c[0x0][0x178], !P0 ;  /* 0x00005e001a007a0c */ /* 0x000fe200047a1270 */
[----:B0-----:R-:W-:Y:S02]  /*91650*/  IMAD.WIDE R4, R16, 0x2, R8 ;  /* 0x0000000210047825 */ /* 0x001fe400078e0208 */
[----:B-1----:R-:W3:Y:S01]  /*91660*/  LDL.LU R17, [R1+0x1f4] ;  /* 0x0001f40001117983 */ /* 0x002ee20000300800 */
[----:B------:R-:W-:Y:S02]  /*91670*/  PRMT R12, R0, 0x7632, R12 ;  /* 0x00007632000c7816 */ /* 0x000fe4000000000c */
[C---:B------:R-:W-:Y:S01]  /*91680*/  IADD3 R0, R16.reuse, c[0x0][0x198], RZ ;  /* 0x0000660010007a10 */ /* 0x040fe20007ffe0ff */
[----:B------:R-:W-:Y:S01]  /*91690*/  IMAD.WIDE R6, R16, 0x2, R2 ;  /* 0x0000000210067825 */ /* 0x000fe200078e0202 */
[----:B----4-:R-:W-:Y:S01]  /*916a0*/  PRMT R14, R24, 0x7632, R14 ;  /* 0x00007632180e7816 */ /* 0x010fe2000000000e */
[----:B------:R0:W-:Y:S01]  /*916b0*/  @P4 STG.E.U16 [R4.64], R12 ;  /* 0x0000000c04004986 */ /* 0x0001e2000c101506 */
[----:B------:R-:W-:-:S03]  /*916c0*/  PRMT R15, R27, 0x7632, R15 ;  /* 0x000076321b0f7816 */ /* 0x000fc6000000000f */
[----:B------:R1:W-:Y:S04]  /*916d0*/  STL [R1+0x264c], R18 ;  /* 0x00264c1201007387 */ /* 0x0003e80000100800 */
[----:B------:R-:W-:Y:S01]  /*916e0*/  @P3 STG.E.U16 [R6.64], R14 ;  /* 0x0000000e06003986 */ /* 0x000fe2000c101506 */
[----:B0-----:R-:W-:-:S03]  /*916f0*/  IMAD.WIDE R4, R0, 0x2, R20 ;  /* 0x0000000200047825 */ /* 0x001fc600078e0214 */
[----:B-1----:R-:W4:Y:S04]  /*91700*/  LDL.LU R18, [R1+0x2520] ;  /* 0x0025200001127983 */ /* 0x002f280000300800 */
[----:B------:R0:W-:Y:S04]  /*91710*/  @P5 STG.E.U16 [R4.64], R27 ;  /* 0x0000001b04005986 */ /* 0x0001e8000c101506 */
[----:B0-----:R-:W4:Y:S01]  /*91720*/  LDL.LU R27, [R1+0x2524] ;  /* 0x00252400011b7983 */ /* 0x001f220000300800 */
        /* <DEDUP_REMOVED lines=10> */
[----:B------:R-:W-:Y:S02]  /*917d0*/  PRMT R0, R25, 0x7632, R0 ;  /* 0x0000763219007816 */ /* 0x000fe40000000000 */
[----:B--2---:R-:W-:Y:S02]  /*917e0*/  ISETP.GE.AND P1, PT, R22, c[0x0][0x17c], PT ;  /* 0x00005f0016007a0c */ /* 0x004fe40003f26270 */
[----:B------:R-:W2:Y:S04]  /*917f0*/  LDL.LU R22, [R1+0x3f4] ;  /* 0x0003f40001167983 */ /* 0x000ea80000300800 */
[----:B------:R-:W2:Y:S01]  /*91800*/  LDL.LU R24, [R1+0x3e4] ;  /* 0x0003e40001187983 */ /* 0x000ea20000300800 */
[----:B0-----:R-:W-:-:S03]  /*91810*/  IMAD.WIDE R12, R14, 0x2, R20 ;  /* 0x000000020e0c7825 */ /* 0x001fc600078e0214 */
[----:B---3--:R0:W-:Y:S01]  /*91820*/  @P4 STG.E.U16 [R4.64], R17 ;  /* 0x0000001104004986 */ /* 0x0081e2000c101506 */
[----:B------:R-:W-:Y:S02]  /*91830*/  ISETP.LT.AND P4, PT, R19, c[0x0][0x178], !P2 ;  /* 0x00005e0013007a0c */ /* 0x000fe40005781270 */
[----:B------:R-:W-:Y:S01]  /*91840*/  ISETP.LT.AND P2, PT, R23, c[0x0][0x178], !P2 ;  /* 0x00005e0017007a0c */ /* 0x000fe20005741270 */
[----:B------:R1:W-:Y:S04]  /*91850*/  @P0 STG.E.U16 [R6.64], R28 ;  /* 0x0000001c06000986 */ /* 0x0003e8000c101506 */
[----:B------:R3:W-:Y:S01]  /*91860*/  @P3 STG.E.U16 [R12.64], R15 ;  /* 0x0000000f0c003986 */ /* 0x0007e2000c101506 */
[----:B0-----:R-:W-:-:S04]  /*91870*/  IMAD.WIDE R4, R14, 0x2, R10 ;  /* 0x000000020e047825 */ /* 0x001fc800078e020a */
[----:B-1----:R-:W-:Y:S01]  /*91880*/  IMAD.WIDE R6, R14, 0x2, R8 ;  /* 0x000000020e067825 */ /* 0x002fe200078e0208 */
[----:B------:R0:W-:Y:S01]  /*91890*/  @P6 STG.E.U16 [R4.64], R0 ;  /* 0x0000000004006986 */ /* 0x0001e2000c101506 */
[----:B---3--:R-:W-:Y:S02]  /*918a0*/  PRMT R12, R17, 0x7632, R12 ;  /* 0x00007632110c7816 */ /* 0x008fe4000000000c */
[----:B----4-:R-:W-:Y:S02]  /*918b0*/  ISETP.GE.AND P5, PT, R18, c[0x0][0x17c], PT ;  /* 0x00005f0012007a0c */ /* 0x010fe40003fa6270 */
[----:B------:R-:W-:Y:S01]  /*918c0*/  PRMT R15, R28, 0x7632, R15 ;  /* 0x000076321c0f7816 */ /* 0x000fe2000000000f */
[----:B------:R-:W3:Y:S01]  /*918d0*/  LDL.LU R18, [R1+0x274] ;  /* 0x0002740001127983 */ /* 0x000ee20000300800 */
[----:B0-----:R-:W-:-:S03]  /*918e0*/  IMAD.WIDE R4, R14, 0x2, R2 ;  /* 0x000000020e047825 */ /* 0x001fc600078e0202 */
[----:B------:R-:W4:Y:S04]  /*918f0*/  LDL.LU R25, [R1+0x224] ;  /* 0x0002240001197983 */ /* 0x000f280000300800 */
[----:B------:R-:W4:Y:S01]  /*91900*/  LDL.LU R17, [R1+0x2650] ;  /* 0x0026500001117983 */ /* 0x000f220000300800 */
[----:B------:R-:W-:-:S03]  /*91910*/  ISETP.GE.AND P0, PT, R27, c[0x0][0x17c], PT ;  /* 0x00005f001b007a0c */ /* 0x000fc60003f06270 */
[----:B------:R-:W-:Y:S04]  /*91920*/  @P4 STG.E.U16 [R6.64], R12 ;  /* 0x0000000c06004986 */ /* 0x000fe8000c101506 */
[----:B------:R-:W4:Y:S04]  /*91930*/  LDL.LU R27, [R1+0x248] ;  /* 0x00024800011b7983 */ /* 0x000f280000300800 */
[----:B------:R-:W4:Y:S04]  /*91940*/  LDL.LU R28, [R1+0x208] ;  /* 0x00020800011c7983 */ /* 0x000f280000300800 */
[----:B------:R0:W-:Y:S04]  /*91950*/  @P2 STG.E.U16 [R4.64], R15 ;  /* 0x0000000f04002986 */ /* 0x0001e8000c101506 */
        /* <DEDUP_REMOVED lines=8> */
[----:B--2---:R0:W-:Y:S03]  /*919e0*/  @P3 STG.E.U16 [R6.64], R22 ;  /* 0x0000001606003986 */ /* 0x0041e6000c101506 */
[C---:B------:R-:W-:Y:S01]  /*919f0*/  IMAD.WIDE R4, R0.reuse, 0x2, R8 ;  /* 0x0000000200047825 */ /* 0x040fe200078e0208 */
[----:B------:R-:W-:Y:S01]  /*91a00*/  @P6 STG.E.U16 [R12.64], R24 ;  /* 0x000000180c006986 */ /* 0x000fe2000c101506 */
[C---:B------:R-:W-:Y:S02]  /*91a10*/  IADD3 R14, R0.reuse, c[0x0][0x198], RZ ;  /* 0x00006600000e7a10 */ /* 0x040fe40007ffe0ff */
[----:B0-----:R-:W-:Y:S01]  /*91a20*/  IMAD.WIDE R6, R0, 0x2, R2 ;  /* 0x0000000200067825 */ /* 0x001fe200078e0202 */
[----:B------:R-:W-:Y:S01]  /*91a30*/  PRMT R0, R22, 0x7632, R0 ;  /* 0x0000763216007816 */ /* 0x000fe20000000000 */
[----:B---3--:R-:W-:Y:S01]  /*91a40*/  @P4 STG.E.U16 [R4.64], R18 ;  /* 0x0000001204004986 */ /* 0x008fe2000c101506 */
[----:B------:R-:W-:-:S03]  /*91a50*/  PRMT R16, R18, 0x7632, R16 ;  /* 0x0000763212107816 */ /* 0x000fc60000000010 */
[----:B----4-:R0:W-:Y:S02]  /*91a60*/  @P1 STG.E.U16 [R6.64], R25 ;  /* 0x0000001906001986 */ /* 0x0101e4000c101506 */
[----:B0-----:R-:W-:Y:S02]  /*91a70*/  PRMT R6, R24, 0x7632, R6 ;  /* 0x0000763218067816 */ /* 0x001fe40000000006 */
[----:B------:R-:W-:Y:S02]  /*91a80*/  ISETP.GE.AND P2, PT, R15, c[0x0][0x17c], PT ;  /* 0x00005f000f007a0c */ /* 0x000fe40003f46270 */
        /* <DEDUP_REMOVED lines=8> */
[----:B------:R-:W-:-:S06]  /*91b10*/  IMAD.WIDE R4, R14, 0x2, R10 ;  /* 0x000000020e047825 */ /* 0x000fcc00078e020a */
[----:B------:R0:W-:Y:S01]  /*91b20*/  @P3 STG.E.U16 [R12.64], R0 ;  /* 0x000000000c003986 */ /* 0x0001e2000c101506 */
[----:B------:R-:W-:Y:S02]  /*91b30*/  ISETP.LT.AND P3, PT, R19, c[0x0][0x178], !P5 ;  /* 0x00005e0013007a0c */ /* 0x000fe40006f61270 */
[----:B------:R-:W-:Y:S01]  /*91b40*/  ISETP.LT.AND P5, PT, R23, c[0x0][0x178], !P5 ;  /* 0x00005e0017007a0c */ /* 0x000fe20006fa1270 */
[----:B------:R1:W-:Y:S01]  /*91b50*/  @P6 STG.E.U16 [R4.64], R6 ;  /* 0x0000000604006986 */ /* 0x0003e2000c101506 */
[----:B------:R-:W-:Y:S02]  /*91b60*/  ISETP.LT.AND P6, PT, R29, c[0x0][0x178], !P0 ;  /* 0x00005e001d007a0c */ /* 0x000fe400047c1270 */
[----:B------:R-:W-:Y:S02]  /*91b70*/  PRMT R17, R25, 0x7632, R17 ;  /* 0x0000763219117816 */ /* 0x000fe40000000011 */
[C---:B0-----:R-:W-:Y:S01]  /*91b80*/  IADD3 R0, R14.reuse, c[0x0][0x198], RZ ;  /* 0x000066000e007a10 */ /* 0x041fe20007ffe0ff */
[----:B-1----:R-:W-:-:S04]  /*91b90*/  IMAD.WIDE R4, R14, 0x2, R8 ;  /* 0x000000020e047825 */ /* 0x002fc800078e0208 */
[----:B------:R-:W-:Y:S01]  /*91ba0*/  IMAD.WIDE R6, R14, 0x2, R2 ;  /* 0x000000020e067825 */ /* 0x000fe200078e0202 */
[----:B------:R0:W-:Y:S03]  /*91bb0*/  @P3 STG.E.U16 [R4.64], R16 ;  /* 0x0000001004003986 */ /* 0x0001e6000c101506 */
[----:B------:R-:W-:Y:S01]  /*91bc0*/  IMAD.WIDE R12, R0, 0x2, R20 ;  /* 0x00000002000c7825 */ /* 0x000fe200078e0214 */
[----:B------:R1:W-:Y:S01]  /*91bd0*/  @P5 STG.E.U16 [R6.64], R17 ;  /* 0x0000001106005986 */ /* 0x0003e2000c101506 */
[----:B------:R-:W-:-:S03]  /*91be0*/  ISETP.LT.AND P3, PT, R23, c[0x0][0x178], !P0 ;  /* 0x00005e0017007a0c */ /* 0x000fc60004761270 */
[----:B------:R1:W-:Y:S01]  /*91bf0*/  @P4 STG.E.U16 [R12.64], R27 ;  /* 0x0000001b0c004986 */ /* 0x0003e2000c101506 */
[----:B------:R-:W-:Y:S02]  /*91c00*/  ISETP.LT.AND P4, PT, R19, c[0x0][0x178], !P0 ;  /* 0x00005e0013007a0c */ /* 0x000fe40004781270 */
[C---:B0-----:R-:W-:Y:S02]  /*91c10*/  IADD3 R16, R0.reuse, c[0x0][0x198], RZ ;  /* 0x0000660000107a10 */ /* 0x041fe40007ffe0ff */
[----:B-1----:R-:W-:Y:S01]  /*91c20*/  PRMT R17, R27, 0x7632, R17 ;  /* 0x000076321b117816 */ /* 0x002fe20000000011 */
[C---:B------:R-:W-:Y:S01]  /*91c30*/  IMAD.WIDE R4, R0.reuse, 0x2, R8 ;  /* 0x0000000200047825 */ /* 0x040fe200078e0208 */
[----:B------:R-:W4:Y:S03]  /*91c40*/  LDL.LU R27, [R1+0x258] ;  /* 0x00025800011b7983 */ /* 0x000f260000300800 */
[----:B------:R-:W-:Y:S01]  /*91c50*/  IMAD.WIDE R6, R0, 0x2, R2 ;  /* 0x0000000200067825 */ /* 0x000fe200078e0202 */
[----:B------:R-:W4:Y:S01]  /*91c60*/  LDL.LU R25, [R1+0x218] ;  /* 0x0002180001197983 */ /* 0x000f220000300800 */
[----:B--2---:R-:W-:-:S02]  /*91c70*/  ISETP.GE.AND P1, PT, R15, c[0x0][0x17c], PT ;  /* 0x00005f000f007a0c */ /* 0x004fc40003f26270 */
        /* <DEDUP_REMOVED lines=25> */
[----:B------:R0:W-:Y:S04]  /*91e10*/  @P4 STG.E.U16 [R4.64], R12 ;  /* 0x0000000c04004986 */ /* 0x0001e8000c101506 */
[----:B------:R1:W-:Y:S01]  /*91e20*/  STL [R1+0x2644], R18 ;  /* 0x0026441201007387 */ /* 0x0003e20000100800 */
[----:B------:R-:W-:-:S03]  /*91e30*/  PRMT R15, R27, 0x7632, R15 ;  /* 0x000076321b0f7816 */ /* 0x000fc6000000000f */
        /* <DEDUP_REMOVED lines=54> */
[----:B---3--:R-:W-:Y:S04]  /*921a0*/  @P4 STG.E.U16 [R4.64], R18 ;  /* 0x0000001204004986 */ /* 0x008fe8000c101506 */
[----:B----4-:R0:W-:Y:S02]  /*921b0*/  @P2 STG.E.U16 [R6.64], R25 ;  /* 0x0000001906002986 */ /* 0x0101e4000c101506 */
[----:B0-----:R-:W-:-:S02]  /*921c0*/  PRMT R6, R24, 0x7632, R6 ;  /* 0x0000763218067816 */ /* 0x001fc40000000006 */
[----:B------:R-:W-:Y:S02]  /*921d0*/  ISETP.GE.AND P0, PT, R15, c[0x0][0x17c], PT ;  /* 0x00005f000f007a0c */ /* 0x000fe40003f06270 */
[----:B------:R-:W2:Y:S04]  /*921e0*/  LDL.LU R15, [R1+0x2544] ;  /* 0x00254400010f7983 */ /* 0x000ea80000300800 */
[----:B------:R-:W3:Y:S04]  /*921f0*/  LDL.LU R22, [R1+0x2548] ;  /* 0x0025480001167983 */ /* 0x000ee80000300800 */
[----:B------:R-:W4:Y:S01]  /*92200*/  LDL.LU R24, [R1+0x228] ;  /* 0x0002280001187983 */ /* 0x000f220000300800 */
[----:B------:R-:W-:-:S02]  /*92210*/  PRMT R16, R18, 0x7632, R16 ;  /* 0x0000763212107816 */ /* 0x000fc40000000010 */
[----:B------:R-:W-:Y:S01]  /*92220*/  ISETP.LT.AND P3, PT, R26, c[0x0][0x178], !P5 ;  /* 0x00005e001a007a0c */ /* 0x000fe20006f61270 */
[----:B------:R-:W-:Y:S01]  /*92230*/  IMAD.WIDE R12, R14, 0x2, R20 ;  /* 0x000000020e0c7825 */ /* 0x000fe200078e0214 */
[----:B------:R-:W-:Y:S02]  /*92240*/  ISETP.LT.AND P6, PT, R29, c[0x0][0x178], !P5 ;  /* 0x00005e001d007a0c */ /* 0x000fe40006fc1270 */
[----:B------:R-:W-:Y:S01]  /*92250*/  ISETP.LT.AND P4, PT, R26, c[0x0][0x178], !P1 ;  /* 0x00005e001a007a0c */ /* 0x000fe20004f81270 */
[----:B------:R-:W-:-:S08]  /*92260*/  IMAD.WIDE R4, R14, 0x2, R10 ;  /* 0x000000020e047825 */ /* 0x000fd000078e020a */
[----:B------:R-:W-:Y:S01]  /*92270*/  @P3 STG.E.U16 [R12.64], R0 ;  /* 0x000000000c003986 */ /* 0x000fe2000c101506 */
[----:B------:R-:W-:Y:S02]  /*92280*/  ISETP.LT.AND P3, PT, R19, c[0x0][0x178], !P5 ;  /* 0x00005e0013007a0c */ /* 0x000fe40006f61270 */
[----:B------:R-:W-:Y:S01]  /*92290*/  ISETP.LT.AND P5, PT, R23, c[0x0][0x178], !P5 ;  /* 0x00005e0017007a0c */ /* 0x000fe20006fa1270 */
[----:B----4-:R0:W-:Y:S04]  /*922a0*/  STL [R1+0x2640], R24 ;  /* 0x0026401801007387 */ /* 0x0101e80000100800 */
[----:B0-----:R-:W4:Y:S04]  /*922b0*/  LDL R24, [R1+0x278] ;  /* 0x0002780001187983 */ /* 0x001f280000100800 */
[----:B------:R-:W4:Y:S01]  /*922c0*/  LDL.LU R18, [R1+0x2644] ;  /* 0x0026440001127983 */ /* 0x000f220000300800 */
[----:B------:R-:W-:-:S03]  /*922d0*/  IADD3 R0, R14, c[0x0][0x198], RZ ;  /* 0x000066000e007a10 */ /* 0x000fc60007ffe0ff */
[----:B------:R0:W-:Y:S01]  /*922e0*/  @P6 STG.E.U16 [R4.64], R6 ;  /* 0x0000000604006986 */ /* 0x0001e2000c101506 */
[----:B------:R-:W-:Y:S01]  /*922f0*/  PRMT R17, R25, 0x7632, R17 ;  /* 0x0000763219117816 */ /* 0x000fe20000000011 */
[----:B------:R-:W-:Y:S01]  /*92300*/  IMAD.WIDE R12, R0, 0x2, R20 ;  /* 0x00000002000c7825 */ /* 0x000fe200078e0214 */
[----:B------:R-:W-:Y:S01]  /*92310*/  ISETP.LT.AND P6, PT, R29, c[0x0][0x178], !P1 ;  /* 0x00005e001d007a0c */ /* 0x000fe20004fc1270 */
[----:B------:R-:W4:Y:S02]  /*92320*/  LDL.LU R25, [R1+0x24c] ;  /* 0x00024c0001197983 */ /* 0x000f240000300800 */
[----:B0-----:R-:W-:-:S04]  /*92330*/  IMAD.WIDE R4, R14, 0x2, R8 ;  /* 0x000000020e047825 */ /* 0x001fc800078e0208 */
[----:B------:R-:W-:Y:S01]  /*92340*/  IMAD.WIDE R6, R14, 0x2, R2 ;  /* 0x000000020e067825 */ /* 0x000fe200078e0202 */
[----:B------:R0:W-:Y:S04]  /*92350*/  @P3 STG.E.U16 [R4.64], R16 ;  /* 0x0000001004003986 */ /* 0x0001e8000c101506 */
[----:B------:R1:W-:Y:S04]  /*92360*/  @P5 STG.E.U16 [R6.64], R17 ;  /* 0x0000001106005986 */ /* 0x0003e8000c101506 */
[----:B------:R3:W-:Y:S01]  /*92370*/  @P4 STG.E.U16 [R12.64], R28 ;  /* 0x0000001c0c004986 */ /* 0x0007e2000c101506 */
[----:B------:R-:W-:-:S02]  /*92380*/  ISETP.LT.AND P4, PT, R19, c[0x0][0x178], !P1 ;  /* 0x00005e0013007a0c */ /* 0x000fc40004f81270 */
[----:B--2---:R-:W-:Y:S01]  /*92390*/  ISETP.GE.AND P2, PT, R15, c[0x0][0x17c], PT ;  /* 0x00005f000f007a0c */ /* 0x004fe20003f46270 */
[----:B------:R-:W-:Y:S01]  /*923a0*/  IMAD.WIDE R14, R0, 0x2, R10 ;  /* 0x00000002000e7825 */ /* 0x000fe200078e020a */
[----:B------:R-:W-:-:S03]  /*923b0*/  ISETP.LT.AND P3, PT, R23, c[0x0][0x178], !P1 ;  /* 0x00005e0017007a0c */ /* 0x000fc60004f61270 */
[----:B0-----:R-:W-:Y:S01]  /*923c0*/  IMAD.WIDE R4, R0, 0x2, R8 ;  /* 0x0000000200047825 */ /* 0x001fe200078e0208 */
[----:B-1----:R-:W-:Y:S01]  /*923d0*/  PRMT R17, R28, 0x7632, R17 ;  /* 0x000076321c117816 */ /* 0x002fe20000000011 */
[----:B------:R0:W-:Y:S01]  /*923e0*/  @P6 STG.E.U16 [R14.64], R27 ;  /* 0x0000001b0e006986 */ /* 0x0001e2000c101506 */
[----:B---3--:R-:W-:-:S03]  /*923f0*/  ISETP.GE.AND P1, PT, R22, c[0x0][0x17c], PT ;  /* 0x00005f0016007a0c */ /* 0x008fc60003f26270 */
[----:B------:R-:W2:Y:S04]  /*92400*/  LDL.LU R28, [R1+0x20c] ;  /* 0x00020c00011c7983 */ /* 0x000ea80000300800 */
[----:B------:R-:W3:Y:S04]  /*92410*/  LDL.LU R22, [R1+0x2550] ;  /* 0x0025500001167983 */ /* 0x000ee80000300800 */
[----:B----4-:R1:W-:Y:S01]  /*92420*/  @P4 STG.E.U16 [R4.64], R24 ;  /* 0x0000001804004986 */ /* 0x0103e2000c101506 */
[----:B------:R-:W-:-:S03]  /*92430*/  PRMT R18, R27, 0x7632, R18 ;  /* 0x000076321b127816 */ /* 0x000fc60000000012 */
[----:B0-----:R-:W4:Y:S04]  /*92440*/  LDL.LU R27, [R1+0x1dc] ;  /* 0x0001dc00011b7983 */ /* 0x001f280000300800 */
[----:B-1----:R-:W2:Y:S04]  /*92450*/  LDL.LU R24, [R1+0x2640] ;  /* 0x0026400001187983 */ /* 0x002ea80000300800 */
[----:B------:R-:W3:Y:S04]  /*92460*/  LDL.LU R4, [R1+0x278] ;  /* 0x0002780001047983 */ /* 0x000ee80000300800 */
[----:B------:R-:W3:Y:S01]  /*92470*/  LDL.LU R5, [R1+0x254c] ;  /* 0x00254c0001057983 */ /* 0x000ee20000300800 */
[----:B------:R-:W-:-:S02]  /*92480*/  ISETP.LT.AND P6, PT, R26, c[0x0][0x178], !P0 ;  /* 0x00005e001a007a0c */ /* 0x000fc400047c1270 */
[----:B------:R-:W-:Y:S02]  /*92490*/  ISETP.LT.AND P5, PT, R29, c[0x0][0x178], !P0 ;  /* 0x00005e001d007a0c */ /* 0x000fe400047a1270 */
[C---:B------:R-:W-:Y:S01]  /*924a0*/  IADD3 R16, R0.reuse, c[0x0][0x198], RZ ;  /* 0x0000660000107a10 */ /* 0x040fe20007ffe0ff */
[----:B------:R-:W-:Y:S01]  /*924b0*/  IMAD.WIDE R6, R0, 0x2, R2 ;  /* 0x0000000200067825 */ /* 0x000fe200078e0202 */
[----:B------:R-:W-:-:S03]  /*924c0*/  ISETP.LT.AND P4, PT, R19, c[0x0][0x178], !P0 ;  /* 0x00005e0013007a0c */ /* 0x000fc60004781270 */
[----:B------:R-:W-:-:S04]  /*924d0*/  IMAD.WIDE R12, R16, 0x2, R20 ;  /* 0x00000002100c7825 */ /* 0x000fc800078e0214 */
[----:B------:R-:W-:Y:S01]  /*924e0*/  IMAD.WIDE R14, R16, 0x2, R10 ;  /* 0x00000002100e7825 */ /* 0x000fe200078e020a */
[----:B------:R-:W-:Y:S04]  /*924f0*/  STL [R1+0x263c], R18 ;  /* 0x00263c1201007387 */ /* 0x000fe80000100800 */
[----:B--2---:R0:W-:Y:S01]  /*92500*/  @P3 STG.E.U16 [R6.64], R24 ;  /* 0x0000001806003986 */ /* 0x0041e2000c101506 */
[----:B------:R-:W-:-:S03]  /*92510*/  ISETP.LT.AND P3, PT, R23, c[0x0][0x178], !P0 ;  /* 0x00005e0017007a0c */ /* 0x000fc60004761270 */
[----:B------:R3:W-:Y:S01]  /*92520*/  @P6 STG.E.U16 [R12.64], R17 ;  /* 0x000000110c006986 */ /* 0x0007e2000c101506 */
[----:B------:R-:W-:-:S03]  /*92530*/  ISETP.LT.AND P6, PT, R29, c[0x0][0x178], !P2 ;  /* 0x00005e001d007a0c */ /* 0x000fc600057c1270 */
[----:B------:R1:W-:Y:S01]  /*92540*/  @P5 STG.E.U16 [R14.64], R18 ;  /* 0x000000120e005986 */ /* 0x0003e2000c101506 */
[----:B------:R-:W-:Y:S01]  /*92550*/  ISETP.LT.AND P5, PT, R26, c[0x0][0x178], !P2 ;  /* 0x00005e001a007a0c */ /* 0x000fe200057a1270 */
[----:B0-----:R-:W-:Y:S01]  /*92560*/  IMAD.WIDE R6, R16, 0x2, R8 ;  /* 0x0000000210067825 */ /* 0x001fe200078e0208 */
[----:B---3--:R-:W-:Y:S02]  /*92570*/  PRMT R12, R4, 0x7632, R12 ;  /* 0x00007632040c7816 */ /* 0x008fe4000000000c */
[----:B-1----:R-:W-:-:S03]  /*92580*/  IADD3 R14, R16, c[0x0][0x198], RZ ;  /* 0x00006600100e7a10 */ /* 0x002fc60007ffe0ff */
[----:B------:R0:W-:Y:S01]  /*92590*/  @P4 STG.E.U16 [R6.64], R12 ;  /* 0x0000000c06004986 */ /* 0x0001e2000c101506 */
[----:B------:R-:W-:Y:S01]  /*925a0*/  ISETP.GE.AND P0, PT, R5, c[0x0][0x17c], PT ;  /* 0x00005f0005007a0c */ /* 0x000fe20003f06270 */
[----:B------:R-:W-:Y:S01]  /*925b0*/  IMAD.WIDE R4, R16, 0x2, R2 ;  /* 0x0000000210047825 */ /* 0x000fe200078e0202 */
[----:B------:R-:W-:Y:S01]  /*925c0*/  PRMT R0, R24, 0x7632, R0 ;  /* 0x0000763218007816 */ /* 0x000fe20000000000 */
[----:B------:R-:W2:Y:S01]  /*925d0*/  LDL.LU R18, [R1+0x1bc] ;  /* 0x0001bc0001127983 */ /* 0x000ea20000300800 */
[----:B------:R-:W-:-:S03]  /*925e0*/  PRMT R17, R28, 0x7632, R17 ;  /* 0x000076321c117816 */ /* 0x000fc60000000011 */
[----:B------:R1:W-:Y:S01]  /*925f0*/  @P3 STG.E.U16 [R4.64], R0 ;  /* 0x0000000004003986 */ /* 0x0003e2000c101506 */
[----:B0-----:R-:W-:-:S04]  /*92600*/  IMAD.WIDE R6, R14, 0x2, R20 ;  /* 0x000000020e067825 */ /* 0x001fc800078e0214 */
[----:B------:R-:W-:Y:S01]  /*92610*/  IMAD.WIDE R12, R14, 0x2, R10 ;  /* 0x000000020e0c7825 */ /* 0x000fe200078e020a */
[----:B------:R0:W-:Y:S01]  /*92620*/  @P5 STG.E.U16 [R6.64], R25 ;  /* 0x0000001906005986 */ /* 0x0001e2000c101506 */
[----:B-1----:R-:W-:-:S03]  /*92630*/  PRMT R0, R25, 0x7632, R0 ;  /* 0x0000763219007816 */ /* 0x002fc60000000000 */
[----:B------:R1:W-:Y:S04]  /*92640*/  @P6 STG.E.U16 [R12.64], R28 ;  /* 0x0000001c0c006986 */ /* 0x0003e8000c101506 */
[----:B0-----:R-:W3:Y:S04]  /*92650*/  LDL.LU R25, [R1+0x25c] ;  /* 0x00025c0001197983 */ /* 0x001ee80000300800 */
[----:B-1----:R-:W3:Y:S01]  /*92660*/  LDL.LU R28, [R1+0x2554] ;  /* 0x00255400011c7983 */ /* 0x002ee20000300800 */
[----:B------:R-:W-:Y:S01]  /*92670*/  ISETP.LT.AND P4, PT, R19, c[0x0][0x178], !P2 ;  /* 0x00005e0013007a0c */ /* 0x000fe20005781270 */
[----:B------:R-:W-:Y:S01]  /*92680*/  IMAD.WIDE R4, R14, 0x2, R8 ;  /* 0x000000020e047825 */ /* 0x000fe200078e0208 */
[----:B------:R-:W-:Y:S01]  /*92690*/  ISETP.LT.AND P2, PT, R23, c[0x0][0x178], !P2 ;  /* 0x00005e0017007a0c */ /* 0x000fe20005741270 */
[----:B------:R-:W3:Y:S01]  /*926a0*/  LDL.LU R24, [R1+0x21c] ;  /* 0x00021c0001187983 */ /* 0x000ee20000300800 */
[----:B------:R-:W-:-:S02]  /*926b0*/  ISETP.LT.AND P6, PT, R26, c[0x0][0x178], !P1 ;  /* 0x00005e001a007a0c */ /* 0x000fc40004fc1270 */
[----:B------:R-:W-:Y:S02]  /*926c0*/  IADD3 R15, R14, c[0x0][0x198], RZ ;  /* 0x000066000e0f7a10 */ /* 0x000fe40007ffe0ff */
[----:B------:R-:W-:-:S05]  /*926d0*/  ISETP.LT.AND P5, PT, R29, c[0x0][0x178], !P1 ;  /* 0x00005e001d007a0c */ /* 0x000fca0004fa1270 */
[----:B----4-:R0:W-:Y:S01]  /*926e0*/  @P4 STG.E.U16 [R4.64], R27 ;  /* 0x0000001b04004986 */ /* 0x0101e2000c101506 */
[----:B------:R-:W-:Y:S02]  /*926f0*/  ISETP.LT.AND P4, PT, R19, c[0x0][0x178], !P1 ;  /* 0x00005e0013007a0c */ /* 0x000fe40004f81270 */
[----:B------:R-:W-:Y:S01]  /*92700*/  ISETP.LT.AND P1, PT, R23, c[0x0][0x178], !P1 ;  /* 0x00005e0017007a0c */ /* 0x000fe20004f21270 */
[----:B------:R-:W-:Y:S01]  /*92710*/  IMAD.WIDE R6, R15, 0x2, R20 ;  /* 0x000000020f067825 */ /* 0x000fe200078e0214 */
[----:B------:R-:W-:Y:S02]  /*92720*/  ISETP.GE.AND P3, PT, R22, c[0x0][0x17c], PT ;  /* 0x00005f0016007a0c */ /* 0x000fe40003f66270 */
[----:B------:R-:W4:Y:S01]  /*92730*/  LDL.LU R22, [R1+0x2558] ;  /* 0x0025580001167983 */ /* 0x000f220000300800 */
[----:B0-----:R-:W-:Y:S01]  /*92740*/  IMAD.WIDE R4, R14, 0x2, R2 ;  /* 0x000000020e047825 */ /* 0x001fe200078e0202 */
[----:B------:R-:W-:Y:S02]  /*92750*/  PRMT R14, R27, 0x7632, R14 ;  /* 0x000076321b0e7816 */ /* 0x000fe4000000000e */
[----:B------:R-:W4:Y:S01]  /*92760*/  LDL.LU R27, [R1+0x1ec] ;  /* 0x0001ec00011b7983 */ /* 0x000f220000300800 */
[----:B------:R-:W-:-:S03]  /*92770*/  IMAD.WIDE R12, R15, 0x2, R10 ;  /* 0x000000020f0c7825 */ /* 0x000fc600078e020a */
[----:B--2---:R0:W-:Y:S01]  /*92780*/  @P2 STG.E.U16 [R4.64], R18 ;  /* 0x0000001204002986 */ /* 0x0041e2000c101506 */
[----:B------:R-:W-:-:S03]  /*92790*/  PRMT R16, R18, 0x7632, R16 ;  /* 0x0000763212107816 */ /* 0x000fc60000000010 */
[----:B------:R1:W-:Y:S04]  /*927a0*/  @P6 STG.E.U16 [R6.64], R0 ;  /* 0x0000000006006986 */ /* 0x0003e8000c101506 */
[----:B------:R-:W-:Y:S01]  /*927b0*/  @P5 STG.E.U16 [R12.64], R17 ;  /* 0x000000110c005986 */ /* 0x000fe2000c101506 */
[----:B0-----:R-:W-:-:S03]  /*927c0*/  IMAD.WIDE R4, R15, 0x2, R8 ;  /* 0x000000020f047825 */ /* 0x001fc600078e0208 */
[----:B------:R-:W2:Y:S01]  /*927d0*/  LDL.LU R18, [R1+0x263c] ;  /* 0x00263c0001127983 */ /* 0x000ea20000300800 */
[----:B-1----:R-:W-:-:S03]  /*927e0*/  IMAD.WIDE R6, R15, 0x2, R2 ;  /* 0x000000020f067825 */ /* 0x002fc600078e0202 */
[----:B------:R-:W-:Y:S04]  /*927f0*/  @P4 STG.E.U16 [R4.64], R14 ;  /* 0x0000000e04004986 */ /* 0x000fe8000c101506 */
[----:B------:R0:W-:Y:S01]  /*92800*/  @P1 STG.E.U16 [R6.64], R16 ;  /* 0x0000001006001986 */ /* 0x0001e2000c101506 */
[----:B---3--:R-:W-:-:S03]  /*92810*/  ISETP.GE.AND P2, PT, R28, c[0x0][0x17c], PT ;  /* 0x00005f001c007a0c */ /* 0x008fc60003f46270 */
[----:B------:R-:W3:Y:S04]  /*92820*/  LDL.LU R28, [R1+0x2638] ;  /* 0x00263800011c7983 */ /* 0x000ee80000300800 */
[----:B0-----:R-:W2:Y:S01]  /*92830*/  LDL.LU R16, [R1+0x1cc] ;  /* 0x0001cc0001107983 */ /* 0x001ea20000300800 */
[----:B------:R-:W-:Y:S02]  /*92840*/  ISETP.LT.AND P6, PT, R26, c[0x0][0x178], !P0 ;  /* 0x00005e001a007a0c */ /* 0x000fe400047c1270 */
[----:B------:R-:W-:Y:S02]  /*92850*/  ISETP.LT.AND P5, PT, R29, c[0x0][0x178], !P0 ;  /* 0x00005e001d007a0c */ /* 0x000fe400047a1270 */
[----:B------:R-:W-:Y:S02]  /*92860*/  IADD3 R0, R15, c[0x0][0x198], RZ ;  /* 0x000066000f007a10 */ /* 0x000fe40007ffe0ff */
[----:B------:R-:W-:-:S03]  /*92870*/  ISETP.LT.AND P1, PT, R19, c[0x0][0x178], !P0 ;  /* 0x00005e0013007a0c */ /* 0x000fc60004721270 */
[----:B------:R-:W-:-:S04]  /*92880*/  IMAD.WIDE R4, R0, 0x2, R20 ;  /* 0x0000000200047825 */ /* 0x000fc800078e0214 */
[----:B------:R-:W-:Y:S01]  /*92890*/  IMAD.WIDE R6, R0, 0x2, R10 ;  /* 0x0000000200067825 */ /* 0x000fe200078e020a */
[----:B------:R0:W-:Y:S01]  /*928a0*/  @P6 STG.E.U16 [R4.64], R25 ;  /* 0x0000001904006986 */ /* 0x0001e2000c101506 */
[----:B------:R-:W-:-:S03]  /*928b0*/  ISETP.LT.AND P4, PT, R23, c[0x0][0x178], !P0 ;  /* 0x00005e0017007a0c */ /* 0x000fc60004781270 */
[----:B------:R1:W-:Y:S01]  /*928c0*/  @P5 STG.E.U16 [R6.64], R24 ;  /* 0x0000001806005986 */ /* 0x0003e2000c101506 */
[----:B------:R-:W-:Y:S02]  /*928d0*/  ISETP.LT.AND P5, PT, R26, c[0x0][0x178], !P3 ;  /* 0x00005e001a007a0c */ /* 0x000fe40005fa1270 */
[C---:B------:R-:W-:Y:S01]  /*928e0*/  IADD3 R14, R0.reuse, c[0x0][0x198], RZ ;  /* 0x00006600000e7a10 */ /* 0x040fe20007ffe0ff */
[----:B0-----:R-:W-:Y:S01]  /*928f0*/  IMAD.WIDE R4, R0, 0x2, R8 ;  /* 0x0000000200047825 */ /* 0x001fe200078e0208 */
[----:B------:R-:W-:-:S04]  /*92900*/  ISETP.LT.AND P6, PT, R29, c[0x0][0x178], !P3 ;  /* 0x00005e001d007a0c */ /* 0x000fc80005fc1270 */
[----:B----4-:R0:W-:Y:S01]  /*92910*/  @P1 STG.E.U16 [R4.64], R27 ;  /* 0x0000001b04001986 */ /* 0x0101e2000c101506 */
[----:B------:R-:W-:Y:S01]  /*92920*/  ISETP.LT.AND P1, PT, R19, c[0x0][0x178], !P3 ;  /* 0x00005e0013007a0c */ /* 0x000fe20005f21270 */
[----:B-1----:R-:W-:Y:S01]  /*92930*/  IMAD.WIDE R6, R0, 0x2, R2 ;  /* 0x0000000200067825 */ /* 0x002fe200078e0202 */
[----:B------:R-:W-:Y:S02]  /*92940*/  PRMT R12, R25, 0x7632, R12 ;  /* 0x00007632190c7816 */ /* 0x000fe4000000000c */
[----:B------:R-:W-:Y:S01]  /*92950*/  PRMT R13, R24, 0x7632, R13 ;  /* 0x00007632180d7816 */ /* 0x000fe2000000000d */
[----:B------:R-:W4:Y:S01]  /*92960*/  LDL.LU R25, [R1+0x26c] ;  /* 0x00026c0001197983 */ /* 0x000f220000300800 */
[----:B0-----:R-:W-:Y:S01]  /*92970*/  IMAD.WIDE R4, R14, 0x2, R20 ;  /* 0x000000020e047825 */ /* 0x001fe200078e0214 */
[----:B------:R-:W-:Y:S02]  /*92980*/  PRMT R0, R27, 0x7632, R0 ;  /* 0x000076321b007816 */ /* 0x000fe40000000000 */
[----:B------:R-:W-:-:S02]  /*92990*/  ISETP.GE.AND P0, PT, R22, c[0x0][0x17c], PT ;  /* 0x00005f0016007a0c */ /* 0x000fc40003f06270 */
[----:B------:R-:W3:Y:S04]  /*929a0*/  LDL.LU R22, [R1+0x23c] ;  /* 0x00023c0001167983 */ /* 0x000ee80000300800 */
[----:B------:R-:W3:Y:S04]  /*929b0*/  LDL.LU R24, [R1+0x1fc] ;  /* 0x0001fc0001187983 */ /* 0x000ee80000300800 */
[----:B------:R-:W3:Y:S04]  /*929c0*/  LDL.LU R27, [R1+0x1ac] ;  /* 0x0001ac00011b7983 */ /* 0x000ee80000300800 */
[----:B--2---:R0:W-:Y:S04]  /*929d0*/  @P4 STG.E.U16 [R6.64], R16 ;  /* 0x0000001006004986 */ /* 0x0041e8000c101506 */
[----:B------:R1:W-:Y:S01]  /*929e0*/  @P5 STG.E.U16 [R4.64], R12 ;  /* 0x0000000c04005986 */ /* 0x0003e2000c101506 */
[----:B0-----:R-:W-:-:S04]  /*929f0*/  IMAD.WIDE R6, R14, 0x2, R10 ;  /* 0x000000020e067825 */ /* 0x001fc800078e020a */
[----:B-1----:R-:W-:Y:S01]  /*92a00*/  IMAD.WIDE R4, R14, 0x2, R8 ;  /* 0x000000020e047825 */ /* 0x002fe200078e0208 */
[----:B------:R-:W-:Y:S04]  /*92a10*/  @P6 STG.E.U16 [R6.64], R13 ;  /* 0x0000000d06006986 */ /* 0x000fe8000c101506 */
[----:B------:R0:W-:Y:S04]  /*92a20*/  @P1 STG.E.U16 [R4.64], R0 ;  /* 0x0000000004001986 */ /* 0x0001e8000c101506 */
[----:B0-----:R-:W2:Y:S04]  /*92a30*/  LDL.LU R5, [R1+0x255c] ;  /* 0x00255c0001057983 */ /* 0x001ea80000300800 */
[----:B------:R-:W2:Y:S01]  /*92a40*/  LDL.LU R0, [R1+0x2560] ;  /* 0x0025600001007983 */ /* 0x000ea20000300800 */
[----:B------:R-:W-:-:S02]  /*92a50*/  ISETP.LT.AND P3, PT, R23, c[0x0][0x178], !P3 ;  /* 0x00005e0017007a0c */ /* 0x000fc40005f61270 */
[----:B------:R-:W-:Y:S02]  /*92a60*/  ISETP.LT.AND P4, PT, R26, c[0x0][0x178], !P2 ;  /* 0x00005e001a007a0c */ /* 0x000fe40005781270 */
[----:B------:R-:W-:Y:S02]  /*92a70*/  PRMT R15, R16, 0x7632, R15 ;  /* 0x00007632100f7816 */ /* 0x000fe4000000000f */
[C---:B------:R-:W-:Y:S02]  /*92a80*/  IADD3 R16, R14.reuse, c[0x0][0x198], RZ ;  /* 0x000066000e107a10 */ /* 0x040fe40007ffe0ff */
[----:B------:R-:W-:Y:S01]  /*92a90*/  ISETP.LT.AND P5, PT, R29, c[0x0][0x178], !P2 ;  /* 0x00005e001d007a0c */ /* 0x000fe200057a1270 */
[----:B------:R-:W-:Y:S01]  /*92aa0*/  IMAD.WIDE R6, R14, 0x2, R2 ;  /* 0x000000020e067825 */ /* 0x000fe200078e0202 */
[----:B------:R-:W-:-:S03]  /*92ab0*/  ISETP.LT.AND P6, PT, R19, c[0x0][0x178], !P2 ;  /* 0x00005e0013007a0c */ /* 0x000fc600057c1270 */
[----:B------:R-:W-:Y:S01]  /*92ac0*/  IMAD.WIDE R12, R16, 0x2, R20 ;  /* 0x00000002100c7825 */ /* 0x000fe200078e0214 */
[----:B------:R0:W-:Y:S01]  /*92ad0*/  @P3 STG.E.U16 [R6.64], R15 ;  /* 0x0000000f06003986 */ /* 0x0001e2000c101506 */
[----:B------:R-:W-:-:S03]  /*92ae0*/  ISETP.LT.AND P3, PT, R23, c[0x0][0x178], !P2 ;  /* 0x00005e0017007a0c */ /* 0x000fc60005761270 */
[----:B----4-:R1:W-:Y:S01]  /*92af0*/  @P4 STG.E.U16 [R12.64], R25 ;  /* 0x000000190c004986 */ /* 0x0103e2000c101506 */
[----:B------:R-:W-:Y:S01]  /*92b00*/  ISETP.LT.AND P4, PT, R26, c[0x0][0x178], !P0 ;  /* 0x00005e001a007a0c */ /* 0x000fe20004781270 */
[----:B0-----:R-:W-:-:S05]  /*92b10*/  IMAD.WIDE R6, R16, 0x2, R10 ;  /* 0x0000000210067825 */ /* 0x001fca00078e020a */
[----:B---3--:R0:W-:Y:S01]  /*92b20*/  @P5 STG.E.U16 [R6.64], R22 ;  /* 0x0000001606005986 */ /* 0x0081e2000c101506 */
[----:B-1----:R-:W-:Y:S02]  /*92b30*/  PRMT R12, R25, 0x7632, R12 ;  /* 0x00007632190c7816 */ /* 0x002fe4000000000c */
[----:B------:R-:W-:Y:S01]  /*92b40*/  PRMT R14, R22, 0x7632, R14 ;  /* 0x00007632160e7816 */ /* 0x000fe2000000000e */
[----:B------:R-:W3:Y:S01]  /*92b50*/  LDL.LU R25, [R1+0x2564] ;  /* 0x0025640001197983 */ /* 0x000ee20000300800 */
[----:B------:R-:W-:Y:S02]  /*92b60*/  PRMT R15, R24, 0x7632, R15 ;  /* 0x00007632180f7816 */ /* 0x000fe4000000000f */
[----:B--2---:R-:W-:Y:S01]  /*92b70*/  ISETP.GE.AND P1, PT, R5, c[0x0][0x17c], PT ;  /* 0x00005f0005007a0c */ /* 0x004fe20003f26270 */
[----:B------:R-:W-:Y:S01]  /*92b80*/  IMAD.WIDE R4, R16, 0x2, R8 ;  /* 0x0000000210047825 */ /* 0x000fe200078e0208 */
[----:B------:R-:W-:Y:S02]  /*92b90*/  ISETP.GE.AND P2, PT, R0, c[0x0][0x17c], PT ;  /* 0x00005f0000007a0c */ /* 0x000fe40003f46270 */
[----:B------:R-:W-:-:S02]  /*92ba0*/  IADD3 R0, R16, c[0x0][0x198], RZ ;  /* 0x0000660010007a10 */ /* 0x000fc40007ffe0ff */
[----:B------:R1:W-:Y:S01]  /*92bb0*/  @P6 STG.E.U16 [R4.64], R24 ;  /* 0x0000001804006986 */ /* 0x0003e2000c101506 */
[----:B------:R-:W-:Y:S02]  /*92bc0*/  ISETP.LT.AND P6, PT, R29, c[0x0][0x178], !P0 ;  /* 0x00005e001d007a0c */ /* 0x000fe400047c1270 */
[----:B0-----:R-:W-:-:S04]  /*92bd0*/  IMAD.WIDE R6, R0, 0x2, R20 ;  /* 0x0000000200067825 */ /* 0x001fc800078e0214 */
[----:B-1----:R-:W-:Y:S01]  /*92be0*/  IMAD.WIDE R4, R16, 0x2, R2 ;  /* 0x0000000210047825 */ /* 0x002fe200078e0202 */
[----:B------:R-:W2:Y:S04]  /*92bf0*/  LDL.LU R24, [R1+0x2568] ;  /* 0x0025680001187983 */ /* 0x000ea80000300800 */
[----:B------:R-:W-:Y:S04]  /*92c00*/  @P3 STG.E.U16 [R4.64], R27 ;  /* 0x0000001b04003986 */ /* 0x000fe8000c101506 */
[----:B------:R0:W-:Y:S04]  /*92c10*/  @P4 STG.E.U16 [R6.64], R12 ;  /* 0x0000000c06004986 */ /* 0x0001e8000c101506 */
[----:B------:R-:W4:Y:S01]  /*92c20*/  LDL.LU R22, [R1+0x27c] ;  /* 0x00027c0001167983 */ /* 0x000f220000300800 */
[C---:B0-----:R-:W-:Y:S01]  /*92c30*/  IMAD.WIDE R6, R0.reuse, 0x2, R10 ;  /* 0x0000000200067825 */ /* 0x041fe200078e020a */
[----:B------:R-:W-:-:S03]  /*92c40*/  IADD3 R4, R0, c[0x0][0x198], RZ ;  /* 0x0000660000047a10 */ /* 0x000fc60007ffe0ff */
[C---:B------:R-:W-:Y:S01]  /*92c50*/  IMAD.WIDE R12, R0.reuse, 0x2, R8 ;  /* 0x00000002000c7825 */ /* 0x040fe200078e0208 */
[----:B------:R0:W-:Y:S03]  /*92c60*/  @P6 STG.E.U16 [R6.64], R14 ;  /* 0x0000000e06006986 */ /* 0x0001e6000c101506 */
[----:B0-----:R-:W-:Y:S02]  /*92c70*/  IMAD.WIDE R6, R0, 0x2, R2 ;  /* 0x0000000200067825 */ /* 0x001fe400078e0202 */
[----:B------:R-:W4:Y:S01]  /*92c80*/  LDL.LU R0, [R1+0x3fc] ;  /* 0x0003fc0001007983 */ /* 0x000f220000300800 */
[----:B------:R-:W-:Y:S02]  /*92c90*/  ISETP.LT.AND P5, PT, R19, c[0x0][0x178], !P0 ;  /* 0x00005e0013007a0c */ /* 0x000fe400047a1270 */
[----:B------:R-:W-:Y:S02]  /*92ca0*/  ISETP.LT.AND P3, PT, R23, c[0x0][0x178], !P0 ;  /* 0x00005e0017007a0c */ /* 0x000fe40004761270 */
[----:B------:R-:W-:-:S02]  /*92cb0*/  ISETP.LT.AND P4, PT, R26, c[0x0][0x178], !P1 ;  /* 0x00005e001a007a0c */ /* 0x000fc40004f81270 */
[----:B------:R-:W-:-:S07]  /*92cc0*/  PRMT R5, R27, 0x7632, R5 ;  /* 0x000076321b057816 */ /* 0x000fce0000000005 */
[----:B------:R0:W-:Y:S01]  /*92cd0*/  @P5 STG.E.U16 [R12.64], R15 ;  /* 0x0000000f0c005986 */ /* 0x0001e2000c101506 */
[----:B---3--:R-:W-:-:S03]  /*92ce0*/  ISETP.GE.AND P0, PT, R25, c[0x0][0x17c], PT ;  /* 0x00005f0019007a0c */ /* 0x008fc60003f06270 */
[----:B------:R-:W-:Y:S01]  /*92cf0*/  @P3 STG.E.U16 [R6.64], R5 ;  /* 0x0000000506003986 */ /* 0x000fe2000c101506 */
[----:B0-----:R-:W-:Y:S01]  /*92d00*/  IMAD.WIDE R12, R4, 0x2, R20 ;  /* 0x00000002040c7825 */ /* 0x001fe200078e0214 */
[----:B--2---:R-:W-:-:S04]  /*92d10*/  ISETP.GE.AND P3, PT, R24, c[0x0][0x17c], PT ;  /* 0x00005f0018007a0c */ /* 0x004fc80003f66270 */
[----:B----4-:R-:W-:Y:S01]  /*92d20*/  @P4 STG.E.U16 [R12.64], R0 ;  /* 0x000000000c004986 */ /* 0x010fe2000c101506 */
[----:B------:R-:W-:-:S03]  /*92d30*/  ISETP.LT.AND P4, PT, R26, c[0x0][0x178], !P2 ;  /* 0x00005e001a007a0c */ /* 0x000fc60005781270 */
[----:B------:R0:W1:Y:S04]  /*92d40*/  LDS.128 R24, [R28] ;  /* 0x000000001c187984 */ /* 0x0000680000000c00 */
[----:B0-----:R-:W2:Y:S04]  /*92d50*/  LDL.LU R28, [R1+0x2a0] ;  /* 0x0002a000011c7983 */ /* 0x001ea80000300800 */
[----:B-1----:R0:W-:Y:S04]  /*92d60*/  STL [R1+0x262c], R25 ;  /* 0x00262c1901007387 */ /* 0x0021e80000100800 */
[----:B0-----:R-:W3:Y:S04]  /*92d70*/  LDL R25, [R1+0xfd0] ;  /* 0x000fd00001197983 */ /* 0x001ee80000100800 */
[----:B------:R0:W-:Y:S04]  /*92d80*/  STL [R1+0x25f8], R26 ;  /* 0x0025f81a01007387 */ /* 0x0001e80000100800 */
[----:B0-----:R-:W4:Y:S01]  /*92d90*/  LDL.LU R26, [R1+0x3ec] ;  /* 0x0003ec00011a7983 */ /* 0x001f220000300800 */
[----:B------:R-:W-:Y:S01]  /*92da0*/  ISETP.LT.AND P5, PT, R29, c[0x0][0x178], !P1 ;  /* 0x00005e001d007a0c */ /* 0x000fe20004fa1270 */
[----:B------:R-:W-:-:S02]  /*92db0*/  IMAD.WIDE R6, R4, 0x2, R10 ;  /* 0x0000000204067825 */ /* 0x000fc400078e020a */
[----:B------:R0:W-:Y:S04]  /*92dc0*/  STL [R1+0x25ec], R27 ;  /* 0x0025ec1b01007387 */ /* 0x0001e80000100800 */
[----:B0-----:R-:W2:Y:S01]  /*92dd0*/  LDL.LU R27, [R1+0x22c] ;  /* 0x00022c00011b7983 */ /* 0x001ea20000300800 */
[----:B------:R-:W-:-:S05]  /*92de0*/  ISETP.LT.AND P6, PT, R19, c[0x0][0x178], !P1 ;  /* 0x00005e0013007a0c */ /* 0x000fca0004fc1270 */
[----:B----4-:R0:W-:Y:S04]  /*92df0*/  @P5 STG.E.U16 [R6.64], R26 ;  /* 0x0000001a06005986 */ /* 0x0101e8000c101506 */
[----:B0-----:R-:W4:Y:S01]  /*92e00*/  LDL.LU R7, [R1+0x256c] ;  /* 0x00256c0001077983 */ /* 0x001f220000300800 */
[----:B------:R-:W-:Y:S01]  /*92e10*/  ISETP.LT.AND P1, PT, R23, c[0x0][0x178], !P1 ;  /* 0x00005e0017007a0c */ /* 0x000fe20004f21270 */
[----:B------:R-:W-:Y:S01]  /*92e20*/  IMAD.WIDE R12, R4, 0x2, R8 ;  /* 0x00000002040c7825 */ /* 0x000fe200078e0208 */
[----:B------:R-:W-:Y:S02]  /*92e30*/  PRMT R16, R0, 0x7632, R16 ;  /* 0x0000763200107816 */ /* 0x000fe40000000010 */
[C---:B------:R-:W-:Y:S01]  /*92e40*/  IADD3 R0, R4.reuse, c[0x0][0x198], RZ ;  /* 0x0000660004007a10 */ /* 0x040fe20007ffe0ff */
[----:B------:R-:W-:Y:S01]  /*92e50*/  IMAD.WIDE R14, R4, 0x2, R2 ;  /* 0x00000002040e7825 */ /* 0x000fe200078e0202 */
[----:B------:R0:W-:Y:S01]  /*92e60*/  @P6 STG.E.U16 [R12.64], R22 ;  /* 0x000000160c006986 */ /* 0x0001e2000c101506 */
[----:B------:R-:W-:-:S02]  /*92e70*/  ISETP.LT.AND P5, PT, R29, c[0x0][0x178], !P2 ;  /* 0x00005e001d007a0c */ /* 0x000fc400057a1270 */
[----:B------:R-:W-:Y:S01]  /*92e80*/  ISETP.LT.AND P6, PT, R19, c[0x0][0x178], !P2 ;  /* 0x00005e0013007a0c */ /* 0x000fe200057c1270 */
[----:B------:R-:W-:Y:S01]  /*92e90*/  IMAD.WIDE R4, R0, 0x2, R20 ;  /* 0x0000000200047825 */ /* 0x000fe200078e0214 */
[----:B------:R-:W-:Y:S02]  /*92ea0*/  ISETP.LT.AND P2, PT, R23, c[0x0][0x178], !P2 ;  /* 0x00005e0017007a0c */ /* 0x000fe40005741270 */
[----:B--2---:R1:W-:Y:S01]  /*92eb0*/  @P1 STG.E.U16 [R14.64], R27 ;  /* 0x0000001b0e001986 */ /* 0x0043e2000c101506 */
[----:B------:R-:W-:-:S03]  /*92ec0*/  PRMT R17, R26, 0x7632, R17 ;  /* 0x000076321a117816 */ /* 0x000fc60000000011 */
[----:B------:R2:W-:Y:S01]  /*92ed0*/  @P4 STG.E.U16 [R4.64], R16 ;  /* 0x0000001004004986 */ /* 0x0005e2000c101506 */
[----:B0-----:R-:W-:Y:S02]  /*92ee0*/  PRMT R13, R22, 0x7632, R13 ;  /* 0x00007632160d7816 */ /* 0x001fe4000000000d */
[C---:B------:R-:W-:Y:S01]  /*92ef0*/  IADD3 R12, R0.reuse, c[0x0][0x198], RZ ;  /* 0x00006600000c7a10 */ /* 0x040fe20007ffe0ff */
[----:B------:R-:W4:Y:S01]  /*92f00*/  LDL.LU R26, [R1+0x290] ;  /* 0x00029000011a7983 */ /* 0x000f220000300800 */
[----:B-1----:R-:W-:-:S03]  /*92f10*/  IMAD.WIDE R14, R0, 0x2, R2 ;  /* 0x00000002000e7825 */ /* 0x002fc600078e0202 */
[----:B------:R-:W4:Y:S01]  /*92f20*/  LDL.LU R22, [R1+0x280] ;  /* 0x0002800001167983 */ /* 0x000f220000300800 */
[----:B--2---:R-:W-:Y:S01]  /*92f30*/  IMAD.WIDE R4, R0, 0x2, R10 ;  /* 0x0000000200047825 */ /* 0x004fe200078e020a */
[----:B------:R-:W-:-:S04]  /*92f40*/  PRMT R16, R27, 0x7632, R16 ;  /* 0x000076321b107816 */ /* 0x000fc80000000010 */
[----:B------:R0:W-:Y:S01]  /*92f50*/  @P5 STG.E.U16 [R4.64], R17 ;  /* 0x0000001104005986 */ /* 0x0001e2000c101506 */
[----:B------:R-:W-:-:S03]  /*92f60*/  ISETP.LT.AND P5, PT, R29, c[0x0][0x178], !P0 ;  /* 0x00005e001d007a0c */ /* 0x000fc600047a1270 */
[----:B------:R-:W1:Y:S01]  /*92f70*/  S2R R29, SR_TID.X ;  /* 0x00000000001d7919 */ /* 0x000e620000002100 */
[----:B---3--:R-:W-:Y:S01]  /*92f80*/  ISETP.LT.AND P4, PT, R25, c[0x0][0x178], !P0 ;  /* 0x00005e0019007a0c */ /* 0x008fe20004781270 */
[----:B0-----:R-:W-:Y:S01]  /*92f90*/  IMAD.WIDE R4, R12, 0x2, R20 ;  /* 0x000000020c047825 */ /* 0x001fe200078e0214 */
[----:B-1----:R-:W-:-:S03]  /*92fa0*/  LOP3.LUT R27, R29, 0x7f, RZ, 0xc0, !PT ;  /* 0x0000007f1d1b7812 */ /* 0x002fc600078ec0ff */
[----:B------:R-:W-:-:S05]  /*92fb0*/  IMAD.SHL.U32 R29, R29, 0x400, RZ ;  /* 0x000004001d1d7824 */ /* 0x000fca00078e00ff */
[----:B------:R-:W-:-:S05]  /*92fc0*/  LOP3.LUT R29, R29, 0x1800, RZ, 0xc0, !PT ;  /* 0x000018001d1d7812 */ /* 0x000fca00078ec0ff */
[----:B------:R-:W-:-:S05]  /*92fd0*/  IMAD R29, R27, 0x10, R29 ;  /* 0x000000101b1d7824 */ /* 0x000fca00078e021d */
[----:B------:R-:W-:Y:S02]  /*92fe0*/  LOP3.LUT R29, R29, 0x20, RZ, 0x3c, !PT ;  /* 0x000000201d1d7812 */ /* 0x000fe400078e3cff */
[----:B----4-:R-:W-:Y:S01]  /*92ff0*/  ISETP.GE.AND P1, PT, R7, c[0x0][0x17c], PT ;  /* 0x00005f0007007a0c */ /* 0x010fe20003f26270 */
[----:B------:R-:W-:Y:S02]  /*93000*/  IMAD.WIDE R6, R0, 0x2, R8 ;  /* 0x0000000200067825 */ /* 0x000fe400078e0208 */
[----:B------:R-:W2:Y:S04]  /*93010*/  LDL.LU R0, [R1+0x2570] ;  /* 0x0025700001007983 */ /* 0x000ea80000300800 */
[----:B------:R-:W-:Y:S04]  /*93020*/  @P6 STG.E.U16 [R6.64], R13 ;  /* 0x0000000d06006986 */ /* 0x000fe8000c101506 */
[----:B------:R-:W-:Y:S01]  /*93030*/  @P2 STG.E.U16 [R14.64], R16 ;  /* 0x000000100e002986 */ /* 0x000fe2000c101506 */
[----:B------:R-:W-:-:S03]  /*93040*/  ISETP.LT.AND P2, PT, R19, c[0x0][0x178], !P0 ;  /* 0x00005e0013007a0c */ /* 0x000fc60004741270 */
[----:B------:R-:W3:Y:S04]  /*93050*/  LDL.LU R19, [R1+0x2634] ;  /* 0x0026340001137983 */ /* 0x000ee80000300800 */
[----:B------:R-:W-:Y:S04]  /*93060*/  @P4 STG.E.U16 [R4.64], R28 ;  /* 0x0000001c04004986 */ /* 0x000fe8000c101506 */
[----:B------:R0:W1:Y:S01]  /*93070*/  LDS.128 R4, [R29] ;  /* 0x000000001d047984 */ /* 0x0000620000000c00 */
[----:B------:R-:W-:-:S03]  /*93080*/  ISETP.LT.AND P6, PT, R23, c[0x0][0x178], !P0 ;  /* 0x00005e0017007a0c */ /* 0x000fc600047c1270 */
[----:B------:R-:W4:Y:S04]  /*93090*/  LDL.LU R23, [R1+0x2630] ;  /* 0x0026300001177983 */ /* 0x000f280000300800 */
[----:B0-----:R-:W4:Y:S01]  /*930a0*/  LDL.LU R29, [R1+0x400] ;  /* 0x00040000011d7983 */ /* 0x001f220000300800 */
[----:B------:R-:W-:-:S03]  /*930b0*/  PRMT R18, R28, 0x7632, R18 ;  /* 0x000076321c127816 */ /* 0x000fc60000000012 */
[----:B-1----:R0:W-:Y:S04]  /*930c0*/  STL [R1+0x2628], R5 ;  /* 0x0026280501007387 */ /* 0x0021e80000100800 */
[----:B0-----:R-:W4:Y:S04]  /*930d0*/  LDL R5, [R1+0xfdc] ;  /* 0x000fdc0001057983 */ /* 0x001f280000100800 */
[----:B------:R0:W-:Y:S04]  /*930e0*/  STL [R1+0x25f4], R6 ;  /* 0x0025f40601007387 */ /* 0x0001e80000100800 */
[----:B0-----:R-:W4:Y:S04]  /*930f0*/  LDL R6, [R1+0xfd8] ;  /* 0x000fd80001067983 */ /* 0x001f280000100800 */
[----:B------:R0:W-:Y:S04]  /*93100*/  STL [R1+0x25f0], R7 ;  /* 0x0025f00701007387 */ /* 0x0001e80000100800 */
[----:B0-----:R-:W4:Y:S04]  /*93110*/  LDL R7, [R1+0xfd4] ;  /* 0x000fd40001077983 */ /* 0x001f280000100800 */
[----:B------:R-:W4:Y:S01]  /*93120*/  LDL.LU R28, [R1+0x2574] ;  /* 0x00257400011c7983 */ /* 0x000f220000300800 */
[----:B------:R-:W-:-:S05]  /*93130*/  IMAD.WIDE R16, R12, 0x2, R10 ;  /* 0x000000020c107825 */ /* 0x000fca00078e020a */
[----:B------:R0:W-:Y:S01]  /*93140*/  @P5 STG.E.U16 [R16.64], R26 ;  /* 0x0000001a10005986 */ /* 0x0001e2000c101506 */
[----:B---3--:R-:W-:-:S03]  /*93150*/  PRMT R19, R26, 0x7632, R19 ;  /* 0x000076321a137816 */ /* 0x008fc60000000013 */
[----:B0-----:R-:W3:Y:S01]  /*93160*/  LDL.LU R26, [R1+0x2578] ;  /* 0x00257800011a7983 */ /* 0x001ee20000300800 */
[----:B------:R-:W-:Y:S01]  /*93170*/  IMAD.WIDE R14, R12, 0x2, R8 ;  /* 0x000000020c0e7825 */ /* 0x000fe200078e0208 */
[----:B------:R-:W-:Y:S02]  /*93180*/  ISETP.LT.AND P4, PT, R25, c[0x0][0x178], !P3 ;  /* 0x00005e0019007a0c */ /* 0x000fe40005f81270 */
[----:B--2---:R-:W-:Y:S01]  /*93190*/  ISETP.GE.AND P0, PT, R0, c[0x0][0x17c], PT ;  /* 0x00005f0000007a0c */ /* 0x004fe20003f06270 */
[----:B------:R-:W2:Y:S04]  /*931a0*/  LDL.LU R27, [R1+0x2b0] ;  /* 0x0002b000011b7983 */ /* 0x000ea80000300800 */
[----:B------:R0:W-:Y:S01]  /*931b0*/  @P2 STG.E.U16 [R14.64], R22 ;  /* 0x000000160e002986 */ /* 0x0001e2000c101506 */
[C---:B------:R-:W-:Y:S01]  /*931c0*/  IADD3 R0, R12.reuse, c[0x0][0x198], RZ ;  /* 0x000066000c007a10 */ /* 0x040fe20007ffe0ff */
[----:B------:R-:W-:-:S04]  /*931d0*/  IMAD.WIDE R12, R12, 0x2, R2 ;  /* 0x000000020c0c7825 */ /* 0x000fc800078e0202 */
[----:B------:R-:W-:Y:S01]  /*931e0*/  IMAD.WIDE R16, R0, 0x2, R20 ;  /* 0x0000000200107825 */ /* 0x000fe200078e0214 */
[----:B------:R1:W-:Y:S01]  /*931f0*/  @P6 STG.E.U16 [R12.64], R24 ;  /* 0x000000180c006986 */ /* 0x0003e2000c101506 */
[----:B----4-:R-:W-:-:S03]  /*93200*/  PRMT R23, R22, 0x7632, R23 ;  /* 0x0000763216177816 */ /* 0x010fc60000000017 */
[----:B------:R4:W-:Y:S01]  /*93210*/  @P4 STG.E.U16 [R16.64], R18 ;  /* 0x0000001210004986 */ /* 0x0009e2000c101506 */
[C---:B0-----:R-:W-:Y:S01]  /*93220*/  IMAD.WIDE R14, R0.reuse, 0x2, R10 ;  /* 0x00000002000e7825 */ /* 0x041fe200078e020a */
[----:B------:R-:W-:-:S03]  /*93230*/  IADD3 R22, R0, c[0x0][0x198], RZ ;  /* 0x0000660000167a10 */ /* 0x000fc60007ffe0ff */
[----:B-1----:R-:W-:-:S04]  /*93240*/  IMAD.WIDE R12, R0, 0x2, R8 ;  /* 0x00000002000c7825 */ /* 0x002fc800078e0208 */
[----:B----4-:R-:W-:Y:S01]  /*93250*/  IMAD.WIDE R16, R0, 0x2, R2 ;  /* 0x0000000200107825 */ /* 0x010fe200078e0202 */
[----:B------:R-:W-:Y:S02]  /*93260*/  PRMT R18, R24, 0x7632, R18 ;  /* 0x0000763218127816 */ /* 0x000fe40000000012 */
[----:B------:R-:W-:Y:S02]  /*93270*/  ISETP.LT.AND P4, PT, R5, c[0x0][0x178], !P3 ;  /* 0x00005e0005007a0c */ /* 0x000fe40005f81270 */
[----:B------:R-:W-:Y:S02]  /*93280*/  ISETP.GE.AND P2, PT, R28, c[0x0][0x17c], PT ;  /* 0x00005f001c007a0c */ /* 0x000fe40003f46270 */
[----:B------:R-:W0:Y:S01]  /*93290*/  S2R R28, SR_TID.X ;  /* 0x00000000001c7919 */ /* 0x000e220000002100 */
[----:B------:R-:W-:Y:S02]  /*932a0*/  ISETP.LT.AND P5, PT, R7, c[0x0][0x178], !P3 ;  /* 0x00005e0007007a0c */ /* 0x000fe40005fa1270 */
[----:B------:R-:W-:-:S02]  /*932b0*/  ISETP.LT.AND P6, PT, R6, c[0x0][0x178], !P3 ;  /* 0x00005e0006007a0c */ /* 0x000fc40005fc1270 */
[----:B------:R-:W-:Y:S02]  /*932c0*/  ISETP.LT.AND P3, PT, R25, c[0x0][0x178], !P1 ;  /* 0x00005e0019007a0c */ /* 0x000fe40004f61270 */
[C---:B0-----:R-:W-:Y:S01]  /*932d0*/  LOP3.LUT R0, R28.reuse, 0x7f, RZ, 0xc0, !PT ;  /* 0x0000007f1c007812 */ /* 0x041fe200078ec0ff */
[----:B------:R-:W-:-:S05]  /*932e0*/  IMAD.SHL.U32 R28, R28, 0x400, RZ ;  /* 0x000004001c1c7824 */ /* 0x000fca00078e00ff */
[----:B------:R-:W-:Y:S01]  /*932f0*/  LOP3.LUT R28, R28, 0x1800, RZ, 0xc0, !PT ;  /* 0x000018001c1c7812 */ /* 0x000fe200078ec0ff */
[----:B------:R-:W-:Y:S04]  /*93300*/  @P5 STG.E.U16 [R14.64], R19 ;  /* 0x000000130e005986 */ /* 0x000fe8000c101506 */
[----:B------:R-:W-:Y:S01]  /*93310*/  IMAD R28, R0, 0x10, R28 ;  /* 0x00000010001c7824 */ /* 0x000fe200078e021c */
[----:B------:R0:W-:Y:S04]  /*93320*/  @P6 STG.E.U16 [R12.64], R23 ;  /* 0x000000170c006986 */ /* 0x0001e8000c101506 */
[----:B------:R-:W-:Y:S01]  /*93330*/  LOP3.LUT R28, R28, 0x40, RZ, 0x3c, !PT ;  /* 0x000000401c1c7812 */ /* 0x000fe200078e3cff */
[----:B------:R-:W-:Y:S01]  /*93340*/  @P4 STG.E.U16 [R16.64], R18 ;  /* 0x0000001210004986 */ /* 0x000fe2000c101506 */
[----:B0-----:R-:W-:-:S05]  /*93350*/  IMAD.WIDE R12, R22, 0x2, R20 ;  /* 0x00000002160c7825 */ /* 0x001fca00078e0214 */
[----:B------:R-:W-:Y:S04]  /*93360*/  @P3 STG.E.U16 [R12.64], R29 ;  /* 0x0000001d0c003986 */ /* 0x000fe8000c101506 */
[----:B------:R-:W0:Y:S01]  /*93370*/  LDS.128 R12, [R28] ;  /* 0x000000001c0c7984 */ /* 0x000e220000000c00 */
[----:B------:R-:W-:-:S03]  /*93380*/  ISETP.LT.AND P6, PT, R25, c[0x0][0x178], !P0 ;  /* 0x00005e0019007a0c */ /* 0x000fc600047c1270 */
[----:B------:R-:W4:Y:S01]  /*93390*/  LDL.LU R25, [R1+0x262c] ;  /* 0x00262c0001197983 */ /* 0x000f220000300800 */
[----:B---3--:R-:W-:-:S03]  /*933a0*/  ISETP.GE.AND P3, PT, R26, c[0x0][0x17c], PT ;  /* 0x00005f001a007a0c */ /* 0x008fc60003f66270 */
[----:B------:R-:W3:Y:S04]  /*933b0*/  LDL.LU R26, [R1+0x410] ;  /* 0x00041000011a7983 */ /* 0x000ee80000300800 */
[----:B0-----:R-:W-:Y:S04]  /*933c0*/  STL [R1+0x2600], R13 ;  /* 0x0026000d01007387 */ /* 0x001fe80000100800 */
[----:B------:R0:W-:Y:S04]  /*933d0*/  STL [R1+0x25fc], R14 ;  /* 0x0025fc0e01007387 */ /* 0x0001e80000100800 */
[----:B0-----:R-:W2:Y:S04]  /*933e0*/  LDL R14, [R1+0xfd0] ;  /* 0x000fd000010e7983 */ /* 0x001ea80000100800 */
[----:B------:R0:W-:Y:S04]  /*933f0*/  STL [R1+0x25e8], R15 ;  /* 0x0025e80f01007387 */ /* 0x0001e80000100800 */
[----:B0-----:R-:W2:Y:S01]  /*93400*/  LDL.LU R15, [R1+0x2d0] ;  /* 0x0002d000010f7983 */ /* 0x001ea20000300800 */
[----:B------:R-:W-:-:S02]  /*93410*/  ISETP.LT.AND P5, PT, R7, c[0x0][0x178], !P1 ;  /* 0x00005e0007007a0c */ /* 0x000fc40004fa1270 */
[----:B------:R-:W-:Y:S01]  /*93420*/  ISETP.LT.AND P4, PT, R6, c[0x0][0x178], !P1 ;  /* 0x00005e0006007a0c */ /* 0x000fe20004f81270 */
[C---:B------:R-:W-:Y:S01]  /*93430*/  IMAD.WIDE R16, R22.reuse, 0x2, R10 ;  /* 0x0000000216107825 */ /* 0x040fe200078e020a */
[----:B------:R-:W-:Y:S01]  /*93440*/  ISETP.LT.AND P1, PT, R5, c[0x0][0x178], !P1 ;  /* 0x00005e0005007a0c */ /* 0x000fe20004f21270 */
[----:B------:R-:W3:Y:S01]  /*93450*/  LDL.LU R13, [R1+0x257c] ;  /* 0x00257c00010d7983 */ /* 0x000ee20000300800 */
[C---:B------:R-:W-:Y:S01]  /*93460*/  IADD3 R0, R22.reuse, c[0x0][0x198], RZ ;  /* 0x0000660016007a10 */ /* 0x040fe20007ffe0ff */
[----:B------:R-:W-:-:S04]  /*93470*/  IMAD.WIDE R18, R22, 0x2, R8 ;  /* 0x0000000216127825 */ /* 0x000fc800078e0208 */
[----:B------:R-:W-:Y:S01]  /*93480*/  IMAD.WIDE R22, R22, 0x2, R2 ;  /* 0x0000000216167825 */ /* 0x000fe200078e0202 */
[----:B------:R-:W-:-:S03]  /*93490*/  PRMT R24, R29, 0x7632, R24 ;  /* 0x000076321d187816 */ /* 0x000fc60000000018 */
[----:B------:R-:W-:Y:S01]  /*934a0*/  IMAD.WIDE R28, R0, 0x2, R20 ;  /* 0x00000002001c7825 */ /* 0x000fe200078e0214 */
[----:B--2---:R-:W-:Y:S04]  /*934b0*/  @P5 STG.E.U16 [R16.64], R15 ;  /* 0x0000000f10005986 */ /* 0x004fe8000c101506 */
[----:B------:R0:W-:Y:S04]  /*934c0*/  @P4 STG.E.U16 [R18.64], R27 ;  /* 0x0000001b12004986 */ /* 0x0001e8000c101506 */
[----:B------:R-:W-:Y:S01]  /*934d0*/  @P1 STG.E.U16 [R22.64], R4 ;  /* 0x0000000416001986 */ /* 0x000fe2000c101506 */
[----:B------:R-:W-:-:S03]  /*934e0*/  ISETP.LT.AND P1, PT, R7, c[0x0][0x178], !P0 ;  /* 0x00005e0007007a0c */ /* 0x000fc60004721270 */
[----:B------:R1:W-:Y:S01]  /*934f0*/  @P6 STG.E.U16 [R28.64], R24 ;  /* 0x000000181c006986 */ /* 0x0003e2000c101506 */
[----:B0-----:R-:W-:Y:S01]  /*93500*/  IMAD.WIDE R18, R0, 0x2, R10 ;  /* 0x0000000200127825 */ /* 0x001fe200078e020a */
[----:B-1----:R-:W-:Y:S02]  /*93510*/  PRMT R24, R15, 0x7632, R24 ;  /* 0x000076320f187816 */ /* 0x002fe40000000018 */
[----:B------:R-:W2:Y:S06]  /*93520*/  LDL.LU R15, [R1+0x2e0] ;  /* 0x0002e000010f7983 */ /* 0x000eac0000300800 */
[----:B------:R0:W-:Y:S04]  /*93530*/  @P1 STG.E.U16 [R18.64], R24 ;  /* 0x0000001812001986 */ /* 0x0001e8000c101506 */
[----:B0-----:R-:W2:Y:S01]  /*93540*/  LDL.LU R24, [R1+0x300] ;  /* 0x0003000001187983 */ /* 0x001ea20000300800 */
[----:B------:R-:W-:-:S03]  /*93550*/  PRMT R23, R27, 0x7632, R23 ;  /* 0x000076321b177816 */ /* 0x000fc60000000017 */
[----:B------:R-:W0:Y:S01]  /*93560*/  S2R R27, SR_TID.X ;  /* 0x00000000001b7919 */ /* 0x000e220000002100 */
[----:B---3--:R-:W-:Y:S02]  /*93570*/  ISETP.GE.AND P1, PT, R13, c[0x0][0x17c], PT ;  /* 0x00005f000d007a0c */ /* 0x008fe40003f26270 */
[----:B------:R-:W-:Y:S02]  /*93580*/  ISETP.LT.AND P4, PT, R6, c[0x0][0x178], !P0 ;  /* 0x00005e0006007a0c */ /* 0x000fe40004781270 */
[----:B------:R-:W-:Y:S02]  /*93590*/  ISETP.LT.AND P0, PT, R5, c[0x0][0x178], !P0 ;  /* 0x00005e0005007a0c */ /* 0x000fe40004701270 */
[----:B------:R-:W-:Y:S02]  /*935a0*/  ISETP.LT.AND P5, PT, R14, c[0x0][0x178], !P2 ;  /* 0x00005e000e007a0c */ /* 0x000fe400057a1270 */
[----:B------:R-:W-:Y:S01]  /*935b0*/  ISETP.LT.AND P6, PT, R7, c[0x0][0x178], !P2 ;  /* 0x00005e0007007a0c */ /* 0x000fe200057c1270 */
[C---:B------:R-:W-:Y:S01]  /*935c0*/  IMAD.WIDE R16, R0.reuse, 0x2, R8 ;  /* 0x0000000200107825 */ /* 0x040fe200078e0208 */
[----:B------:R-:W-:-:S02]  /*935d0*/  IADD3 R22, R0, c[0x0][0x198], RZ ;  /* 0x0000660000167a10 */ /* 0x000fc40007ffe0ff */
[C---:B0-----:R-:W-:Y:S01]  /*935e0*/  LOP3.LUT R13, R27.reuse, 0x7f, RZ, 0xc0, !PT ;  /* 0x0000007f1b0d7812 */ /* 0x041fe200078ec0ff */
[----:B------:R-:W-:-:S05]  /*935f0*/  IMAD.SHL.U32 R27, R27, 0x400, RZ ;  /* 0x000004001b1b7824 */ /* 0x000fca00078e00ff */
[----:B------:R-:W-:Y:S01]  /*93600*/  LOP3.LUT R27, R27, 0x1800, RZ, 0xc0, !PT ;  /* 0x000018001b1b7812 */ /* 0x000fe200078ec0ff */
[----:B------:R-:W-:Y:S01]  /*93610*/  IMAD.WIDE R28, R0, 0x2, R2 ;  /* 0x00000002001c7825 */ /* 0x000fe200078e0202 */
[----:B------:R-:W-:-:S03]  /*93620*/  PRMT R4, R4, 0x7632, R4 ;  /* 0x0000763204047816 */ /* 0x000fc60000000004 */
[----:B------:R-:W-:Y:S01]  /*93630*/  IMAD R27, R13, 0x10, R27 ;  /* 0x000000100d1b7824 */ /* 0x000fe200078e021b */
[----:B------:R0:W-:Y:S01]  /*93640*/  @P4 STG.E.U16 [R16.64], R23 ;  /* 0x0000001710004986 */ /* 0x0001e2000c101506 */
[----:B------:R-:W-:-:S03]  /*93650*/  IMAD.WIDE R18, R22, 0x2, R20 ;  /* 0x0000000216127825 */ /* 0x000fc600078e0214 */
[----:B------:R-:W-:Y:S01]  /*93660*/  LOP3.LUT R27, R27, 0x60, RZ, 0x3c, !PT ;  /* 0x000000601b1b7812 */ /* 0x000fe200078e3cff */
[----:B------:R-:W-:Y:S01]  /*93670*/  @P0 STG.E.U16 [R28.64], R4 ;  /* 0x000000041c000986 */ /* 0x000fe2000c101506 */
[----:B0-----:R-:W-:-:S03]  /*93680*/  IMAD.WIDE R16, R22, 0x2, R10 ;  /* 0x0000000216107825 */ /* 0x001fc600078e020a */
[----:B------:R-:W-:Y:S01]  /*93690*/  @P5 STG.E.U16 [R18.64], R26 ;  /* 0x0000001a12005986 */ /* 0x000fe2000c101506 */
[----:B------:R-:W-:-:S03]  /*936a0*/  ISETP.LT.AND P0, PT, R6, c[0x0][0x178], !P2 ;  /* 0x00005e0006007a0c */ /* 0x000fc60005701270 */
[----:B----4-:R0:W-:Y:S01]  /*936b0*/  STL [R1+0x2618], R25 ;  /* 0x0026181901007387 */ /* 0x0101e20000100800 */
[----:B------:R-:W-:-:S03]  /*936c0*/  ISETP.LT.AND P2, PT, R5, c[0x0][0x178], !P2 ;  /* 0x00005e0005007a0c */ /* 0x000fc60005741270 */
[----:B0-----:R-:W3:Y:S04]  /*936d0*/  LDL.LU R25, [R1+0x2580] ;  /* 0x0025800001197983 */ /* 0x001ee80000300800 */
[----:B------:R0:W-:Y:S04]  /*936e0*/  STL.64 [R1+0x2620], R10 ;  /* 0x0026200a01007387 */ /* 0x0001e80000100a00 */
[----:B------:R-:W4:Y:S01]  /*936f0*/  LDL.LU R5, [R1+0x2628] ;  /* 0x0026280001057983 */ /* 0x000f220000300800 */
[----:B0-----:R-:W-:-:S03]  /*93700*/  IMAD.WIDE R10, R22, 0x2, R8 ;  /* 0x00000002160a7825 */ /* 0x001fc600078e0208 */
[----:B--2---:R-:W-:Y:S04]  /*93710*/  @P6 STG.E.U16 [R16.64], R24 ;  /* 0x0000001810006986 */ /* 0x004fe8000c101506 */
[----:B------:R-:W0:Y:S04]  /*93720*/  LDS.128 R16, [R27] ;  /* 0x000000001b107984 */ /* 0x000e280000000c00 */
[----:B------:R-:W-:Y:S04]  /*93730*/  @P0 STG.E.U16 [R10.64], R15 ;  /* 0x0000000f0a000986 */ /* 0x000fe8000c101506 */
[----:B0-----:R-:W-:Y:S04]  /*93740*/  STL [R1+0x2604], R18 ;  /* 0x0026041201007387 */ /* 0x001fe80000100800 */
[----:B------:R0:W-:Y:S04]  /*93750*/  STL [R1+0x25e4], R19 ;  /* 0x0025e41301007387 */ /* 0x0001e80000100800 */
[----:B0-----:R-:W2:Y:S04]  /*93760*/  LDL.LU R19, [R1+0xfdc] ;  /* 0x000fdc0001137983 */ /* 0x001ea80000300800 */
[----:B------:R-:W4:Y:S04]  /*93770*/  LDL.LU R13, [R1+0x2584] ;  /* 0x00258400010d7983 */ /* 0x000f280000300800 */
[----:B------:R-:W4:Y:S04]  /*93780*/  LDL.LU R18, [R1+0x420] ;  /* 0x0004200001127983 */ /* 0x000f280000300800 */
[----:B------:R-:W4:Y:S04]  /*93790*/  LDL.LU R27, [R1+0x2f0] ;  /* 0x0002f000011b7983 */ /* 0x000f280000300800 */
[----:B------:R-:W4:Y:S01]  /*937a0*/  LDL.LU.64 R10, [R1+0x2620] ;  /* 0x00262000010a7983 */ /* 0x000f220000300a00 */
[----:B------:R-:W-:-:S02]  /*937b0*/  ISETP.LT.AND P5, PT, R14, c[0x0][0x178], !P3 ;  /* 0x00005e000e007a0c */ /* 0x000fc40005fa1270 */
[C---:B------:R-:W-:Y:S01]  /*937c0*/  IADD3 R4, R22.reuse, c[0x0][0x198], RZ ;  /* 0x0000660016047a10 */ /* 0x040fe20007ffe0ff */
[----:B------:R-:W-:Y:S01]  /*937d0*/  IMAD.WIDE R22, R22, 0x2, R2 ;  /* 0x0000000216167825 */ /* 0x000fe200078e0202 */
[----:B------:R-:W-:Y:S02]  /*937e0*/  ISETP.LT.AND P6, PT, R7, c[0x0][0x178], !P3 ;  /* 0x00005e0007007a0c */ /* 0x000fe40005fc1270 */
[----:B------:R-:W-:Y:S01]  /*937f0*/  PRMT R0, R26, 0x7632, R0 ;  /* 0x000076321a007816 */ /* 0x000fe20000000000 */
[----:B------:R-:W-:Y:S01]  /*93800*/  IMAD.WIDE R28, R4, 0x2, R20 ;  /* 0x00000002041c7825 */ /* 0x000fe200078e0214 */
[----:B------:R-:W-:Y:S01]  /*93810*/  ISETP.LT.AND P0, PT, R6, c[0x0][0x178], !P3 ;  /* 0x00005e0006007a0c */ /* 0x000fe20005f01270 */
[----:B------:R0:W-:Y:S04]  /*93820*/  @P2 STG.E.U16 [R22.64], R12 ;  /* 0x0000000c16002986 */ /* 0x0001e8000c101506 */
[----:B------:R1:W-:Y:S01]  /*93830*/  @P5 STG.E.U16 [R28.64], R0 ;  /* 0x000000001c005986 */ /* 0x0003e2000c101506 */
[----:B------:R-:W-:-:S02]  /*93840*/  ISETP.LT.AND P5, PT, R14, c[0x0][0x178], !P1 ;  /* 0x00005e000e007a0c */ /* 0x000fc40004fa1270 */
[----:B---3--:R-:W-:Y:S01]  /*93850*/  ISETP.GE.AND P4, PT, R25, c[0x0][0x17c], PT ;  /* 0x00005f0019007a0c */ /* 0x008fe20003f86270 */
[----:B------:R-:W3:Y:S01]  /*93860*/  LDL.LU R26, [R1+0x2c0] ;  /* 0x0002c000011a7983 */ /* 0x000ee20000300800 */
[----:B0-----:R-:W-:-:S03]  /*93870*/  PRMT R12, R15, 0x7632, R12 ;  /* 0x000076320f0c7816 */ /* 0x001fc6000000000c */
[----:B------:R-:W3:Y:S01]  /*93880*/  LDL.LU R15, [R1+0x2a4] ;  /* 0x0002a400010f7983 */ /* 0x000ee20000300800 */
[----:B-1----:R-:W-:Y:S01]  /*93890*/  PRMT R0, R24, 0x7632, R0 ;  /* 0x0000763218007816 */ /* 0x002fe20000000000 */
[----:B------:R-:W-:-:S04]  /*938a0*/  IMAD.WIDE R28, R4, 0x2, R8 ;  /* 0x00000002041c7825 */ /* 0x000fc800078e0208 */
[----:B------:R-:W-:Y:S01]  /*938b0*/  IMAD.WIDE R24, R4, 0x2, R2 ;  /* 0x0000000204187825 */ /* 0x000fe200078e0202 */
[----:B--2---:R-:W-:-:S03]  /*938c0*/  ISETP.LT.AND P3, PT, R19, c[0x0][0x178], !P3 ;  /* 0x00005e0013007a0c */ /* 0x004fc60005f61270 */
[----:B----4-:R-:W-:-:S05]  /*938d0*/  IMAD.WIDE R22, R4, 0x2, R10 ;  /* 0x0000000204167825 */ /* 0x010fca00078e020a */
[----:B------:R0:W-:Y:S01]  /*938e0*/  @P6 STG.E.U16 [R22.64], R0 ;  /* 0x0000000016006986 */ /* 0x0001e2000c101506 */
[----:B------:R-:W-:-:S03]  /*938f0*/  ISETP.LT.AND P6, PT, R7, c[0x0][0x178], !P1 ;  /* 0x00005e0007007a0c */ /* 0x000fc60004fc1270 */
[----:B------:R1:W-:Y:S01]  /*93900*/  @P0 STG.E.U16 [R28.64], R12 ;  /* 0x0000000c1c000986 */ /* 0x0003e2000c101506 */
[----:B0-----:R-:W-:Y:S02]  /*93910*/  IADD3 R0, R4, c[0x0][0x198], RZ ;  /* 0x0000660004007a10 */ /* 0x001fe40007ffe0ff */
[----:B-1----:R-:W-:-:S03]  /*93920*/  PRMT R12, R12, 0x7632, R12 ;  /* 0x000076320c0c7816 */ /* 0x002fc6000000000c */
[C---:B------:R-:W-:Y:S01]  /*93930*/  IMAD.WIDE R22, R0.reuse, 0x2, R20 ;  /* 0x0000000200167825 */ /* 0x040fe200078e0214 */
[----:B------:R-:W-:Y:S02]  /*93940*/  ISETP.GE.AND P2, PT, R13, c[0x0][0x17c], PT ;  /* 0x00005f000d007a0c */ /* 0x000fe40003f46270 */
[----:B------:R-:W2:Y:S01]  /*93950*/  LDL.LU R13, [R1+0x294] ;  /* 0x00029400010d7983 */ /* 0x000ea20000300800 */
[----:B------:R-:W-:-:S03]  /*93960*/  IMAD.WIDE R28, R0, 0x2, R10 ;  /* 0x00000002001c7825 */ /* 0x000fc600078e020a */
[----:B------:R-:W-:Y:S04]  /*93970*/  @P3 STG.E.U16 [R24.64], R12 ;  /* 0x0000000c18003986 */ /* 0x000fe8000c101506 */
[----:B------:R0:W-:Y:S04]  /*93980*/  @P5 STG.E.U16 [R22.64], R18 ;  /* 0x0000001216005986 */ /* 0x0001e8000c101506 */
[----:B------:R1:W-:Y:S04]  /*93990*/  @P6 STG.E.U16 [R28.64], R27 ;  /* 0x0000001b1c006986 */ /* 0x0003e8000c101506 */
[----:B0-----:R-:W4:Y:S01]  /*939a0*/  LDL.LU R23, [R1+0x2588] ;  /* 0x0025880001177983 */ /* 0x001f220000300800 */
[----:B------:R-:W-:-:S03]  /*939b0*/  PRMT R12, R27, 0x7632, R12 ;  /* 0x000076321b0c7816 */ /* 0x000fc6000000000c */
[----:B-1----:R-:W2:Y:S01]  /*939c0*/  LDL.LU R27, [R1+0x284] ;  /* 0x00028400011b7983 */ /* 0x002ea20000300800 */
[----:B------:R-:W-:Y:S02]  /*939d0*/  ISETP.LT.AND P0, PT, R6, c[0x0][0x178], !P1 ;  /* 0x00005e0006007a0c */ /* 0x000fe40004f01270 */
[----:B------:R-:W-:Y:S02]  /*939e0*/  ISETP.LT.AND P1, PT, R19, c[0x0][0x178], !P1 ;  /* 0x00005e0013007a0c */ /* 0x000fe40004f21270 */
[----:B------:R-:W-:Y:S01]  /*939f0*/  ISETP.LT.AND P5, PT, R14, c[0x0][0x178], !P4 ;  /* 0x00005e000e007a0c */ /* 0x000fe200067a1270 */
[C---:B------:R-:W-:Y:S01]  /*93a00*/  IMAD.WIDE R24, R0.reuse, 0x2, R8 ;  /* 0x0000000200187825 */ /* 0x040fe200078e0208 */
[----:B------:R-:W-:Y:S02]  /*93a10*/  ISETP.LT.AND P6, PT, R7, c[0x0][0x178], !P4 ;  /* 0x00005e0007007a0c */ /* 0x000fe400067c1270 */
[C---:B------:R-:W-:Y:S01]  /*93a20*/  IADD3 R4, R0.reuse, c[0x0][0x198], RZ ;  /* 0x0000660000047a10 */ /* 0x040fe20007ffe0ff */
[----:B------:R-:W-:Y:S01]  /*93a30*/  IMAD.WIDE R28, R0, 0x2, R2 ;  /* 0x00000002001c7825 */ /* 0x000fe200078e0202 */
[----:B------:R-:W-:-:S03]  /*93a40*/  PRMT R0, R18, 0x7632, R0 ;  /* 0x0000763212007816 */ /* 0x000fc60000000000 */
[----:B---3--:R-:W-:Y:S04]  /*93a50*/  @P0 STG.E.U16 [R24.64], R26 ;  /* 0x0000001a18000986 */ /* 0x008fe8000c101506 */
[----:B------:R0:W-:Y:S02]  /*93a60*/  @P1 STG.E.U16 [R28.64], R16 ;  /* 0x000000101c001986 */ /* 0x0001e4000c101506 */
[----:B0-----:R-:W-:Y:S01]  /*93a70*/  IMAD.WIDE R28, R4, 0x2, R10 ;  /* 0x00000002041c7825 */ /* 0x001fe200078e020a */
[----:B----4-:R-:W-:-:S03]  /*93a80*/  ISETP.GE.AND P3, PT, R23, c[0x0][0x17c], PT ;  /* 0x00005f0017007a0c */ /* 0x010fc60003f66270 */
[----:B------:R-:W-:Y:S01]  /*93a90*/  IMAD.WIDE R22, R4, 0x2, R20 ;  /* 0x0000000204167825 */ /* 0x000fe200078e0214 */
[----:B--2---:R-:W-:Y:S04]  /*93aa0*/  STL [R1+0x261c], R27 ;  /* 0x00261c1b01007387 */ /* 0x004fe80000100800 */
[----:B------:R-:W-:Y:S04]  /*93ab0*/  @P5 STG.E.U16 [R22.64], R0 ;  /* 0x0000000016005986 */ /* 0x000fe8000c101506 */
[----:B------:R0:W-:Y:S04]  /*93ac0*/  @P6 STG.E.U16 [R28.64], R12 ;  /* 0x0000000c1c006986 */ /* 0x0001e8000c101506 */
[----:B0-----:R-:W2:Y:S04]  /*93ad0*/  LDL.LU R29, [R1+0x258c] ;  /* 0x00258c00011d7983 */ /* 0x001ea80000300800 */
[----:B------:R-:W3:Y:S01]  /*93ae0*/  LDL.LU R18, [R1+0x2590] ;  /* 0x0025900001127983 */ /* 0x000ee20000300800 */
[----:B------:R-:W-:-:S02]  /*93af0*/  ISETP.LT.AND P1, PT, R6, c[0x0][0x178], !P4 ;  /* 0x00005e0006007a0c */ /* 0x000fc40006721270 */
[----:B------:R-:W-:Y:S01]  /*93b00*/  PRMT R12, R26, 0x7632, R12 ;  /* 0x000076321a0c7816 */ /* 0x000fe2000000000c */
[----:B------:R-:W-:-:S10]  /*93b10*/  IMAD.WIDE R26, R4, 0x2, R8 ;  /* 0x00000002041a7825 */ /* 0x000fd400078e0208 */
[----:B------:R0:W-:Y:S01]  /*93b20*/  @P1 STG.E.U16 [R26.64], R12 ;  /* 0x0000000c1a001986 */ /* 0x0001e2000c101506 */
[----:B------:R-:W-:-:S03]  /*93b30*/  ISETP.LT.AND P4, PT, R19, c[0x0][0x178], !P4 ;  /* 0x00005e0013007a0c */ /* 0x000fc60006781270 */
[----:B0-----:R-:W4:Y:S01]  /*93b40*/  LDL.LU R27, [R1+0x261c] ;  /* 0x00261c00011b7983 */ /* 0x001f220000300800 */
[----:B------:R-:W-:Y:S01]  /*93b50*/  ISETP.LT.AND P5, PT, R14, c[0x0][0x178], !P2 ;  /* 0x00005e000e007a0c */ /* 0x000fe200057a1270 */
[C---:B------:R-:W-:Y:S01]  /*93b60*/  IMAD.WIDE R24, R4.reuse, 0x2, R2 ;  /* 0x0000000204187825 */ /* 0x040fe200078e0202 */
[----:B------:R-:W-:Y:S02]  /*93b70*/  IADD3 R0, R4, c[0x0][0x198], RZ ;  /* 0x0000660004007a10 */ /* 0x000fe40007ffe0ff */
[----:B------:R-:W-:-:S03]  /*93b80*/  PRMT R16, R16, 0x7632, R16 ;  /* 0x0000763210107816 */ /* 0x000fc60000000010 */
[----:B------:R-:W-:Y:S02]  /*93b90*/  IMAD.WIDE R22, R0, 0x2, R20 ;  /* 0x0000000200167825 */ /* 0x000fe400078e0214 */
[----:B------:R0:W-:Y:S01]  /*93ba0*/  @P4 STG.E.U16 [R24.64], R16 ;  /* 0x0000001018004986 */ /* 0x0001e2000c101506 */
[----:B------:R-:W-:-:S03]  /*93bb0*/  PRMT R12, R15, 0x7632, R12 ;  /* 0x000076320f0c7816 */ /* 0x000fc6000000000c */
[----:B------:R1:W-:Y:S04]  /*93bc0*/  @P5 STG.E.U16 [R22.64], R15 ;  /* 0x0000000f16005986 */ /* 0x0003e8000c101506 */
[----:B0-----:R-:W4:Y:S04]  /*93bd0*/  LDL.LU R25, [R1+0x2618] ;  /* 0x0026180001197983 */ /* 0x001f280000300800 */
[----:B------:R-:W-:Y:S04]  /*93be0*/  STL.64 [R1+0x2608], R16 ;  /* 0x0026081001007387 */ /* 0x000fe80000100a00 */
[----:B------:R0:W-:Y:S04]  /*93bf0*/  STL.64 [R1+0x2610], R6 ;  /* 0x0026100601007387 */ /* 0x0001e80000100a00 */
[----:B------:R-:W4:Y:S01]  /*93c00*/  LDL.LU R26, [R1+0x404] ;  /* 0x00040400011a7983 */ /* 0x000f220000300800 */
[----:B---3--:R-:W-:-:S03]  /*93c10*/  ISETP.GE.AND P1, PT, R18, c[0x0][0x17c], PT ;  /* 0x00005f0012007a0c */ /* 0x008fc60003f26270 */
[----:B------:R-:W3:Y:S04]  /*93c20*/  LDL.LU R18, [R1+0x2d4] ;  /* 0x0002d40001127983 */ /* 0x000ee80000300800 */
[----:B-1----:R-:W3:Y:S01]  /*93c30*/  LDL.LU R15, [R1+0x2594] ;  /* 0x00259400010f7983 */ /* 0x002ee20000300800 */
[----:B------:R-:W-:Y:S02]  /*93c40*/  ISETP.LT.AND P6, PT, R7, c[0x0][0x178], !P2 ;  /* 0x00005e0007007a0c */ /* 0x000fe400057c1270 */
[----:B------:R-:W-:Y:S02]  /*93c50*/  ISETP.LT.AND P4, PT, R6, c[0x0][0x178], !P2 ;  /* 0x00005e0006007a0c */ /* 0x000fe40005781270 */
[----:B--2---:R-:W-:Y:S01]  /*93c60*/  ISETP.GE.AND P0, PT, R29, c[0x0][0x17c], PT ;  /* 0x00005f001d007a0c */ /* 0x004fe20003f06270 */
[----:B------:R-:W-:Y:S01]  /*93c70*/  IMAD.WIDE R28, R0, 0x2, R10 ;  /* 0x00000002001c7825 */ /* 0x000fe200078e020a */
[----:B------:R-:W-:-:S03]  /*93c80*/  ISETP.LT.AND P5, PT, R7, c[0x0][0x178], !P3 ;  /* 0x00005e0007007a0c */ /* 0x000fc60005fa1270 */
[----:B0-----:R-:W-:-:S04]  /*93c90*/  IMAD.WIDE R6, R0, 0x2, R8 ;  /* 0x0000000200067825 */ /* 0x001fc800078e0208 */
[----:B------:R-:W-:Y:S04]  /*93ca0*/  @P6 STG.E.U16 [R28.64], R13 ;  /* 0x0000000d1c006986 */ /* 0x000fe8000c101506 */
[----:B----4-:R0:W-:Y:S04]  /*93cb0*/  @P4 STG.E.U16 [R6.64], R27 ;  /* 0x0000001b06004986 */ /* 0x0101e8000c101506 */
[----:B0-----:R-:W2:Y:S01]  /*93cc0*/  LDL.LU.64 R6, [R1+0x2610] ;  /* 0x0026100001067983 */ /* 0x001ea20000300a00 */
[----:B------:R-:W-:Y:S01]  /*93cd0*/  ISETP.LT.AND P2, PT, R19, c[0x0][0x178], !P2 ;  /* 0x00005e0013007a0c */ /* 0x000fe20005741270 */
[----:B------:R-:W-:Y:S01]  /*93ce0*/  IMAD.WIDE R16, R0, 0x2, R2 ;  /* 0x0000000200107825 */ /* 0x000fe200078e0202 */
[----:B------:R-:W-:-:S11]  /*93cf0*/  PRMT R4, R13, 0x7632, R4 ;  /* 0x000076320d047816 */ /* 0x000fd60000000004 */
[----:B------:R0:W-:Y:S04]  /*93d00*/  @P2 STG.E.U16 [R16.64], R25 ;  /* 0x0000001910002986 */ /* 0x0001e8000c101506 */
[----:B0-----:R-:W4:Y:S04]  /*93d10*/  LDL.LU.64 R16, [R1+0x2608] ;  /* 0x0026080001107983 */ /* 0x001f280000300a00 */
[----:B------:R-:W4:Y:S01]  /*93d20*/  LDL.LU R13, [R1+0x2b4] ;  /* 0x0002b400010d7983 */ /* 0x000f220000300800 */
[----:B---3--:R-:W-:-:S03]  /*93d30*/  ISETP.GE.AND P2, PT, R15, c[0x0][0x17c], PT ;  /* 0x00005f000f007a0c */ /* 0x008fc60003f46270 */
[----:B------:R-:W3:Y:S01]  /*93d40*/  LDL.LU R15, [R1+0x2598] ;  /* 0x00259800010f7983 */ /* 0x000ee20000300800 */
[----:B------:R-:W-:Y:S02]  /*93d50*/  ISETP.LT.AND P6, PT, R14, c[0x0][0x178], !P3 ;  /* 0x00005e000e007a0c */ /* 0x000fe40005fc1270 */
[----:B------:R-:W-:-:S05]  /*93d60*/  IADD3 R24, R0, c[0x0][0x198], RZ ;  /* 0x0000660000187a10 */ /* 0x000fca0007ffe0ff */
[----:B------:R-:W-:-:S04]  /*93d70*/  IMAD.WIDE R22, R24, 0x2, R20 ;  /* 0x0000000218167825 */ /* 0x000fc800078e0214 */
[C---:B------:R-:W-:Y:S02]  /*93d80*/  IMAD.WIDE R28, R24.reuse, 0x2, R10 ;  /* 0x00000002181c7825 */ /* 0x040fe400078e020a */
[----:B------:R0:W-:Y:S01]  /*93d90*/  @P6 STG.E.U16 [R22.64], R12 ;  /* 0x0000000c16006986 */ /* 0x0001e2000c101506 */
[----:B------:R-:W-:-:S03]  /*93da0*/  IADD3 R0, R24, c[0x0][0x198], RZ ;  /* 0x0000660018007a10 */ /* 0x000fc60007ffe0ff */
[----:B------:R1:W-:Y:S01]  /*93db0*/  @P5 STG.E.U16 [R28.64], R4 ;  /* 0x000000041c005986 */ /* 0x0003e2000c101506 */
[----:B------:R-:W-:Y:S02]  /*93dc0*/  ISETP.LT.AND P5, PT, R14, c[0x0][0x178], !P0 ;  /* 0x00005e000e007a0c */ /* 0x000fe400047a1270 */
[----:B--2---:R-:W-:Y:S02]  /*93dd0*/  ISETP.LT.AND P4, PT, R6, c[0x0][0x178], !P3 ;  /* 0x00005e0006007a0c */ /* 0x004fe40005f81270 */
[----:B------:R-:W-:Y:S01]  /*93de0*/  ISETP.LT.AND P3, PT, R19, c[0x0][0x178], !P3 ;  /* 0x00005e0013007a0c */ /* 0x000fe20005f61270 */
[C---:B0-----:R-:W-:Y:S01]  /*93df0*/  IMAD.WIDE R22, R24.reuse, 0x2, R8 ;  /* 0x0000000218167825 */ /* 0x041fe200078e0208 */
[----:B------:R-:W-:Y:S02]  /*93e00*/  PRMT R12, R27, 0x7632, R12 ;  /* 0x000076321b0c7816 */ /* 0x000fe4000000000c */
[----:B-1----:R-:W-:Y:S01]  /*93e10*/  PRMT R4, R25, 0x7632, R4 ;  /* 0x0000763219047816 */ /* 0x002fe20000000004 */
[----:B------:R-:W-:Y:S01]  /*93e20*/  IMAD.WIDE R24, R24, 0x2, R2 ;  /* 0x0000000218187825 */ /* 0x000fe200078e0202 */
[----:B------:R-:W-:Y:S01]  /*93e30*/  ISETP.LT.AND P6, PT, R7, c[0x0][0x178], !P0 ;  /* 0x00005e0007007a0c */ /* 0x000fe200047c1270 */
[----:B------:R-:W2:Y:S04]  /*93e40*/  LDL.LU R27, [R1+0x414] ;  /* 0x00041400011b7983 */ /* 0x000ea80000300800 */
[----:B------:R0:W-:Y:S01]  /*93e50*/  @P4 STG.E.U16 [R22.64], R12 ;  /* 0x0000000c16004986 */ /* 0x0001e2000c101506 */
[----:B------:R-:W-:-:S02]  /*93e60*/  ISETP.LT.AND P4, PT, R6, c[0x0][0x178], !P0 ;  /* 0x00005e0006007a0c */ /* 0x000fc40004781270 */
[----:B------:R-:W-:Y:S01]  /*93e70*/  ISETP.LT.AND P0, PT, R19, c[0x0][0x178], !P0 ;  /* 0x00005e0013007a0c */ /* 0x000fe20004701270 */
[----:B------:R1:W-:Y:S01]  /*93e80*/  @P3 STG.E.U16 [R24.64], R4 ;  /* 0x0000000418003986 */ /* 0x0003e2000c101506 */
[----:B------:R-:W-:Y:S01]  /*93e90*/  ISETP.LT.AND P3, PT, R14, c[0x0][0x178], !P1 ;  /* 0x00005e000e007a0c */ /* 0x000fe20004f61270 */
[----:B------:R-:W-:-:S04]  /*93ea0*/  IMAD.WIDE R28, R0, 0x2, R10 ;  /* 0x00000002001c7825 */ /* 0x000fc800078e020a */
[C---:B0-----:R-:W-:Y:S01]  /*93eb0*/  IMAD.WIDE R22, R0.reuse, 0x2, R20 ;  /* 0x0000000200167825 */ /* 0x041fe200078e0214 */
[----:B-1----:R-:W-:-:S04]  /*93ec0*/  IADD3 R4, R0, c[0x0][0x198], RZ ;  /* 0x0000660000047a10 */ /* 0x002fc80007ffe0ff */
[----:B------:R0:W-:Y:S01]  /*93ed0*/  @P5 STG.E.U16 [R22.64], R26 ;  /* 0x0000001a16005986 */ /* 0x0001e2000c101506 */
[----:B------:R-:W-:Y:S01]  /*93ee0*/  IMAD.WIDE R24, R0, 0x2, R2 ;  /* 0x0000000200187825 */ /* 0x000fe200078e0202 */
[----:B------:R-:W-:Y:S02]  /*93ef0*/  PRMT R12, R26, 0x7632, R12 ;  /* 0x000076321a0c7816 */ /* 0x000fe4000000000c */
[----:B------:R1:W-:Y:S01]  /*93f00*/  @P6 STG.E.U16 [R28.64], R18 ;  /* 0x000000121c006986 */ /* 0x0003e2000c101506 */
[----:B0-----:R-:W-:-:S03]  /*93f10*/  IMAD.WIDE R22, R0, 0x2, R8 ;  /* 0x0000000200167825 */ /* 0x001fc600078e0208 */
[----:B------:R-:W2:Y:S01]  /*93f20*/  LDL.LU R26, [R1+0x304] ;  /* 0x00030400011a7983 */ /* 0x000ea20000300800 */
[----:B-1----:R-:W-:-:S03]  /*93f30*/  IMAD.WIDE R28, R4, 0x2, R20 ;  /* 0x00000002041c7825 */ /* 0x002fc600078e0214 */
[----:B----4-:R-:W-:Y:S01]  /*93f40*/  @P4 STG.E.U16 [R22.64], R13 ;  /* 0x0000000d16004986 */ /* 0x010fe2000c101506 */
[----:B------:R-:W-:-:S03]  /*93f50*/  PRMT R0, R18, 0x7632, R0 ;  /* 0x0000763212007816 */ /* 0x000fc60000000000 */
[----:B------:R0:W-:Y:S04]  /*93f60*/  @P0 STG.E.U16 [R24.64], R5 ;  /* 0x0000000518000986 */ /* 0x0001e8000c101506 */
[----:B------:R1:W-:Y:S01]  /*93f70*/  @P3 STG.E.U16 [R28.64], R12 ;  /* 0x0000000c1c003986 */ /* 0x0003e2000c101506 */
[----:B0-----:R-:W-:Y:S02]  /*93f80*/  PRMT R5, R13, 0x7632, R5 ;  /* 0x000076320d057816 */ /* 0x001fe40000000005 */
[----:B---3--:R-:W-:Y:S02]  /*93f90*/  ISETP.GE.AND P5, PT, R15, c[0x0][0x17c], PT ;  /* 0x00005f000f007a0c */ /* 0x008fe40003fa6270 */
[----:B------:R-:W3:Y:S04]  /*93fa0*/  LDL.LU R15, [R1+0x2e4] ;  /* 0x0002e400010f7983 */ /* 0x000ee80000300800 */
[----:B-1----:R-:W4:Y:S04]  /*93fb0*/  LDL.LU R29, [R1+0x259c] ;  /* 0x00259c00011d7983 */ /* 0x002f280000300800 */
[----:B------:R-:W4:Y:S04]  /*93fc0*/  LDL.LU R18, [R1+0x2604] ;  /* 0x0026040001127983 */ /* 0x000f280000300800 */
[----:B------:R-:W4:Y:S04]  /*93fd0*/  LDL.LU R13, [R1+0x2600] ;  /* 0x00260000010d7983 */ /* 0x000f280000300800 */
[----:B------:R-:W4:Y:S01]  /*93fe0*/  LDL.LU R28, [R1+0x25a0] ;  /* 0x0025a000011c7983 */ /* 0x000f220000300800 */
[----:B------:R-:W-:-:S02]  /*93ff0*/  ISETP.LT.AND P6, PT, R7, c[0x0][0x178], !P1 ;  /* 0x00005e0007007a0c */ /* 0x000fc40004fc1270 */
[----:B------:R-:W-:Y:S01]  /*94000*/  ISETP.LT.AND P4, PT, R6, c[0x0][0x178], !P1 ;  /* 0x00005e0006007a0c */ /* 0x000fe20004f81270 */
[----:B------:R-:W-:Y:S01]  /*94010*/  IMAD.WIDE R24, R4, 0x2, R10 ;  /* 0x0000000204187825 */ /* 0x000fe200078e020a */
[----:B------:R-:W-:Y:S02]  /*94020*/  ISETP.LT.AND P1, PT, R19, c[0x0][0x178], !P1 ;  /* 0x00005e0013007a0c */ /* 0x000fe40004f21270 */
[----:B------:R-:W-:Y:S01]  /*94030*/  ISETP.LT.AND P3, PT, R14, c[0x0][0x178], !P2 ;  /* 0x00005e000e007a0c */ /* 0x000fe20005761270 */
[----:B------:R-:W-:Y:S01]  /*94040*/  IMAD.WIDE R22, R4, 0x2, R8 ;  /* 0x0000000204167825 */ /* 0x000fe200078e0208 */
[----:B------:R-:W-:-:S05]  /*94050*/  PRMT R12, R5, 0x7632, R12 ;  /* 0x00007632050c7816 */ /* 0x000fca000000000c */
[----:B------:R0:W-:Y:S01]  /*94060*/  @P6 STG.E.U16 [R24.64], R0 ;  /* 0x0000000018006986 */ /* 0x0001e2000c101506 */
[----:B------:R-:W-:-:S03]  /*94070*/  ISETP.LT.AND P6, PT, R7, c[0x0][0x178], !P2 ;  /* 0x00005e0007007a0c */ /* 0x000fc600057c1270 */
[----:B------:R1:W-:Y:S01]  /*94080*/  @P4 STG.E.U16 [R22.64], R5 ;  /* 0x0000000516004986 */ /* 0x0003e2000c101506 */
[C---:B0-----:R-:W-:Y:S01]  /*94090*/  IADD3 R0, R4.reuse, c[0x0][0x198], RZ ;  /* 0x0000660004007a10 */ /* 0x041fe20007ffe0ff */
[----:B-1----:R-:W-:-:S04]  /*940a0*/  IMAD.WIDE R4, R4, 0x2, R2 ;  /* 0x0000000204047825 */ /* 0x002fc800078e0202 */
[----:B------:R-:W-:Y:S01]  /*940b0*/  IMAD.WIDE R22, R0, 0x2, R20 ;  /* 0x0000000200167825 */ /* 0x000fe200078e0214 */
[----:B------:R-:W-:Y:S01]  /*940c0*/  ISETP.LT.AND P4, PT, R6, c[0x0][0x178], !P2 ;  /* 0x00005e0006007a0c */ /* 0x000fe20005781270 */
[----:B------:R0:W-:Y:S01]  /*940d0*/  @P1 STG.E.U16 [R4.64], R12 ;  /* 0x0000000c04001986 */ /* 0x0001e2000c101506 */
[----:B------:R-:W-:Y:S01]  /*940e0*/  ISETP.LT.AND P2, PT, R19, c[0x0][0x178], !P2 ;  /* 0x00005e0013007a0c */ /* 0x000fe20005741270 */
[----:B------:R-:W-:Y:S02]  /*940f0*/  IMAD.WIDE R24, R0, 0x2, R10 ;  /* 0x0000000200187825 */ /* 0x000fe400078e020a */
[----:B--2---:R1:W-:Y:S01]  /*94100*/  @P3 STG.E.U16 [R22.64], R27 ;  /* 0x0000001b16003986 */ /* 0x0043e2000c101506 */
[----:B------:R-:W-:Y:S01]  /*94110*/  ISETP.LT.AND P3, PT, R14, c[0x0][0x178], !P5 ;  /* 0x00005e000e007a0c */ /* 0x000fe20006f61270 */
[C---:B0-----:R-:W-:Y:S01]  /*94120*/  IMAD.WIDE R4, R0.reuse, 0x2, R8 ;  /* 0x0000000200047825 */ /* 0x041fe200078e0208 */
[----:B-1----:R-:W-:Y:S01]  /*94130*/  IADD3 R22, R0, c[0x0][0x198], RZ ;  /* 0x0000660000167a10 */ /* 0x002fe20007ffe0ff */
[----:B------:R0:W-:Y:S01]  /*94140*/  @P6 STG.E.U16 [R24.64], R26 ;  /* 0x0000001a18006986 */ /* 0x0001e2000c101506 */
[----:B------:R-:W-:-:S02]  /*94150*/  ISETP.LT.AND P6, PT, R7, c[0x0][0x178], !P5 ;  /* 0x00005e0007007a0c */ /* 0x000fc40006fc1270 */
[----:B------:R-:W-:Y:S01]  /*94160*/  PRMT R12, R26, 0x7632, R12 ;  /* 0x000076321a0c7816 */ /* 0x000fe2000000000c */
[----:B0-----:R-:W-:Y:S01]  /*94170*/  IMAD.WIDE R24, R0, 0x2, R2 ;  /* 0x0000000200187825 */ /* 0x001fe200078e0202 */
[----:B------:R-:W-:Y:S02]  /*94180*/  PRMT R0, R27, 0x7632, R0 ;  /* 0x000076321b007816 */ /* 0x000fe40000000000 */
[----:B------:R-:W2:Y:S04]  /*94190*/  LDL.LU R27, [R1+0x25a4] ;  /* 0x0025a400011b7983 */ /* 0x000ea80000300800 */
[----:B------:R-:W2:Y:S04]  /*941a0*/  LDL.LU R26, [R1+0x2c4] ;  /* 0x0002c400011a7983 */ /* 0x000ea80000300800 */
[----:B---3--:R0:W-:Y:S01]  /*941b0*/  @P4 STG.E.U16 [R4.64], R15 ;  /* 0x0000000f04004986 */ /* 0x0081e2000c101506 */
[----:B----4-:R-:W-:-:S02]  /*941c0*/  ISETP.GE.AND P0, PT, R29, c[0x0][0x17c], PT ;  /* 0x00005f001d007a0c */ /* 0x010fc40003f06270 */
[----:B------:R-:W-:Y:S01]  /*941d0*/  ISETP.GE.AND P1, PT, R28, c[0x0][0x17c], PT ;  /* 0x00005f001c007a0c */ /* 0x000fe20003f26270 */
[----:B------:R-:W-:Y:S01]  /*941e0*/  IMAD.WIDE R28, R22, 0x2, R20 ;  /* 0x00000002161c7825 */ /* 0x000fe200078e0214 */
[----:B------:R1:W-:Y:S04]  /*941f0*/  @P2 STG.E.U16 [R24.64], R13 ;  /* 0x0000000d18002986 */ /* 0x0003e8000c101506 */
[----:B------:R3:W-:Y:S01]  /*94200*/  @P3 STG.E.U16 [R28.64], R0 ;  /* 0x000000001c003986 */ /* 0x0007e2000c101506 */
[----:B------:R-:W-:Y:S01]  /*94210*/  ISETP.LT.AND P3, PT, R6, c[0x0][0x178], !P5 ;  /* 0x00005e0006007a0c */ /* 0x000fe20006f61270 */
[----:B0-----:R-:W-:Y:S01]  /*94220*/  IMAD.WIDE R4, R22, 0x2, R10 ;  /* 0x0000000216047825 */ /* 0x001fe200078e020a */
[----:B------:R-:W-:-:S04]  /*94230*/  ISETP.LT.AND P5, PT, R19, c[0x0][0x178], !P5 ;  /* 0x00005e0013007a0c */ /* 0x000fc80006fa1270 */
[----:B------:R0:W-:Y:S01]  /*94240*/  @P6 STG.E.U16 [R4.64], R12 ;  /* 0x0000000c04006986 */ /* 0x0001e2000c101506 */
[----:B-1----:R-:W-:Y:S02]  /*94250*/  PRMT R13, R13, 0x7632, R13 ;  /* 0x000076320d0d7816 */ /* 0x002fe4000000000d */
[----:B---3--:R-:W-:Y:S02]  /*94260*/  PRMT R0, R15, 0x7632, R0 ;  /* 0x000076320f007816 */ /* 0x008fe40000000000 */
[----:B------:R-:W-:Y:S02]  /*94270*/  ISETP.LT.AND P4, PT, R14, c[0x0][0x178], !P0 ;  /* 0x00005e000e007a0c */ /* 0x000fe40004781270 */
[----:B------:R-:W3:Y:S01]  /*94280*/  LDL.LU R14, [R1+0x25fc] ;  /* 0x0025fc00010e7983 */ /* 0x000ee20000300800 */
[C---:B0-----:R-:W-:Y:S01]  /*94290*/  IADD3 R12, R22.reuse, c[0x0][0x198], RZ ;  /* 0x00006600160c7a10 */ /* 0x041fe20007ffe0ff */
[C---:B------:R-:W-:Y:S02]  /*942a0*/  IMAD.WIDE R4, R22.reuse, 0x2, R8 ;  /* 0x0000000216047825 */ /* 0x040fe400078e0208 */
[----:B------:R-:W4:Y:S02]  /*942b0*/  LDL.LU R15, [R1+0x25a8] ;  /* 0x0025a800010f7983 */ /* 0x000f240000300800 */
[----:B------:R-:W-:-:S02]  /*942c0*/  IMAD.WIDE R22, R22, 0x2, R2 ;  /* 0x0000000216167825 */ /* 0x000fc400078e0202 */
[----:B------:R0:W-:Y:S04]  /*942d0*/  @P3 STG.E.U16 [R4.64], R0 ;  /* 0x0000000004003986 */ /* 0x0001e8000c101506 */
[----:B------:R1:W-:Y:S04]  /*942e0*/  @P5 STG.E.U16 [R22.64], R13 ;  /* 0x0000000d16005986 */ /* 0x0003e8000c101506 */
[----:B0-----:R-:W2:Y:S04]  /*942f0*/  LDL.LU R5, [R1+0x424] ;  /* 0x0004240001057983 */ /* 0x001ea80000300800 */
[----:B-1----:R-:W3:Y:S01]  /*94300*/  LDL.LU R23, [R1+0x2f4] ;  /* 0x0002f40001177983 */ /* 0x002ee20000300800 */
[----:B------:R-:W-:Y:S01]  /*94310*/  ISETP.LT.AND P6, PT, R7, c[0x0][0x178], !P0 ;  /* 0x00005e0007007a0c */ /* 0x000fe200047c1270 */
[----:B------:R-:W-:-:S04]  /*94320*/  IMAD.WIDE R24, R12, 0x2, R20 ;  /* 0x000000020c187825 */ /* 0x000fc800078e0214 */
[----:B------:R-:W-:Y:S01]  /*94330*/  IMAD.WIDE R28, R12, 0x2, R10 ;  /* 0x000000020c1c7825 */ /* 0x000fe200078e020a */
[----:B--2---:R-:W-:Y:S07]  /*94340*/  @P4 STG.E.U16 [R24.64], R5 ;  /* 0x0000000518004986 */ /* 0x004fee000c101506 */
[----:B---3--:R0:W-:Y:S04]  /*94350*/  @P6 STG.E.U16 [R28.64], R23 ;  /* 0x000000171c006986 */ /* 0x0081e8000c101506 */
[----:B0-----:R-:W2:Y:S01]  /*94360*/  LDL.LU R29, [R1+0xfd0] ;  /* 0x000fd000011d7983 */ /* 0x001ea20000300800 */
[----:B------:R-:W-:-:S02]  /*94370*/  ISETP.LT.AND P4, PT, R6, c[0x0][0x178], !P0 ;  /* 0x00005e0006007a0c */ /* 0x000fc40004781270 */
[----:B------:R-:W-:Y:S02]  /*94380*/  ISETP.LT.AND P3, PT, R19, c[0x0][0x178], !P0 ;  /* 0x00005e0013007a0c */ /* 0x000fe40004761270 */
[----:B------:R-:W-:Y:S02]  /*94390*/  ISETP.LT.AND P5, PT, R7, c[0x0][0x178], !P1 ;  /* 0x00005e0007007a0c */ /* 0x000fe40004fa1270 */
[C---:B------:R-:W-:Y:S02]  /*943a0*/  IADD3 R0, R12.reuse, c[0x0][0x198], RZ ;  /* 0x000066000c007a10 */ /* 0x040fe40007ffe0ff */
[----:B------:R-:W-:Y:S01]  /*943b0*/  PRMT R16, R5, 0x7632, R16 ;  /* 0x0000763205107816 */ /* 0x000fe20000000010 */
[C---:B------:R-:W-:Y:S01]  /*943c0*/  IMAD.WIDE R4, R12.reuse, 0x2, R8 ;  /* 0x000000020c047825 */ /* 0x040fe200078e0208 */
[----:B------:R-:W-:Y:S02]  /*943d0*/  ISETP.GE.AND P2, PT, R27, c[0x0][0x17c], PT ;  /* 0x00005f001b007a0c */ /* 0x000fe40003f46270 */
[----:B------:R-:W-:Y:S01]  /*943e0*/  PRMT R28, R23, 0x7632, R28 ;  /* 0x00007632171c7816 */ /* 0x000fe2000000001c */
[----:B------:R-:W-:Y:S01]  /*943f0*/  IMAD.WIDE R12, R12, 0x2, R2 ;  /* 0x000000020c0c7825 */ /* 0x000fe200078e0202 */
[----:B----4-:R-:W-:Y:S01]  /*94400*/  ISETP.GE.AND P0, PT, R15, c[0x0][0x17c], PT ;  /* 0x00005f000f007a0c */ /* 0x010fe20003f06270 */
[----:B------:R-:W3:Y:S02]  /*94410*/  LDL.LU R27, [R1+0x2a8] ;  /* 0x0002a800011b7983 */ /* 0x000ee40000300800 */
[----:B------:R-:W-:-:S02]  /*94420*/  IMAD.WIDE R22, R0, 0x2, R20 ;  /* 0x0000000200167825 */ /* 0x000fc400078e0214 */
[----:B------:R-:W4:Y:S02]  /*94430*/  LDL.LU R15, [R1+0x298] ;  /* 0x00029800010f7983 */ /* 0x000f240000300800 */
[----:B------:R-:W-:Y:S02]  /*94440*/  IMAD.WIDE R24, R0, 0x2, R10 ;  /* 0x0000000200187825 */ /* 0x000fe400078e020a */
[----:B------:R0:W-:Y:S01]  /*94450*/  @P4 STG.E.U16 [R4.64], R26 ;  /* 0x0000001a04004986 */ /* 0x0001e2000c101506 */
[----:B------:R-:W-:-:S03]  /*94460*/  ISETP.LT.AND P4, PT, R6, c[0x0][0x178], !P1 ;  /* 0x00005e0006007a0c */ /* 0x000fc60004f81270 */
[----:B------:R-:W-:Y:S04]  /*94470*/  @P3 STG.E.U16 [R12.64], R17 ;  /* 0x000000110c003986 */ /* 0x000fe8000c101506 */
[----:B0-----:R-:W3:Y:S04]  /*94480*/  LDL.LU R4, [R1+0x25ac] ;  /* 0x0025ac0001047983 */ /* 0x001ee80000300800 */
[----:B------:R-:W3:Y:S01]  /*94490*/  LDL.LU R6, [R1+0x288] ;  /* 0x0002880001067983 */ /* 0x000ee20000300800 */
[----:B--2---:R-:W-:-:S13]  /*944a0*/  ISETP.LT.AND P6, PT, R29, c[0x0][0x178], !P1 ;  /* 0x00005e001d007a0c */ /* 0x004fda0004fc1270 */
[----:B------:R-:W-:Y:S04]  /*944b0*/  @P6 STG.E.U16 [R22.64], R16 ;  /* 0x0000001016006986 */ /* 0x000fe8000c101506 */
[----:B------:R0:W-:Y:S04]  /*944c0*/  @P5 STG.E.U16 [R24.64], R28 ;  /* 0x0000001c18005986 */ /* 0x0001e8000c101506 */
[----:B0-----:R-:W2:Y:S01]  /*944d0*/  LDL.LU R25, [R1+0xfd8] ;  /* 0x000fd80001197983 */ /* 0x001ea20000300800 */
[----:B------:R-:W-:-:S03]  /*944e0*/  PRMT R22, R26, 0x7632, R22 ;  /* 0x000076321a167816 */ /* 0x000fc60000000016 */
[----:B------:R-:W2:Y:S04]  /*944f0*/  LDL.LU R26, [R1+0x25f8] ;  /* 0x0025f800011a7983 */ /* 0x000ea80000300800 */
[----:B------:R-:W2:Y:S01]  /*94500*/  LDL.LU R28, [R1+0x25b0] ;  /* 0x0025b000011c7983 */ /* 0x000ea20000300800 */
[----:B------:R-:W-:Y:S01]  /*94510*/  ISETP.LT.AND P3, PT, R19, c[0x0][0x178], !P1 ;  /* 0x00005e0013007a0c */ /* 0x000fe20004f61270 */
[----:B------:R-:W-:Y:S01]  /*94520*/  IMAD.WIDE R12, R0, 0x2, R8 ;  /* 0x00000002000c7825 */ /* 0x000fe200078e0208 */
[----:B------:R-:W-:Y:S02]  /*94530*/  ISETP.LT.AND P6, PT, R29, c[0x0][0x178], !P2 ;  /* 0x00005e001d007a0c */ /* 0x000fe400057c1270 */
[----:B------:R-:W-:Y:S02]  /*94540*/  ISETP.LT.AND P5, PT, R7, c[0x0][0x178], !P2 ;  /* 0x00005e0007007a0c */ /* 0x000fe400057a1270 */
[----:B---3--:R-:W-:-:S02]  /*94550*/  ISETP.GE.AND P1, PT, R4, c[0x0][0x17c], PT ;  /* 0x00005f0004007a0c */ /* 0x008fc40003f26270 */
[----:B------:R-:W-:Y:S01]  /*94560*/  PRMT R5, R17, 0x7632, R5 ;  /* 0x0000763211057816 */ /* 0x000fe20000000005 */
[C---:B------:R-:W-:Y:S01]  /*94570*/  IMAD.WIDE R16, R0.reuse, 0x2, R2 ;  /* 0x0000000200107825 */ /* 0x040fe200078e0202 */
[----:B------:R-:W-:Y:S01]  /*94580*/  IADD3 R4, R0, c[0x0][0x198], RZ ;  /* 0x0000660000047a10 */ /* 0x000fe20007ffe0ff */
[----:B------:R0:W-:Y:S04]  /*94590*/  @P4 STG.E.U16 [R12.64], R22 ;  /* 0x000000160c004986 */ /* 0x0001e8000c101506 */
[----:B------:R1:W-:Y:S01]  /*945a0*/  @P3 STG.E.U16 [R16.64], R5 ;  /* 0x0000000510003986 */ /* 0x0003e2000c101506 */
[----:B------:R-:W-:Y:S02]  /*945b0*/  ISETP.LT.AND P3, PT, R29, c[0x0][0x178], !P0 ;  /* 0x00005e001d007a0c */ /* 0x000fe40004761270 */
[C---:B------:R-:W-:Y:S01]  /*945c0*/  IADD3 R0, R4.reuse, c[0x0][0x198], RZ ;  /* 0x0000660004007a10 */ /* 0x040fe20007ffe0ff */
[----:B0-----:R-:W-:-:S04]  /*945d0*/  IMAD.WIDE R12, R4, 0x2, R20 ;  /* 0x00000002040c7825 */ /* 0x001fc800078e0214 */
[----:B------:R-:W-:Y:S01]  /*945e0*/  IMAD.WIDE R22, R4, 0x2, R10 ;  /* 0x0000000204167825 */ /* 0x000fe200078e020a */
[----:B------:R0:W-:Y:S04]  /*945f0*/  @P6 STG.E.U16 [R12.64], R27 ;  /* 0x0000001b0c006986 */ /* 0x0001e8000c101506 */
[----:B----4-:R3:W-:Y:S01]  /*94600*/  @P5 STG.E.U16 [R22.64], R15 ;  /* 0x0000000f16005986 */ /* 0x0107e2000c101506 */
[----:B------:R-:W-:Y:S01]  /*94610*/  ISETP.LT.AND P5, PT, R7, c[0x0][0x178], !P0 ;  /* 0x00005e0007007a0c */ /* 0x000fe200047a1270 */
[----:B-1----:R-:W-:-:S04]  /*94620*/  IMAD.WIDE R16, R0, 0x2, R20 ;  /* 0x0000000200107825 */ /* 0x002fc800078e0214 */
[----:B0-----:R-:W-:-:S04]  /*94630*/  IMAD.WIDE R12, R4, 0x2, R8 ;  /* 0x00000002040c7825 */ /* 0x001fc800078e0208 */
[----:B------:R-:W-:Y:S01]  /*94640*/  IMAD.WIDE R4, R4, 0x2, R2 ;  /* 0x0000000204047825 */ /* 0x000fe200078e0202 */
[----:B---3--:R-:W-:Y:S01]  /*94650*/  PRMT R22, R27, 0x7632, R22 ;  /* 0x000076321b167816 */ /* 0x008fe20000000016 */
[----:B------:R-:W3:Y:S04]  /*94660*/  LDL.LU R23, [R1+0x408] ;  /* 0x0004080001177983 */ /* 0x000ee80000300800 */
[----:B------:R-:W4:Y:S01]  /*94670*/  LDL.LU R27, [R1+0x25b4] ;  /* 0x0025b400011b7983 */ /* 0x000f220000300800 */
[----:B--2---:R-:W-:Y:S02]  /*94680*/  ISETP.LT.AND P4, PT, R25, c[0x0][0x178], !P2 ;  /* 0x00005e0019007a0c */ /* 0x004fe40005781270 */
[----:B------:R-:W-:Y:S02]  /*94690*/  ISETP.LT.AND P2, PT, R19, c[0x0][0x178], !P2 ;  /* 0x00005e0013007a0c */ /* 0x000fe40005741270 */
[----:B------:R-:W-:-:S09]  /*946a0*/  ISETP.LT.AND P6, PT, R25, c[0x0][0x178], !P0 ;  /* 0x00005e0019007a0c */ /* 0x000fd200047c1270 */
[----:B------:R0:W-:Y:S04]  /*946b0*/  @P4 STG.E.U16 [R12.64], R6 ;  /* 0x000000060c004986 */ /* 0x0001e8000c101506 */
[----:B------:R1:W-:Y:S01]  /*946c0*/  @P2 STG.E.U16 [R4.64], R26 ;  /* 0x0000001a04002986 */ /* 0x0003e2000c101506 */
[----:B------:R-:W-:-:S03]  /*946d0*/  ISETP.LT.AND P2, PT, R19, c[0x0][0x178], !P0 ;  /* 0x00005e0013007a0c */ /* 0x000fc60004741270 */
[----:B------:R2:W-:Y:S01]  /*946e0*/  @P3 STG.E.U16 [R16.64], R22 ;  /* 0x0000001610003986 */ /* 0x0005e2000c101506 */
[----:B0-----:R-:W-:-:S04]  /*946f0*/  IMAD.WIDE R12, R0, 0x2, R10 ;  /* 0x00000002000c7825 */ /* 0x001fc800078e020a */
[----:B-1----:R-:W-:Y:S01]  /*94700*/  IMAD.WIDE R4, R0, 0x2, R8 ;  /* 0x0000000200047825 */ /* 0x002fe200078e0208 */
[----:B--2---:R-:W-:Y:S02]  /*94710*/  PRMT R16, R15, 0x7632, R16 ;  /* 0x000076320f107816 */ /* 0x004fe40000000010 */
[----:B------:R-:W-:-:S03]  /*94720*/  PRMT R17, R6, 0x7632, R17 ;  /* 0x0000763206117816 */ /* 0x000fc60000000011 */
[----:B------:R-:W-:Y:S01]  /*94730*/  @P5 STG.E.U16 [R12.64], R16 ;  /* 0x000000100c005986 */ /* 0x000fe2000c101506 */
[----:B------:R-:W-:-:S03]  /*94740*/  PRMT R26, R26, 0x7632, R26 ;  /* 0x000076321a1a7816 */ /* 0x000fc6000000001a */
[----:B------:R0:W-:Y:S01]  /*94750*/  @P6 STG.E.U16 [R4.64], R17 ;  /* 0x0000001104006986 */ /* 0x0001e2000c101506 */
[----:B------:R-:W-:-:S03]  /*94760*/  ISETP.GE.AND P4, PT, R28, c[0x0][0x17c], PT ;  /* 0x00005f001c007a0c */ /* 0x000fc60003f86270 */
[----:B------:R-:W2:Y:S04]  /*94770*/  LDL.LU R28, [R1+0x2d8] ;  /* 0x0002d800011c7983 */ /* 0x000ea80000300800 */
[----:B------:R-:W2:Y:S01]  /*94780*/  LDL.LU R15, [R1+0x25b8] ;  /* 0x0025b800010f7983 */ /* 0x000ea20000300800 */
[----:B0-----:R-:W-:-:S03]  /*94790*/  IMAD.WIDE R4, R0, 0x2, R2 ;  /* 0x0000000200047825 */ /* 0x001fc600078e0202 */
[----:B------:R-:W2:Y:S04]  /*947a0*/  LDL.LU R6, [R1+0x25f4] ;  /* 0x0025f40001067983 */ /* 0x000ea80000300800 */
[----:B------:R0:W-:Y:S04]  /*947b0*/  @P2 STG.E.U16 [R4.64], R26 ;  /* 0x0000001a04002986 */ /* 0x0001e8000c101506 */
[----:B0-----:R-:W2:Y:S01]  /*947c0*/  LDL.LU R26, [R1+0x2b8] ;  /* 0x0002b800011a7983 */ /* 0x001ea20000300800 */
[----:B------:R-:W-:Y:S02]  /*947d0*/  ISETP.LT.AND P3, PT, R29, c[0x0][0x178], !P1 ;  /* 0x00005e001d007a0c */ /* 0x000fe40004f61270 */
[----:B------:R-:W-:-:S02]  /*947e0*/  IADD3 R16, R0, c[0x0][0x198], RZ ;  /* 0x0000660000107a10 */ /* 0x000fc40007ffe0ff */
[----:B------:R-:W-:Y:S02]  /*947f0*/  ISETP.LT.AND P5, PT, R7, c[0x0][0x178], !P1 ;  /* 0x00005e0007007a0c */ /* 0x000fe40004fa1270 */
[----:B------:R-:W-:Y:S01]  /*94800*/  ISETP.LT.AND P6, PT, R25, c[0x0][0x178], !P1 ;  /* 0x00005e0019007a0c */ /* 0x000fe20004fc1270 */
[C---:B------:R-:W-:Y:S01]  /*94810*/  IMAD.WIDE R12, R16.reuse, 0x2, R20 ;  /* 0x00000002100c7825 */ /* 0x040fe200078e0214 */
[----:B------:R-:W-:Y:S02]  /*94820*/  ISETP.LT.AND P1, PT, R19, c[0x0][0x178], !P1 ;  /* 0x00005e0013007a0c */ /* 0x000fe40004f21270 */
[----:B------:R-:W-:Y:S02]  /*94830*/  ISETP.LT.AND P2, PT, R29, c[0x0][0x178], !P4 ;  /* 0x00005e001d007a0c */ /* 0x000fe40006741270 */
[C---:B------:R-:W-:Y:S01]  /*94840*/  IADD3 R0, R16.reuse, c[0x0][0x198], RZ ;  /* 0x0000660010007a10 */ /* 0x040fe20007ffe0ff */
[----:B---3--:R0:W-:Y:S01]  /*94850*/  @P3 STG.E.U16 [R12.64], R23 ;  /* 0x000000170c003986 */ /* 0x0081e2000c101506 */
[----:B------:R-:W-:Y:S01]  /*94860*/  IMAD.WIDE R4, R16, 0x2, R10 ;  /* 0x0000000210047825 */ /* 0x000fe200078e020a */
[----:B------:R-:W-:-:S02]  /*94870*/  PRMT R24, R23, 0x7632, R24 ;  /* 0x0000763217187816 */ /* 0x000fc40000000018 */
[----:B----4-:R-:W-:Y:S01]  /*94880*/  ISETP.GE.AND P0, PT, R27, c[0x0][0x17c], PT ;  /* 0x00005f001b007a0c */ /* 0x010fe20003f06270 */
[----:B0-----:R-:W-:-:S04]  /*94890*/  IMAD.WIDE R12, R16, 0x2, R8 ;  /* 0x00000002100c7825 */ /* 0x001fc800078e0208 */
[----:B------:R-:W-:-:S04]  /*948a0*/  IMAD.WIDE R16, R16, 0x2, R2 ;  /* 0x0000000210107825 */ /* 0x000fc800078e0202 */
[----:B------:R-:W-:Y:S01]  /*948b0*/  IMAD.WIDE R22, R0, 0x2, R20 ;  /* 0x0000000200167825 */ /* 0x000fe200078e0214 */
[----:B--2---:R0:W-:Y:S01]  /*948c0*/  @P5 STG.E.U16 [R4.64], R28 ;  /* 0x0000001c04005986 */ /* 0x0041e2000c101506 */
[----:B------:R-:W-:-:S03]  /*948d0*/  ISETP.GE.AND P3, PT, R15, c[0x0][0x17c], PT ;  /* 0x00005f000f007a0c */ /* 0x000fc60003f66270 */
[----:B------:R-:W2:Y:S04]  /*948e0*/  LDL.LU R15, [R1+0x418] ;  /* 0x00041800010f7983 */ /* 0x000ea80000300800 */
[----:B------:R-:W3:Y:S01]  /*948f0*/  LDL.LU R27, [R1+0x308] ;  /* 0x00030800011b7983 */ /* 0x000ee20000300800 */
[----:B0-----:R-:W-:-:S03]  /*94900*/  IMAD.WIDE R4, R0, 0x2, R8 ;  /* 0x0000000200047825 */ /* 0x001fc600078e0208 */
[----:B------:R0:W-:Y:S04]  /*94910*/  @P6 STG.E.U16 [R12.64], R26 ;  /* 0x0000001a0c006986 */ /* 0x0001e8000c101506 */
[----:B------:R1:W-:Y:S04]  /*94920*/  @P1 STG.E.U16 [R16.64], R6 ;  /* 0x0000000610001986 */ /* 0x0003e8000c101506 */
[----:B------:R4:W-:Y:S01]  /*94930*/  @P2 STG.E.U16 [R22.64], R24 ;  /* 0x0000001816002986 */ /* 0x0009e2000c101506 */
[----:B0-----:R-:W-:-:S04]  /*94940*/  IMAD.WIDE R12, R0, 0x2, R10 ;  /* 0x00000002000c7825 */ /* 0x001fc800078e020a */
[----:B-1----:R-:W-:Y:S01]  /*94950*/  IMAD.WIDE R16, R0, 0x2, R2 ;  /* 0x0000000200107825 */ /* 0x002fe200078e0202 */
[----:B----4-:R-:W-:Y:S02]  /*94960*/  PRMT R24, R28, 0x7632, R24 ;  /* 0x000076321c187816 */ /* 0x010fe40000000018 */
[----:B------:R-:W4:Y:S01]  /*94970*/  LDL.LU R28, [R1+0x2e8] ;  /* 0x0002e800011c7983 */ /* 0x000f220000300800 */
[----:B------:R-:W-:Y:S02]  /*94980*/  PRMT R22, R26, 0x7632, R22 ;  /* 0x000076321a167816 */ /* 0x000fe40000000016 */
[----:B------:R-:W-:Y:S01]  /*94990*/  PRMT R23, R6, 0x7632, R23 ;  /* 0x0000763206177816 */ /* 0x000fe20000000017 */
[----:B------:R-:W4:Y:S01]  /*949a0*/  LDL.LU R26, [R1+0x25c0] ;  /* 0x0025c000011a7983 */ /* 0x000f220000300800 */
[----:B------:R-:W-:-:S03]  /*949b0*/  IADD3 R6, R0, c[0x0][0x198], RZ ;  /* 0x0000660000067a10 */ /* 0x000fc60007ffe0ff */
[----:B------:R-:W4:Y:S01]  /*949c0*/  LDL.LU R0, [R1+0x25bc] ;  /* 0x0025bc0001007983 */ /* 0x000f220000300800 */
[----:B------:R-:W-:Y:S02]  /*949d0*/  ISETP.LT.AND P1, PT, R7, c[0x0][0x178], !P4 ;  /* 0x00005e0007007a0c */ /* 0x000fe40006721270 */
[----:B------:R-:W-:Y:S02]  /*949e0*/  ISETP.LT.AND P2, PT, R25, c[0x0][0x178], !P4 ;  /* 0x00005e0019007a0c */ /* 0x000fe40006741270 */
[----:B------:R-:W-:Y:S02]  /*949f0*/  ISETP.LT.AND P4, PT, R19, c[0x0][0x178], !P4 ;  /* 0x00005e0013007a0c */ /* 0x000fe40006781270 */
[----:B------:R-:W-:Y:S02]  /*94a00*/  ISETP.LT.AND P6, PT, R29, c[0x0][0x178], !P0 ;  /* 0x00005e001d007a0c */ /* 0x000fe400047c1270 */
[----:B------:R-:W-:-:S05]  /*94a10*/  ISETP.LT.AND P5, PT, R7, c[0x0][0x178], !P0 ;  /* 0x00005e0007007a0c */ /* 0x000fca00047a1270 */
[----:B------:R0:W-:Y:S04]  /*94a20*/  @P1 STG.E.U16 [R12.64], R24 ;  /* 0x000000180c001986 */ /* 0x0001e8000c101506 */
[----:B------:R1:W-:Y:S04]  /*94a30*/  @P2 STG.E.U16 [R4.64], R22 ;  /* 0x0000001604002986 */ /* 0x0003e8000c101506 */
[----:B------:R-:W-:Y:S01]  /*94a40*/  @P4 STG.E.U16 [R16.64], R23 ;  /* 0x0000001710004986 */ /* 0x000fe2000c101506 */
[----:B------:R-:W-:Y:S02]  /*94a50*/  ISETP.LT.AND P4, PT, R25, c[0x0][0x178], !P0 ;  /* 0x00005e0019007a0c */ /* 0x000fe40004781270 */
[----:B------:R-:W-:Y:S01]  /*94a60*/  ISETP.LT.AND P0, PT, R19, c[0x0][0x178], !P0 ;  /* 0x00005e0013007a0c */ /* 0x000fe20004701270 */
[----:B0-----:R-:W-:-:S04]  /*94a70*/  IMAD.WIDE R12, R6, 0x2, R20 ;  /* 0x00000002060c7825 */ /* 0x001fc800078e0214 */
[----:B-1----:R-:W-:Y:S01]  /*94a80*/  IMAD.WIDE R4, R6, 0x2, R10 ;  /* 0x0000000206047825 */ /* 0x002fe200078e020a */
[----:B--2---:R0:W-:Y:S01]  /*94a90*/  @P6 STG.E.U16 [R12.64], R15 ;  /* 0x0000000f0c006986 */ /* 0x0041e2000c101506 */
[----:B------:R-:W-:-:S03]  /*94aa0*/  ISETP.LT.AND P6, PT, R29, c[0x0][0x178], !P3 ;  /* 0x00005e001d007a0c */ /* 0x000fc60005fc1270 */
[----:B---3--:R1:W-:Y:S01]  /*94ab0*/  @P5 STG.E.U16 [R4.64], R27 ;  /* 0x0000001b04005986 */ /* 0x0083e2000c101506 */
[----:B------:R-:W-:Y:S01]  /*94ac0*/  ISETP.LT.AND P5, PT, R7, c[0x0][0x178], !P3 ;  /* 0x00005e0007007a0c */ /* 0x000fe20005fa1270 */
[----:B0-----:R-:W-:-:S04]  /*94ad0*/  IMAD.WIDE R12, R6, 0x2, R2 ;  /* 0x00000002060c7825 */ /* 0x001fc800078e0202 */
[----:B-1----:R-:W-:Y:S01]  /*94ae0*/  IMAD.WIDE R4, R6, 0x2, R8 ;  /* 0x0000000206047825 */ /* 0x002fe200078e0208 */
[----:B------:R-:W-:-:S04]  /*94af0*/  PRMT R24, R15, 0x7632, R24 ;  /* 0x000076320f187816 */ /* 0x000fc80000000018 */
[----:B----4-:R-:W-:Y:S04]  /*94b00*/  @P4 STG.E.U16 [R4.64], R28 ;  /* 0x0000001c04004986 */ /* 0x010fe8000c101506 */
[----:B------:R0:W-:Y:S01]  /*94b10*/  @P0 STG.E.U16 [R12.64], R14 ;  /* 0x0000000e0c000986 */ /* 0x0001e2000c101506 */
[----:B------:R-:W-:Y:S02]  /*94b20*/  ISETP.LT.AND P0, PT, R25, c[0x0][0x178], !P3 ;  /* 0x00005e0019007a0c */ /* 0x000fe40005f01270 */
[----:B------:R-:W-:Y:S02]  /*94b30*/  ISETP.GE.AND P1, PT, R0, c[0x0][0x17c], PT ;  /* 0x00005f0000007a0c */ /* 0x000fe40003f26270 */
[----:B------:R-:W-:Y:S02]  /*94b40*/  IADD3 R0, R6, c[0x0][0x198], RZ ;  /* 0x0000660006007a10 */ /* 0x000fe40007ffe0ff */
[----:B------:R-:W-:-:S03]  /*94b50*/  ISETP.LT.AND P3, PT, R19, c[0x0][0x178], !P3 ;  /* 0x00005e0013007a0c */ /* 0x000fc60005f61270 */
[----:B------:R-:W-:Y:S01]  /*94b60*/  IMAD.WIDE R16, R0, 0x2, R20 ;  /* 0x0000000200107825 */ /* 0x000fe200078e0214 */
[----:B0-----:R-:W-:Y:S02]  /*94b70*/  PRMT R14, R28, 0x7632, R14 ;  /* 0x000076321c0e7816 */ /* 0x001fe4000000000e */
[----:B------:R-:W-:Y:S01]  /*94b80*/  PRMT R6, R27, 0x7632, R6 ;  /* 0x000076321b067816 */ /* 0x000fe20000000006 */
[----:B------:R-:W-:Y:S01]  /*94b90*/  IMAD.WIDE R22, R0, 0x2, R10 ;  /* 0x0000000200167825 */ /* 0x000fe200078e020a */
[----:B------:R0:W-:Y:S01]  /*94ba0*/  @P6 STG.E.U16 [R16.64], R24 ;  /* 0x0000001810006986 */ /* 0x0001e2000c101506 */
[----:B------:R-:W-:Y:S02]  /*94bb0*/  ISETP.GE.AND P2, PT, R26, c[0x0][0x17c], PT ;  /* 0x00005f001a007a0c */ /* 0x000fe40003f46270 */
[C---:B------:R-:W-:Y:S01]  /*94bc0*/  IMAD.WIDE R4, R0.reuse, 0x2, R8 ;  /* 0x0000000200047825 */ /* 0x040fe200078e0208 */
[----:B------:R-:W2:Y:S03]  /*94bd0*/  LDL.LU R26, [R1+0x25c4] ;  /* 0x0025c400011a7983 */ /* 0x000ea60000300800 */
[----:B------:R-:W-:Y:S01]  /*94be0*/  IMAD.WIDE R12, R0, 0x2, R2 ;  /* 0x00000002000c7825 */ /* 0x000fe200078e0202 */
[----:B------:R-:W-:Y:S01]  /*94bf0*/  @P5 STG.E.U16 [R22.64], R6 ;  /* 0x0000000616005986 */ /* 0x000fe2000c101506 */
[----:B------:R-:W-:-:S02]  /*94c00*/  ISETP.LT.AND P5, PT, R7, c[0x0][0x178], !P1 ;  /* 0x00005e0007007a0c */ /* 0x000fc40004fa1270 */
[----:B0-----:R-:W-:Y:S01]  /*94c10*/  PRMT R24, R14, 0x7632, R24 ;  /* 0x000076320e187816 */ /* 0x001fe20000000018 */
[----:B------:R-:W3:Y:S04]  /*94c20*/  LDL.LU R27, [R1+0x2c8] ;  /* 0x0002c800011b7983 */ /* 0x000ee80000300800 */
[----:B------:R-:W4:Y:S04]  /*94c30*/  LDL.LU R7, [R1+0x25f0] ;  /* 0x0025f00001077983 */ /* 0x000f280000300800 */
[----:B------:R-:W-:Y:S04]  /*94c40*/  @P0 STG.E.U16 [R4.64], R14 ;  /* 0x0000000e04000986 */ /* 0x000fe8000c101506 */
[----:B------:R-:W3:Y:S04]  /*94c50*/  LDL.LU R15, [R1+0x25c8] ;  /* 0x0025c800010f7983 */ /* 0x000ee80000300800 */
[----:B------:R0:W-:Y:S04]  /*94c60*/  @P3 STG.E.U16 [R12.64], R24 ;  /* 0x000000180c003986 */ /* 0x0001e8000c101506 */
[----:B0-----:R-:W4:Y:S04]  /*94c70*/  LDL.LU R12, [R1+0x428] ;  /* 0x00042800010c7983 */ /* 0x001f280000300800 */
[----:B------:R-:W4:Y:S04]  /*94c80*/  LDL.LU R13, [R1+0x2f8] ;  /* 0x0002f800010d7983 */ /* 0x000f280000300800 */
[----:B------:R-:W4:Y:S01]  /*94c90*/  LDL.LU R24, [R1+0xfd4] ;  /* 0x000fd40001187983 */ /* 0x000f220000300800 */
[----:B------:R-:W-:-:S02]  /*94ca0*/  ISETP.LT.AND P6, PT, R29, c[0x0][0x178], !P1 ;  /* 0x00005e001d007a0c */ /* 0x000fc40004fc1270 */
[----:B------:R-:W-:Y:S02]  /*94cb0*/  IADD3 R6, R0, c[0x0][0x198], RZ ;  /* 0x0000660000067a10 */ /* 0x000fe40007ffe0ff */
[----:B------:R-:W-:-:S03]  /*94cc0*/  ISETP.LT.AND P4, PT, R25, c[0x0][0x178], !P1 ;  /* 0x00005e0019007a0c */ /* 0x000fc60004f81270 */
[----:B------:R-:W-:-:S04]  /*94cd0*/  IMAD.WIDE R16, R6, 0x2, R20 ;  /* 0x0000000206107825 */ /* 0x000fc800078e0214 */
[----:B------:R-:W-:Y:S01]  /*94ce0*/  IMAD.WIDE R22, R6, 0x2, R10 ;  /* 0x0000000206167825 */ /* 0x000fe200078e020a */
[----:B------:R-:W-:-:S03]  /*94cf0*/  ISETP.LT.AND P3, PT, R19, c[0x0][0x178], !P1 ;  /* 0x00005e0013007a0c */ /* 0x000fc60004f61270 */
[C---:B------:R-:W-:Y:S01]  /*94d00*/  IMAD.WIDE R4, R6.reuse, 0x2, R8 ;  /* 0x0000000206047825 */ /* 0x040fe200078e0208 */
[----:B------:R-:W-:Y:S02]  /*94d10*/  IADD3 R0, R6, c[0x0][0x198], RZ ;  /* 0x0000660006007a10 */ /* 0x000fe40007ffe0ff */
[----:B--2---:R-:W-:Y:S02]  /*94d20*/  ISETP.GE.AND P0, PT, R26, c[0x0][0x17c], PT ;  /* 0x00005f001a007a0c */ /* 0x004fe40003f06270 */
[----:B------:R-:W2:Y:S01]  /*94d30*/  LDL.LU R26, [R1+0x2ac] ;  /* 0x0002ac00011a7983 */ /* 0x000ea20000300800 */
[----:B---3--:R-:W-:-:S03]  /*94d40*/  ISETP.GE.AND P1, PT, R15, c[0x0][0x17c], PT ;  /* 0x00005f000f007a0c */ /* 0x008fc60003f26270 */
[----:B------:R-:W3:Y:S04]  /*94d50*/  LDL.LU R15, [R1+0x29c] ;  /* 0x00029c00010f7983 */ /* 0x000ee80000300800 */
[----:B------:R-:W3:Y:S04]  /*94d60*/  LDL.LU R28, [R1+0x28c] ;  /* 0x00028c00011c7983 */ /* 0x000ee80000300800 */
[----:B----4-:R0:W-:Y:S04]  /*94d70*/  @P6 STG.E.U16 [R16.64], R12 ;  /* 0x0000000c10006986 */ /* 0x0101e8000c101506 */
[----:B------:R1:W-:Y:S01]  /*94d80*/  @P5 STG.E.U16 [R22.64], R13 ;  /* 0x0000000d16005986 */ /* 0x0003e2000c101506 */
[----:B------:R-:W-:-:S02]  /*94d90*/  ISETP.LT.AND P5, PT, R29, c[0x0][0x178], !P2 ;  /* 0x00005e001d007a0c */ /* 0x000fc400057a1270 */
[----:B------:R-:W-:Y:S01]  /*94da0*/  ISETP.LT.AND P6, PT, R24, c[0x0][0x178], !P2 ;  /* 0x00005e0018007a0c */ /* 0x000fe200057c1270 */
[----:B------:R4:W-:Y:S01]  /*94db0*/  @P4 STG.E.U16 [R4.64], R27 ;  /* 0x0000001b04004986 */ /* 0x0009e2000c101506 */
[----:B------:R-:W-:Y:S01]  /*94dc0*/  PRMT R14, R12, 0x7632, R14 ;  /* 0x000076320c0e7816 */ /* 0x000fe2000000000e */
[----:B0-----:R-:W-:Y:S02]  /*94dd0*/  IMAD.WIDE R16, R0, 0x2, R10 ;  /* 0x0000000200107825 */ /* 0x001fe400078e020a */
[----:B-1----:R-:W3:Y:S02]  /*94de0*/  LDL.LU R23, [R1+0x25cc] ;  /* 0x0025cc0001177983 */ /* 0x002ee40000300800 */
[----:B----4-:R-:W-:Y:S01]  /*94df0*/  IMAD.WIDE R4, R6, 0x2, R2 ;  /* 0x0000000206047825 */ /* 0x010fe200078e0202 */
[----:B------:R-:W-:-:S03]  /*94e00*/  PRMT R6, R13, 0x7632, R6 ;  /* 0x000076320d067816 */ /* 0x000fc60000000006 */
[----:B------:R-:W-:Y:S01]  /*94e10*/  IMAD.WIDE R12, R0, 0x2, R20 ;  /* 0x00000002000c7825 */ /* 0x000fe200078e0214 */
[----:B------:R-:W-:Y:S04]  /*94e20*/  @P3 STG.E.U16 [R4.64], R18 ;  /* 0x0000001204003986 */ /* 0x000fe8000c101506 */
[----:B------:R0:W-:Y:S04]  /*94e30*/  @P5 STG.E.U16 [R12.64], R14 ;  /* 0x0000000e0c005986 */ /* 0x0001e8000c101506 */
[----:B------:R1:W-:Y:S04]  /*94e40*/  @P6 STG.E.U16 [R16.64], R6 ;  /* 0x0000000610006986 */ /* 0x0003e8000c101506 */
[----:B0-----:R-:W4:Y:S01]  /*94e50*/  LDL.LU R14, [R1+0x25d0] ;  /* 0x0025d000010e7983 */ /* 0x001f220000300800 */
[----:B-1----:R-:W-:-:S03]  /*94e60*/  PRMT R6, R27, 0x7632, R6 ;  /* 0x000076321b067816 */ /* 0x002fc60000000006 */
[----:B------:R-:W4:Y:S01]  /*94e70*/  LDL.LU R27, [R1+0x25ec] ;  /* 0x0025ec00011b7983 */ /* 0x000f220000300800 */
[----:B------:R-:W-:Y:S02]  /*94e80*/  ISETP.LT.AND P4, PT, R25, c[0x0][0x178], !P2 ;  /* 0x00005e0019007a0c */ /* 0x000fe40005781270 */
[----:B------:R-:W-:Y:S01]  /*94e90*/  ISETP.LT.AND P2, PT, R19, c[0x0][0x178], !P2 ;  /* 0x00005e0013007a0c */ /* 0x000fe20005741270 */
[----:B------:R-:W-:Y:S01]  /*94ea0*/  IMAD.WIDE R12, R0, 0x2, R8 ;  /* 0x00000002000c7825 */ /* 0x000fe200078e0208 */
[----:B------:R-:W-:Y:S02]  /*94eb0*/  ISETP.LT.AND P3, PT, R29, c[0x0][0x178], !P0 ;  /* 0x00005e001d007a0c */ /* 0x000fe40004761270 */
[----:B------:R-:W-:Y:S01]  /*94ec0*/  PRMT R18, R18, 0x7632, R18 ;  /* 0x0000763212127816 */ /* 0x000fe20000000012 */
[----:B------:R-:W-:Y:S01]  /*94ed0*/  IMAD.WIDE R4, R0, 0x2, R2 ;  /* 0x0000000200047825 */ /* 0x000fe200078e0202 */
[----:B------:R-:W-:Y:S02]  /*94ee0*/  ISETP.LT.AND P6, PT, R24, c[0x0][0x178], !P0 ;  /* 0x00005e0018007a0c */ /* 0x000fe400047c1270 */
[----:B------:R-:W-:-:S02]  /*94ef0*/  IADD3 R0, R0, c[0x0][0x198], RZ ;  /* 0x0000660000007a10 */ /* 0x000fc40007ffe0ff */
[----:B------:R-:W-:Y:S01]  /*94f00*/  ISETP.LT.AND P5, PT, R25, c[0x0][0x178], !P0 ;  /* 0x00005e0019007a0c */ /* 0x000fe200047a1270 */
[----:B------:R0:W-:Y:S01]  /*94f10*/  @P4 STG.E.U16 [R12.64], R6 ;  /* 0x000000060c004986 */ /* 0x0001e2000c101506 */
[----:B------:R-:W-:-:S03]  /*94f20*/  ISETP.LT.AND P0, PT, R19, c[0x0][0x178], !P0 ;  /* 0x00005e0013007a0c */ /* 0x000fc60004701270 */
[----:B------:R1:W-:Y:S01]  /*94f30*/  @P2 STG.E.U16 [R4.64], R18 ;  /* 0x0000001204002986 */ /* 0x0003e2000c101506 */
[----:B------:R-:W-:-:S04]  /*94f40*/  IMAD.WIDE R16, R0, 0x2, R8 ;  /* 0x0000000200107825 */ /* 0x000fc800078e0208 */
[----:B0-----:R-:W-:-:S04]  /*94f50*/  IMAD.WIDE R12, R0, 0x2, R10 ;  /* 0x00000002000c7825 */ /* 0x001fc800078e020a */
[----:B-1----:R-:W-:-:S05]  /*94f60*/  IMAD.WIDE R4, R0, 0x2, R20 ;  /* 0x0000000200047825 */ /* 0x002fca00078e0214 */
[----:B--2---:R0:W-:Y:S01]  /*94f70*/  @P3 STG.E.U16 [R4.64], R26 ;  /* 0x0000001a04003986 */ /* 0x0041e2000c101506 */
[----:B------:R-:W-:Y:S01]  /*94f80*/  PRMT R6, R26, 0x7632, R6 ;  /* 0x000076321a067816 */ /* 0x000fe20000000006 */
[----:B0-----:R-:W-:Y:S02]  /*94f90*/  IMAD.WIDE R4, R0, 0x2, R2 ;  /* 0x0000000200047825 */ /* 0x001fe400078e0202 */
[----:B---3--:R0:W-:Y:S01]  /*94fa0*/  @P6 STG.E.U16 [R12.64], R15 ;  /* 0x0000000f0c006986 */ /* 0x0081e2000c101506 */
[----:B------:R-:W-:-:S03]  /*94fb0*/  PRMT R22, R15, 0x7632, R22 ;  /* 0x000076320f167816 */ /* 0x000fc60000000016 */
[----:B------:R1:W-:Y:S01]  /*94fc0*/  @P5 STG.E.U16 [R16.64], R28 ;  /* 0x0000001c10005986 */ /* 0x0003e2000c101506 */
[----:B------:R-:W-:Y:S02]  /*94fd0*/  PRMT R18, R28, 0x7632, R18 ;  /* 0x000076321c127816 */ /* 0x000fe40000000012 */
[----:B------:R-:W-:Y:S02]  /*94fe0*/  ISETP.GE.AND P2, PT, R23, c[0x0][0x17c], PT ;  /* 0x00005f0017007a0c */ /* 0x000fe40003f46270 */
[----:B------:R-:W2:Y:S04]  /*94ff0*/  LDL.LU R23, [R1+0x40c] ;  /* 0x00040c0001177983 */ /* 0x000ea80000300800 */
[----:B0-----:R-:W3:Y:S04]  /*95000*/  LDL.LU R15, [R1+0x2dc] ;  /* 0x0002dc00010f7983 */ /* 0x001ee80000300800 */
[----:B-1----:R-:W3:Y:S04]  /*95010*/  LDL.LU R28, [R1+0x25d4] ;  /* 0x0025d400011c7983 */ /* 0x002ee80000300800 */
[----:B------:R-:W3:Y:S01]  /*95020*/  LDL.LU R26, [R1+0x2bc] ;  /* 0x0002bc00011a7983 */ /* 0x000ee20000300800 */
[----:B----4-:R-:W-:-:S02]  /*95030*/  ISETP.GE.AND P4, PT, R14, c[0x0][0x17c], PT ;  /* 0x00005f000e007a0c */ /* 0x010fc40003f86270 */
[----:B------:R-:W-:Y:S02]  /*95040*/  IADD3 R14, R0, c[0x0][0x198], RZ ;  /* 0x00006600000e7a10 */ /* 0x000fe40007ffe0ff */
[----:B------:R-:W-:Y:S01]  /*95050*/  PRMT R0, R27, 0x7632, R0 ;  /* 0x000076321b007816 */ /* 0x000fe20000000000 */
[----:B------:R0:W-:Y:S04]  /*95060*/  @P0 STG.E.U16 [R4.64], R27 ;  /* 0x0000001b04000986 */ /* 0x0001e8000c101506 */
[----:B0-----:R-:W4:Y:S01]  /*95070*/  LDL.LU R27, [R1+0x25d8] ;  /* 0x0025d800011b7983 */ /* 0x001f220000300800 */
[----:B------:R-:W-:Y:S02]  /*95080*/  ISETP.LT.AND P3, PT, R29, c[0x0][0x178], !P1 ;  /* 0x00005e001d007a0c */ /* 0x000fe40004f61270 */
[----:B------:R-:W-:-:S02]  /*95090*/  ISETP.LT.AND P6, PT, R24, c[0x0][0x178], !P1 ;  /* 0x00005e0018007a0c */ /* 0x000fc40004fc1270 */
[----:B------:R-:W-:Y:S01]  /*950a0*/  ISETP.LT.AND P5, PT, R25, c[0x0][0x178], !P1 ;  /* 0x00005e0019007a0c */ /* 0x000fe20004fa1270 */
[----:B------:R-:W-:Y:S01]  /*950b0*/  IMAD.WIDE R4, R14, 0x2, R20 ;  /* 0x000000020e047825 */ /* 0x000fe200078e0214 */
[----:B------:R-:W-:-:S03]  /*950c0*/  ISETP.LT.AND P1, PT, R19, c[0x0][0x178], !P1 ;  /* 0x00005e0013007a0c */ /* 0x000fc60004f21270 */
[----:B------:R-:W-:Y:S01]  /*950d0*/  IMAD.WIDE R12, R14, 0x2, R10 ;  /* 0x000000020e0c7825 */ /* 0x000fe200078e020a */
[----:B------:R-:W-:-:S03]  /*950e0*/  ISETP.LT.AND P0, PT, R29, c[0x0][0x178], !P4 ;  /* 0x00005e001d007a0c */ /* 0x000fc60006701270 */
[----:B------:R-:W-:Y:S01]  /*950f0*/  IMAD.WIDE R16, R14, 0x2, R8 ;  /* 0x000000020e107825 */ /* 0x000fe200078e0208 */
[----:B------:R0:W-:Y:S04]  /*95100*/  @P3 STG.E.U16 [R4.64], R6 ;  /* 0x0000000604003986 */ /* 0x0001e8000c101506 */
[----:B------:R1:W-:Y:S01]  /*95110*/  @P6 STG.E.U16 [R12.64], R22 ;  /* 0x000000160c006986 */ /* 0x0003e2000c101506 */
[----:B------:R-:W-:-:S03]  /*95120*/  ISETP.LT.AND P6, PT, R25, c[0x0][0x178], !P4 ;  /* 0x00005e0019007a0c */ /* 0x000fc600067c1270 */
[----:B------:R-:W-:Y:S01]  /*95130*/  @P5 STG.E.U16 [R16.64], R18 ;  /* 0x0000001210005986 */ /* 0x000fe2000c101506 */
[----:B------:R-:W-:Y:S02]  /*95140*/  ISETP.LT.AND P5, PT, R24, c[0x0][0x178], !P4 ;  /* 0x00005e0018007a0c */ /* 0x000fe400067a1270 */
[C---:B0-----:R-:W-:Y:S01]  /*95150*/  IADD3 R6, R14.reuse, c[0x0][0x198], RZ ;  /* 0x000066000e067a10 */ /* 0x041fe20007ffe0ff */
[----:B------:R-:W-:-:S04]  /*95160*/  IMAD.WIDE R4, R14, 0x2, R2 ;  /* 0x000000020e047825 */ /* 0x000fc800078e0202 */
[C---:B-1----:R-:W-:Y:S01]  /*95170*/  IMAD.WIDE R12, R6.reuse, 0x2, R20 ;  /* 0x00000002060c7825 */ /* 0x042fe200078e0214 */
[----:B------:R0:W-:Y:S01]  /*95180*/  @P1 STG.E.U16 [R4.64], R0 ;  /* 0x0000000004001986 */ /* 0x0001e2000c101506 */
[----:B------:R-:W-:Y:S02]  /*95190*/  ISETP.LT.AND P4, PT, R19, c[0x0][0x178], !P4 ;  /* 0x00005e0013007a0c */ /* 0x000fe40006781270 */
[----:B0-----:R-:W-:-:S04]  /*951a0*/  IMAD.WIDE R4, R6, 0x2, R10 ;  /* 0x0000000206047825 */ /* 0x001fc800078e020a */
[----:B------:R-:W-:Y:S01]  /*951b0*/  IMAD.WIDE R16, R6, 0x2, R2 ;  /* 0x0000000206107825 */ /* 0x000fe200078e0202 */
[----:B--2---:R0:W-:Y:S01]  /*951c0*/  @P0 STG.E.U16 [R12.64], R23 ;  /* 0x000000170c000986 */ /* 0x0041e2000c101506 */
[----:B------:R-:W-:-:S03]  /*951d0*/  PRMT R0, R23, 0x7632, R0 ;  /* 0x0000763217007816 */ /* 0x000fc60000000000 */
[----:B---3--:R-:W-:Y:S01]  /*951e0*/  @P5 STG.E.U16 [R4.64], R15 ;  /* 0x0000000f04005986 */ /* 0x008fe2000c101506 */
[----:B------:R-:W-:-:S03]  /*951f0*/  ISETP.GE.AND P1, PT, R28, c[0x0][0x17c], PT ;  /* 0x00005f001c007a0c */ /* 0x000fc60003f26270 */
[----:B------:R-:W2:Y:S01]  /*95200*/  LDL.LU R28, [R1+0x41c] ;  /* 0x00041c00011c7983 */ /* 0x000ea20000300800 */
[----:B0-----:R-:W-:-:S05]  /*95210*/  IMAD.WIDE R12, R6, 0x2, R8 ;  /* 0x00000002060c7825 */ /* 0x001fca00078e0208 */
[----:B------:R0:W-:Y:S04]  /*95220*/  @P6 STG.E.U16 [R12.64], R26 ;  /* 0x0000001a0c006986 */ /* 0x0001e8000c101506 */
[----:B------:R1:W-:Y:S01]  /*95230*/  @P4 STG.E.U16 [R16.64], R7 ;  /* 0x0000000710004986 */ /* 0x0003e2000c101506 */
[----:B----4-:R-:W-:-:S03]  /*95240*/  ISETP.GE.AND P3, PT, R27, c[0x0][0x17c], PT ;  /* 0x00005f001b007a0c */ /* 0x010fc60003f66270 */
[----:B------:R-:W3:Y:S04]  /*95250*/  LDL.LU R27, [R1+0x30c] ;  /* 0x00030c00011b7983 */ /* 0x000ee80000300800 */
[----:B------:R-:W4:Y:S04]  /*95260*/  LDL.LU R23, [R1+0x2ec] ;  /* 0x0002ec0001177983 */ /* 0x000f280000300800 */
[----:B0-----:R-:W3:Y:S01]  /*95270*/  LDL.LU R13, [R1+0x25dc] ;  /* 0x0025dc00010d7983 */ /* 0x001ee20000300800 */
[----:B-1----:R-:W-:-:S03]  /*95280*/  PRMT R7, R15, 0x7632, R7 ;  /* 0x000076320f077816 */ /* 0x002fc60000000007 */
[----:B------:R-:W4:Y:S04]  /*95290*/  LDL.LU R15, [R1+0x25e8] ;  /* 0x0025e800010f7983 */ /* 0x000f280000300800 */
[----:B------:R-:W4:Y:S01]  /*952a0*/  LDL.LU R17, [R1+0x25e0] ;  /* 0x0025e00001117983 */ /* 0x000f220000300800 */
[----:B------:R-:W-:-:S03]  /*952b0*/  PRMT R14, R26, 0x7632, R14 ;  /* 0x000076321a0e7816 */ /* 0x000fc6000000000e */
[----:B------:R-:W4:Y:S01]  /*952c0*/  LDL.LU R26, [R1+0x42c] ;  /* 0x00042c00011a7983 */ /* 0x000f220000300800 */
[----:B------:R-:W-:Y:S02]  /*952d0*/  ISETP.LT.AND P0, PT, R29, c[0x0][0x178], !P2 ;  /* 0x00005e001d007a0c */ /* 0x000fe40005701270 */
[----:B------:R-:W-:Y:S02]  /*952e0*/  IADD3 R6, R6, c[0x0][0x198], RZ ;  /* 0x0000660006067a10 */ /* 0x000fe40007ffe0ff */
[----:B------:R-:W-:-:S03]  /*952f0*/  ISETP.LT.AND P5, PT, R24, c[0x0][0x178], !P2 ;  /* 0x00005e0018007a0c */ /* 0x000fc600057a1270 */
[----:B------:R-:W-:Y:S01]  /*95300*/  IMAD.WIDE R4, R6, 0x2, R20 ;  /* 0x0000000206047825 */ /* 0x000fe200078e0214 */
[----:B------:R-:W-:Y:S02]  /*95310*/  ISETP.LT.AND P6, PT, R25, c[0x0][0x178], !P2 ;  /* 0x00005e0019007a0c */ /* 0x000fe400057c1270 */
[----:B------:R-:W-:-:S03]  /*95320*/  ISETP.LT.AND P2, PT, R19, c[0x0][0x178], !P2 ;  /* 0x00005e0013007a0c */ /* 0x000fc60005741270 */
[----:B------:R0:W-:Y:S01]  /*95330*/  @P0 STG.E.U16 [R4.64], R0 ;  /* 0x0000000004000986 */ /* 0x0001e2000c101506 */
[----:B------:R-:W-:Y:S02]  /*95340*/  ISETP.LT.AND P0, PT, R29, c[0x0][0x178], !P3 ;  /* 0x00005e001d007a0c */ /* 0x000fe40005f01270 */
[----:B------:R-:W-:Y:S01]  /*95350*/  PRMT R16, R7, 0x7632, R16 ;  /* 0x0000763207107816 */ /* 0x000fe20000000010 */
[C---:B0-----:R-:W-:Y:S01]  /*95360*/  IMAD.WIDE R4, R6.reuse, 0x2, R10 ;  /* 0x0000000206047825 */ /* 0x041fe200078e020a */
[----:B------:R-:W-:-:S04]  /*95370*/  IADD3 R0, R6, c[0x0][0x198], RZ ;  /* 0x0000660006007a10 */ /* 0x000fc80007ffe0ff */
[----:B------:R0:W-:Y:S01]  /*95380*/  @P5 STG.E.U16 [R4.64], R7 ;  /* 0x0000000704005986 */ /* 0x0001e2000c101506 */
[----:B------:R-:W-:Y:S01]  /*95390*/  ISETP.LT.AND P5, PT, R24, c[0x0][0x178], !P3 ;  /* 0x00005e0018007a0c */ /* 0x000fe20005fa1270 */
[----:B0-----:R-:W-:Y:S01]  /*953a0*/  IMAD.WIDE R4, R0, 0x2, R20 ;  /* 0x0000000200047825 */ /* 0x001fe200078e0214 */
[----:B--2---:R-:W-:Y:S02]  /*953b0*/  PRMT R18, R28, 0x7632, R18 ;  /* 0x000076321c127816 */ /* 0x004fe40000000012 */
[----:B---3--:R-:W-:Y:S01]  /*953c0*/  ISETP.GE.AND P4, PT, R13, c[0x0][0x17c], PT ;  /* 0x00005f000d007a0c */ /* 0x008fe20003f86270 */
[----:B------:R-:W-:-:S04]  /*953d0*/  IMAD.WIDE R12, R6, 0x2, R8 ;  /* 0x00000002060c7825 */ /* 0x000fc800078e0208 */
[----:B------:R-:W-:Y:S01]  /*953e0*/  IMAD.WIDE R6, R6, 0x2, R2 ;  /* 0x0000000206067825 */ /* 0x000fe200078e0202 */
[----:B------:R0:W-:Y:S01]  /*953f0*/  @P6 STG.E.U16 [R12.64], R14 ;  /* 0x0000000e0c006986 */ /* 0x0001e2000c101506 */
[----:B------:R-:W-:Y:S02]  /*95400*/  ISETP.LT.AND P6, PT, R25, c[0x0][0x178], !P3 ;  /* 0x00005e0019007a0c */ /* 0x000fe40005fc1270 */
[----:B------:R-:W-:Y:S01]  /*95410*/  ISETP.LT.AND P3, PT, R19, c[0x0][0x178], !P3 ;  /* 0x00005e0013007a0c */ /* 0x000fe20005f61270 */
[----:B------:R1:W-:Y:S01]  /*95420*/  @P2 STG.E.U16 [R6.64], R16 ;  /* 0x0000001006002986 */ /* 0x0003e2000c101506 */
[----:B------:R-:W-:-:S03]  /*95430*/  ISETP.LT.AND P2, PT, R29, c[0x0][0x178], !P1 ;  /* 0x00005e001d007a0c */ /* 0x000fc60004f41270 */
[----:B------:R2:W-:Y:S01]  /*95440*/  @P0 STG.E.U16 [R4.64], R28 ;  /* 0x0000001c04000986 */ /* 0x0005e2000c101506 */
[C---:B0-----:R-:W-:Y:S01]  /*95450*/  IADD3 R14, R0.reuse, c[0x0][0x198], RZ ;  /* 0x00006600000e7a10 */ /* 0x041fe20007ffe0ff */
[----:B------:R-:W-:Y:S01]  /*95460*/  IMAD.WIDE R12, R0, 0x2, R2 ;  /* 0x00000002000c7825 */ /* 0x000fe200078e0202 */
[----:B----4-:R-:W-:-:S03]  /*95470*/  ISETP.GE.AND P0, PT, R17, c[0x0][0x17c], PT ;  /* 0x00005f0011007a0c */ /* 0x010fc60003f06270 */
[C---:B-1----:R-:W-:Y:S01]  /*95480*/  IMAD.WIDE R6, R0.reuse, 0x2, R8 ;  /* 0x0000000200067825 */ /* 0x042fe200078e0208 */
[----:B------:R-:W-:Y:S01]  /*95490*/  PRMT R22, R15, 0x7632, R22 ;  /* 0x000076320f167816 */ /* 0x000fe20000000016 */
[----:B--2---:R-:W2:Y:S02]  /*954a0*/  LDL.LU R28, [R1+0x2fc] ;  /* 0x0002fc00011c7983 */ /* 0x004ea40000300800 */
[----:B------:R-:W-:-:S04]  /*954b0*/  IMAD.WIDE R4, R0, 0x2, R10 ;  /* 0x0000000200047825 */ /* 0x000fc800078e020a */
[----:B------:R-:W-:Y:S01]  /*954c0*/  IMAD.WIDE R16, R14, 0x2, R20 ;  /* 0x000000020e107825 */ /* 0x000fe200078e0214 */
[----:B------:R0:W-:Y:S01]  /*954d0*/  @P5 STG.E.U16 [R4.64], R27 ;  /* 0x0000001b04005986 */ /* 0x0001e2000c101506 */
[----:B------:R-:W-:-:S03]  /*954e0*/  ISETP.LT.AND P5, PT, R24, c[0x0][0x178], !P1 ;  /* 0x00005e0018007a0c */ /* 0x000fc60004fa1270 */
[----:B------:R1:W-:Y:S01]  /*954f0*/  @P6 STG.E.U16 [R6.64], R23 ;  /* 0x0000001706006986 */ /* 0x0003e2000c101506 */
[----:B------:R-:W-:Y:S02]  /*95500*/  ISETP.LT.AND P6, PT, R25, c[0x0][0x178], !P1 ;  /* 0x00005e0019007a0c */ /* 0x000fe40004fc1270 */
[----:B------:R-:W-:Y:S01]  /*95510*/  ISETP.LT.AND P1, PT, R19, c[0x0][0x178], !P1 ;  /* 0x00005e0013007a0c */ /* 0x000fe20004f21270 */
[----:B------:R-:W-:Y:S04]  /*95520*/  @P3 STG.E.U16 [R12.64], R15 ;  /* 0x0000000f0c003986 */ /* 0x000fe8000c101506 */
[----:B------:R3:W-:Y:S01]  /*95530*/  @P2 STG.E.U16 [R16.64], R18 ;  /* 0x0000001210002986 */ /* 0x0007e2000c101506 */
[----:B------:R-:W-:Y:S01]  /*95540*/  ISETP.LT.AND P2, PT, R29, c[0x0][0x178], !P4 ;  /* 0x00005e001d007a0c */ /* 0x000fe20006741270 */
[----:B0-----:R-:W-:Y:S01]  /*95550*/  IMAD.WIDE R4, R14, 0x2, R10 ;  /* 0x000000020e047825 */ /* 0x001fe200078e020a */
[----:B------:R-:W-:-:S03]  /*95560*/  PRMT R0, R27, 0x7632, R0 ;  /* 0x000076321b007816 */ /* 0x000fc60000000000 */
[C---:B-1----:R-:W-:Y:S01]  /*95570*/  IMAD.WIDE R6, R14.reuse, 0x2, R8 ;  /* 0x000000020e067825 */ /* 0x042fe200078e0208 */
[----:B---3--:R-:W-:Y:S02]  /*95580*/  PRMT R17, R23, 0x7632, R17 ;  /* 0x0000763217117816 */ /* 0x008fe40000000011 */
[C---:B------:R-:W-:Y:S01]  /*95590*/  IADD3 R23, R14.reuse, c[0x0][0x198], RZ ;  /* 0x000066000e177a10 */ /* 0x040fe20007ffe0ff */
[----:B------:R-:W-:Y:S01]  /*955a0*/  IMAD.WIDE R14, R14, 0x2, R2 ;  /* 0x000000020e0e7825 */ /* 0x000fe200078e0202 */
[----:B------:R-:W-:Y:S03]  /*955b0*/  @P5 STG.E.U16 [R4.64], R0 ;  /* 0x0000000004005986 */ /* 0x000fe6000c101506 */
[----:B------:R-:W-:Y:S01]  /*955c0*/  IMAD.WIDE R12, R23, 0x2, R20 ;  /* 0x00000002170c7825 */ /* 0x000fe200078e0214 */
[----:B------:R0:W-:Y:S01]  /*955d0*/  @P6 STG.E.U16 [R6.64], R17 ;  /* 0x0000001106006986 */ /* 0x0001e2000c101506 */
[----:B------:R-:W-:-:S03]  /*955e0*/  ISETP.LT.AND P3, PT, R29, c[0x0][0x178], !P0 ;  /* 0x00005e001d007a0c */ /* 0x000fc60004761270 */
[----:B------:R-:W-:Y:S01]  /*955f0*/  @P1 STG.E.U16 [R14.64], R22 ;  /* 0x000000160e001986 */ /* 0x000fe2000c101506 */
[C---:B------:R-:W-:Y:S02]  /*95600*/  ISETP.LT.AND P5, PT, R24.reuse, c[0x0][0x178], !P0 ;  /* 0x00005e0018007a0c */ /* 0x040fe400047a1270 */
[----:B------:R-:W-:Y:S01]  /*95610*/  ISETP.LT.AND P6, PT, R24, c[0x0][0x178], !P4 ;  /* 0x00005e0018007a0c */ /* 0x000fe200067c1270 */
[----:B------:R2:W-:Y:S01]  /*95620*/  @P2 STG.E.U16 [R12.64], R26 ;  /* 0x0000001a0c002986 */ /* 0x0005e2000c101506 */
[C---:B------:R-:W-:Y:S02]  /*95630*/  ISETP.LT.AND P1, PT, R25.reuse, c[0x0][0x178], !P0 ;  /* 0x00005e0019007a0c */ /* 0x040fe40004721270 */
[----:B------:R-:W-:Y:S01]  /*95640*/  ISETP.LT.AND P2, PT, R25, c[0x0][0x178], !P4 ;  /* 0x00005e0019007a0c */ /* 0x000fe20006741270 */
[----:B------:R-:W3:Y:S01]  /*95650*/  LDL.LU R29, [R1+0x2cc] ;  /* 0x0002cc00011d7983 */ /* 0x000ee20000300800 */
[C---:B------:R-:W-:Y:S02]  /*95660*/  ISETP.LT.AND P0, PT, R19.reuse, c[0x0][0x178], !P0 ;  /* 0x00005e0013007a0c */ /* 0x040fe40004701270 */
[----:B------:R-:W-:-:S02]  /*95670*/  ISETP.LT.AND P4, PT, R19, c[0x0][0x178], !P4 ;  /* 0x00005e0013007a0c */ /* 0x000fc40006781270 */
[----:B------:R-:W4:Y:S01]  /*95680*/  LDL.LU R19, [R1+0x25e4] ;  /* 0x0025e40001137983 */ /* 0x000f220000300800 */
[C---:B------:R-:W-:Y:S01]  /*95690*/  IADD3 R25, R23.reuse, c[0x0][0x198], RZ ;  /* 0x0000660017197a10 */ /* 0x040fe20007ffe0ff */
[----:B0-----:R-:W-:Y:S01]  /*956a0*/  IMAD.WIDE R16, R23, 0x2, R10 ;  /* 0x0000000217107825 */ /* 0x001fe200078e020a */
[----:B------:R-:W-:-:S03]  /*956b0*/  PRMT R0, R26, 0x7632, R0 ;  /* 0x000076321a007816 */ /* 0x000fc60000000000 */
[----:B------:R-:W-:-:S04]  /*956c0*/  IMAD.WIDE R4, R23, 0x2, R8 ;  /* 0x0000000217047825 */ /* 0x000fc800078e0208 */
[----:B------:R-:W-:-:S04]  /*956d0*/  IMAD.WIDE R6, R23, 0x2, R2 ;  /* 0x0000000217067825 */ /* 0x000fc800078e0202 */
[----:B------:R-:W-:-:S04]  /*956e0*/  IMAD.WIDE R20, R25, 0x2, R20 ;  /* 0x0000000219147825 */ /* 0x000fc800078e0214 */
[----:B------:R-:W-:-:S04]  /*956f0*/  IMAD.WIDE R10, R25, 0x2, R10 ;  /* 0x00000002190a7825 */ /* 0x000fc800078e020a */
[----:B------:R-:W-:-:S04]  /*95700*/  IMAD.WIDE R8, R25, 0x2, R8 ;  /* 0x0000000219087825 */ /* 0x000fc800078e0208 */
[----:B------:R-:W-:Y:S01]  /*95710*/  IMAD.WIDE R2, R25, 0x2, R2 ;  /* 0x0000000219027825 */ /* 0x000fe200078e0202 */
[----:B--2---:R-:W-:Y:S01]  /*95720*/  PRMT R12, R28, 0x7632, R12 ;  /* 0x000076321c0c7816 */ /* 0x004fe2000000000c */
[----:B------:R0:W-:Y:S01]  /*95730*/  @P6 STG.E.U16 [R16.64], R28 ;  /* 0x0000001c10006986 */ /* 0x0001e2000c101506 */
[----:B---3--:R-:W-:-:S03]  /*95740*/  PRMT R13, R29, 0x7632, R13 ;  /* 0x000076321d0d7816 */ /* 0x008fc6000000000d */
[----:B------:R0:W-:Y:S04]  /*95750*/  @P2 STG.E.U16 [R4.64], R29 ;  /* 0x0000001d04002986 */ /* 0x0001e8000c101506 */
[----:B----4-:R0:W-:Y:S04]  /*95760*/  @P4 STG.E.U16 [R6.64], R19 ;  /* 0x0000001306004986 */ /* 0x0101e8000c101506 */
[----:B------:R0:W-:Y:S04]  /*95770*/  @P3 STG.E.U16 [R20.64], R0 ;  /* 0x0000000014003986 */ /* 0x0001e8000c101506 */
[----:B------:R0:W-:Y:S04]  /*95780*/  @P5 STG.E.U16 [R10.64], R12 ;  /* 0x0000000c0a005986 */ /* 0x0001e8000c101506 */
[----:B------:R0:W-:Y:S01]  /*95790*/  @P1 STG.E.U16 [R8.64], R13 ;  /* 0x0000000d08001986 */ /* 0x0001e2000c101506 */
[----:B------:R-:W-:Y:S05]  /*957a0*/  @!P0 EXIT ;  /* 0x000000000000894d */ /* 0x000fea0003800000 */
[----:B0-----:R-:W-:-:S05]  /*957b0*/  PRMT R19, R19, 0x7632, R19 ;  /* 0x0000763213137816 */ /* 0x001fca0000000013 */
[----:B------:R-:W-:Y:S01]  /*957c0*/  STG.E.U16 [R2.64], R19 ;  /* 0x0000001302007986 */ /* 0x000fe2000c101506 */
[----:B------:R-:W-:Y:S05]  /*957d0*/  EXIT ;  /* 0x000000000000794d */ /* 0x000fea0003800000 */
.L_x_3:
[----:B------:R-:W-:-:S00]  /*957e0*/  BRA `(.L_x_3) ;  /* 0xfffffff000007947 */ /* 0x000fc0000383ffff */
[----:B------:R-:W-:-:S00]  /*957f0*/  NOP ;  /* 0x0000000000007918 */ /* 0x000fc00000000000 */
        /* <DEDUP_REMOVED lines=8> */
.L_x_4:


//--------------------- .nv.shared.matmul_kernel  --------------------------
	.section	.nv.shared.matmul_kernel,"aw",@nobits
	.sectionflags	@""
	.align	16
